def matmul_kernel(
    a_ptr,
    b_ptr,
    c_ptr,
    M,
    N,
    K,
    stride_am,
    stride_ak,
    stride_bk,
    stride_bn,
    stride_cm,
    stride_cn,
    BLOCK_M: tl.constexpr,
    BLOCK_N: tl.constexpr,
    BLOCK_K: tl.constexpr,
    GROUP_M: tl.constexpr,
):
    pid = tl.program_id(axis=0)
    num_pid_m = tl.cdiv(M, BLOCK_M)
    num_pid_n = tl.cdiv(N, BLOCK_N)
    num_pid_in_group = GROUP_M * num_pid_n
    group_id = pid // num_pid_in_group
    first_pid_m = group_id * GROUP_M
    group_size_m = min(num_pid_m - first_pid_m, GROUP_M)
    pid_m = first_pid_m + ((pid % num_pid_in_group) % group_size_m)
    pid_n = (pid % num_pid_in_group) // group_size_m

    offs_am = (pid_m * BLOCK_M + tl.arange(0, BLOCK_M)) % M
    offs_bn = (pid_n * BLOCK_N + tl.arange(0, BLOCK_N)) % N
    offs_k = tl.arange(0, BLOCK_K)
    a_ptrs = a_ptr + offs_am[:, None] * stride_am + offs_k[None, :] * stride_ak
    b_ptrs = b_ptr + offs_k[:, None] * stride_bk + offs_bn[None, :] * stride_bn

    acc = tl.zeros((BLOCK_M, BLOCK_N), dtype=tl.float32)
    for kk in range(0, tl.cdiv(K, BLOCK_K)):
        a = tl.load(a_ptrs, mask=offs_k[None, :] < K - kk * BLOCK_K, other=0.0)
        b = tl.load(b_ptrs, mask=offs_k[:, None] < K - kk * BLOCK_K, other=0.0)
        acc = tl.dot(a, b, acc)
        a_ptrs += BLOCK_K * stride_ak
        b_ptrs += BLOCK_K * stride_bk

    c = acc.to(c_ptr.dtype.element_ty)
    offs_cm = pid_m * BLOCK_M + tl.arange(0, BLOCK_M)
    offs_cn = pid_n * BLOCK_N + tl.arange(0, BLOCK_N)
    c_ptrs = c_ptr + offs_cm[:, None] * stride_cm + offs_cn[None, :] * stride_cn
    mask = (offs_cm[:, None] < M) & (offs_cn[None, :] < N)
    tl.store(c_ptrs, c, mask=mask)

# config = {"BLOCK_K": 128, "BLOCK_M": 128, "BLOCK_N": 512, "GROUP_M": 8, "arch": "sm_100", "dtype": "fp8e5m2", "num_ctas": 1, "num_stages": 3, "num_warps": 16}
# arch = sm_100


// ===== COMPILED SASS (sm_100a) =====

	.target	sm_100a

	.elftype	@"ET_EXEC"


//--------------------- .note.nv.tkinfo           --------------------------
	.section	.note.nv.tkinfo,"",@"SHT_NOTE"
	.sectionflags	@"SHF_NOTE_NV_TKINFO"
	.tkinfo
        /*0018*/ 	.word	0x00000081
        /*0030*/ 	.string	""
        /*0030*/ 	.string	"ptxas-blackwell"
        /*0030*/ 	.string	"Cuda compilation tools, release 12.9, V12.9.86"
        /*0030*/ 	.string	"Build cuda_12.9.r12.9/compiler.36037853_0"
        /*0030*/ 	.string	"-v  -suppress-debug-info  -lineinfo  -arch sm_100a "



//--------------------- .note.nv.cuver            --------------------------
	.section	.note.nv.cuver,"",@"SHT_NOTE"
	.sectionflags	@"SHF_NOTE_NV_CUVER"
        /*0018*/ 	.short	0x0001
        /*001a*/ 	.short	0x0064
        /*001c*/ 	.short	0x0001
        /*001e*/ 	.short	0x0000
        /*0020*/ 	.short	0x0001
        /*0022*/ 	.short	0x0000


//--------------------- .nv.info                  --------------------------
	.section	.nv.info,"",@"SHT_CUDA_INFO"
	.align	4


	//----- nvinfo : EIATTR_REGCOUNT
	.align		4
        /*0000*/ 	.byte	0x04, 0x2f
        /*0002*/ 	.short	(.L_1 - .L_0)
	.align		4
.L_0:
        /*0004*/ 	.word	index@(matmul_kernel)
        /*0008*/ 	.word	0x00000020


	//----- nvinfo : EIATTR_FRAME_SIZE
	.align		4
.L_1:
        /*000c*/ 	.byte	0x04, 0x11
        /*000e*/ 	.short	(.L_3 - .L_2)
	.align		4
.L_2:
        /*0010*/ 	.word	index@(matmul_kernel)
        /*0014*/ 	.word	0x00001eb8


	//----- nvinfo : EIATTR_MIN_STACK_SIZE
	.align		4
.L_3:
        /*0018*/ 	.byte	0x04, 0x12
        /*001a*/ 	.short	(.L_5 - .L_4)
	.align		4
.L_4:
        /*001c*/ 	.word	index@(matmul_kernel)
        /*0020*/ 	.word	0x00001eb8
.L_5:


//--------------------- .nv.info.matmul_kernel    --------------------------
	.section	.nv.info.matmul_kernel,"",@"SHT_CUDA_INFO"
	.sectionflags	@""
	.align	4


	//----- nvinfo : EIATTR_CUDA_API_VERSION
	.align		4
        /*0000*/ 	.byte	0x04, 0x37
        /*0002*/ 	.short	(.L_7 - .L_6)
.L_6:
        /*0004*/ 	.word	0x00000081


	//----- nvinfo : EIATTR_KPARAM_INFO
	.align		4
.L_7:
        /*0008*/ 	.byte	0x04, 0x17
        /*000a*/ 	.short	(.L_9 - .L_8)
.L_8:
        /*000c*/ 	.word	0x00000000
        /*0010*/ 	.short	0x000d
        /*0012*/ 	.short	0x0048
        /*0014*/ 	.byte	0x00, 0xf4, 0x21, 0x00


	//----- nvinfo : EIATTR_KPARAM_INFO
	.align		4
.L_9:
        /*0018*/ 	.byte	0x04, 0x17
        /*001a*/ 	.short	(.L_11 - .L_10)
.L_10:
        /*001c*/ 	.word	0x00000000
        /*0020*/ 	.short	0x000c
        /*0022*/ 	.short	0x0040
        /*0024*/ 	.byte	0x00, 0xf4, 0x21, 0x00


	//----- nvinfo : EIATTR_KPARAM_INFO
	.align		4
.L_11:
        /*0028*/ 	.byte	0x04, 0x17
        /*002a*/ 	.short	(.L_13 - .L_12)
.L_12:
        /*002c*/ 	.word	0x00000000
        /*0030*/ 	.short	0x000b
        /*0032*/ 	.short	0x0038
        /*0034*/ 	.byte	0x00, 0xf0, 0x11, 0x00


	//----- nvinfo : EIATTR_KPARAM_INFO
	.align		4
.L_13:
        /*0038*/ 	.byte	0x04, 0x17
        /*003a*/ 	.short	(.L_15 - .L_14)
.L_14:
        /*003c*/ 	.word	0x00000000
        /*0040*/ 	.short	0x000a
        /*0042*/ 	.short	0x0034
        /*0044*/ 	.byte	0x00, 0xf0, 0x11, 0x00


	//----- nvinfo : EIATTR_KPARAM_INFO
	.align		4
.L_15:
        /*0048*/ 	.byte	0x04, 0x17
        /*004a*/ 	.short	(.L_17 - .L_16)
.L_16:
        /*004c*/ 	.word	0x00000000
        /*0050*/ 	.short	0x0009
        /*0052*/ 	.short	0x0030
        /*0054*/ 	.byte	0x00, 0xf0, 0x11, 0x00


	//----- nvinfo : EIATTR_KPARAM_INFO
	.align		4
.L_17:
        /*0058*/ 	.byte	0x04, 0x17
        /*005a*/ 	.short	(.L_19 - .L_18)
.L_18:
        /*005c*/ 	.word	0x00000000
        /*0060*/ 	.short	0x0008
        /*0062*/ 	.short	0x002c
        /*0064*/ 	.byte	0x00, 0xf0, 0x11, 0x00


	//----- nvinfo : EIATTR_KPARAM_INFO
	.align		4
.L_19:
        /*0068*/ 	.byte	0x04, 0x17
        /*006a*/ 	.short	(.L_21 - .L_20)
.L_20:
        /*006c*/ 	.word	0x00000000
        /*0070*/ 	.short	0x0007
        /*0072*/ 	.short	0x0028
        /*0074*/ 	.byte	0x00, 0xf0, 0x11, 0x00


	//----- nvinfo : EIATTR_KPARAM_INFO
	.align		4
.L_21:
        /*0078*/ 	.byte	0x04, 0x17
        /*007a*/ 	.short	(.L_23 - .L_22)
.L_22:
        /*007c*/ 	.word	0x00000000
        /*0080*/ 	.short	0x0006
        /*0082*/ 	.short	0x0024
        /*0084*/ 	.byte	0x00, 0xf0, 0x11, 0x00


	//----- nvinfo : EIATTR_KPARAM_INFO
	.align		4
.L_23:
        /*0088*/ 	.byte	0x04, 0x17
        /*008a*/ 	.short	(.L_25 - .L_24)
.L_24:
        /*008c*/ 	.word	0x00000000
        /*0090*/ 	.short	0x0005
        /*0092*/ 	.short	0x0020
        /*0094*/ 	.byte	0x00, 0xf0, 0x11, 0x00


	//----- nvinfo : EIATTR_KPARAM_INFO
	.align		4
.L_25:
        /*0098*/ 	.byte	0x04, 0x17
        /*009a*/ 	.short	(.L_27 - .L_26)
.L_26:
        /*009c*/ 	.word	0x00000000
        /*00a0*/ 	.short	0x0004
        /*00a2*/ 	.short	0x001c
        /*00a4*/ 	.byte	0x00, 0xf0, 0x11, 0x00


	//----- nvinfo : EIATTR_KPARAM_INFO
	.align		4
.L_27:
        /*00a8*/ 	.byte	0x04, 0x17
        /*00aa*/ 	.short	(.L_29 - .L_28)
.L_28:
        /*00ac*/ 	.word	0x00000000
        /*00b0*/ 	.short	0x0003
        /*00b2*/ 	.short	0x0018
        /*00b4*/ 	.byte	0x00, 0xf0, 0x11, 0x00


	//----- nvinfo : EIATTR_KPARAM_INFO
	.align		4
.L_29:
        /*00b8*/ 	.byte	0x04, 0x17
        /*00ba*/ 	.short	(.L_31 - .L_30)
.L_30:
        /*00bc*/ 	.word	0x00000000
        /*00c0*/ 	.short	0x0002
        /*00c2*/ 	.short	0x0010
        /*00c4*/ 	.byte	0x00, 0xf4, 0x21, 0x00


	//----- nvinfo : EIATTR_KPARAM_INFO
	.align		4
.L_31:
        /*00c8*/ 	.byte	0x04, 0x17
        /*00ca*/ 	.short	(.L_33 - .L_32)
.L_32:
        /*00cc*/ 	.word	0x00000000
        /*00d0*/ 	.short	0x0001
        /*00d2*/ 	.short	0x0008
        /*00d4*/ 	.byte	0x00, 0xf4, 0x21, 0x00


	//----- nvinfo : EIATTR_KPARAM_INFO
	.align		4
.L_33:
        /*00d8*/ 	.byte	0x04, 0x17
        /*00da*/ 	.short	(.L_35 - .L_34)
.L_34:
        /*00dc*/ 	.word	0x00000000
        /*00e0*/ 	.short	0x0000
        /*00e2*/ 	.short	0x0000
        /*00e4*/ 	.byte	0x00, 0xf4, 0x21, 0x00


	//----- nvinfo : EIATTR_SPARSE_MMA_MASK
	.align		4
.L_35:
        /*00e8*/ 	.byte	0x03, 0x50
        /*00ea*/ 	.short	0x0000


	//----- nvinfo : EIATTR_MAXREG_COUNT
	.align		4
        /*00ec*/ 	.byte	0x03, 0x1b
        /*00ee*/ 	.short	0x0080


	//----- nvinfo : EIATTR_NUM_BARRIERS
	.align		4
        /*00f0*/ 	.byte	0x02, 0x4c
        /*00f2*/ 	.byte	0x01
	.zero		1


	//----- nvinfo : EIATTR_ANNOTATIONS
	.align		4
        /*00f4*/ 	.byte	0x04, 0x55
        /*00f6*/ 	.short	(.L_37 - .L_36)


	//   ....[0]....
.L_36:
        /*00f8*/ 	.word	0x00000001
        /*00fc*/ 	.byte	0x50, 0x00, 0x00, 0x00, 0x01, 0x00, 0x00, 0x00, 0x70, 0x00, 0x00, 0x00, 0x01, 0x00, 0x00, 0x00
        /* <DEDUP_REMOVED lines=3508> */
        /*dc4c*/ 	.byte	0x30, 0x3d, 0x03, 0x00


	//----- nvinfo : EIATTR_VRC_CTA_INIT_COUNT
	.align		4
.L_37:
        /*dc50*/ 	.byte	0x02, 0x4a
	.zero		1
	.zero		1


	//----- nvinfo : EIATTR_EXIT_INSTR_OFFSETS
	.align		4
        /*dc54*/ 	.byte	0x04, 0x1c
        /*dc56*/ 	.short	(.L_39 - .L_38)


	//   ....[0]....
.L_38:
        /*dc58*/ 	.word	0x00034060


	//   ....[1]....
        /*dc5c*/ 	.word	0x00034080


	//----- nvinfo : EIATTR_REQNTID
	.align		4
.L_39:
        /*dc60*/ 	.byte	0x04, 0x10
        /*dc62*/ 	.short	(.L_41 - .L_40)
.L_40:
        /*dc64*/ 	.word	0x00000200
        /*dc68*/ 	.word	0x00000001
        /*dc6c*/ 	.word	0x00000001


	//----- nvinfo : EIATTR_CBANK_PARAM_SIZE
	.align		4
.L_41:
        /*dc70*/ 	.byte	0x03, 0x19
        /*dc72*/ 	.short	0x0050


	//----- nvinfo : EIATTR_PARAM_CBANK
	.align		4
        /*dc74*/ 	.byte	0x04, 0x0a
        /*dc76*/ 	.short	(.L_43 - .L_42)
	.align		4
.L_42:
        /*dc78*/ 	.word	index@(.nv.constant0.matmul_kernel)
        /*dc7c*/ 	.short	0x0380
        /*dc7e*/ 	.short	0x0050


	//----- nvinfo : EIATTR_SW_WAR
	.align		4
.L_43:
        /*dc80*/ 	.byte	0x04, 0x36
        /*dc82*/ 	.short	(.L_45 - .L_44)
.L_44:
        /*dc84*/ 	.word	0x00000008
.L_45:


//--------------------- .nv.compat                --------------------------
	.section	.nv.compat,"",@"SHT_CUDA_COMPAT_INFO"
	.align	4
        /*0000*/ 	.byte	0x02, 0x02, 0x02, 0x00, 0x02, 0x05, 0x05, 0x00, 0x02, 0x03, 0x00, 0x00, 0x02, 0x06, 0x01, 0x00


//--------------------- .nv.callgraph             --------------------------
	.section	.nv.callgraph,"",@"SHT_CUDA_CALLGRAPH"
	.align	4
	.sectionentsize	8
	.align		4
        /*0000*/ 	.word	0x00000000
	.align		4
        /*0004*/ 	.word	0xffffffff
	.align		4
        /*0008*/ 	.word	0x00000000
	.align		4
        /*000c*/ 	.word	0xfffffffe
	.align		4
        /*0010*/ 	.word	0x00000000
	.align		4
        /*0014*/ 	.word	0xfffffffd
	.align		4
        /*0018*/ 	.word	0x00000000
	.align		4
        /*001c*/ 	.word	0xfffffffc


//--------------------- .text.matmul_kernel       --------------------------
	.section	.text.matmul_kernel,"ax",@progbits
	.align	128
        .global         matmul_kernel
        .type           matmul_kernel,@function
        .size           matmul_kernel,(.L_x_3 - matmul_kernel)
        .other          matmul_kernel,@"STO_CUDA_ENTRY STV_DEFAULT"
matmul_kernel:
.text.matmul_kernel:
[----:B------:R-:W0:Y:S08]  /*0000*/  LDC R1, c[0x0][0x37c] ;  /* 0x0000df00ff017b82 */ /* 0x000e300000000800 */
[----:B------:R-:W1:Y:S01]  /*0010*/  LDC.64 R2, c[0x0][0x398] ;  /* 0x0000e600ff027b82 */ /* 0x000e620000000a00 */
[----:B------:R-:W2:Y:S01]  /*0020*/  S2R R14, SR_TID.X ;  /* 0x00000000000e7919 */ /* 0x000ea20000002100 */
[----:B0-----:R-:W-:Y:S01]  /*0030*/  VIADD R1, R1, 0xffffe148 ;  /* 0xffffe14801017836 */ /* 0x001fe20000000000 */
[----:B------:R-:W0:Y:S04]  /*0040*/  LDCU UR4, c[0x0][0x3a0] ;  /* 0x00007400ff0477ac */ /* 0x000e280008000800 */
[----:B------:R-:W-:Y:S01]  /*0050*/  STL [R1+0x1e0], RZ ;  /* 0x0001e0ff01007387 */ /* 0x000fe20000100800 */
[----:B------:R-:W3:Y:S03]  /*0060*/  LDCU.64 UR12, c[0x0][0x358] ;  /* 0x00006b00ff0c77ac */ /* 0x000ee60008000a00 */
[----:B------:R-:W-:Y:S04]  /*0070*/  STL [R1+0x1e4], RZ ;  /* 0x0001e4ff01007387 */ /* 0x000fe80000100800 */
[----:B------:R-:W-:Y:S01]  /*0080*/  STL [R1+0x1e8], RZ ;  /* 0x0001e8ff01007387 */ /* 0x000fe20000100800 */
[----:B0-----:R-:W-:Y:S01]  /*0090*/  UIADD3 UR4, UPT, UPT, UR4, 0x7f, URZ ;  /* 0x0000007f04047890 */ /* 0x001fe2000fffe0ff */
[----:B-1----:R-:W-:-:S03]  /*00a0*/  VIADD R0, R3, 0x1ff ;  /* 0x000001ff03007836 */ /* 0x002fc60000000000 */
[----:B------:R-:W-:Y:S02]  /*00b0*/  UISETP.GE.AND UP0, UPT, UR4, 0x80, UPT ;  /* 0x000000800400788c */ /* 0x000fe4000bf06270 */
[----:B------:R-:W-:-:S04]  /*00c0*/  SHF.R.S32.HI R5, RZ, 0x1f, R0 ;  /* 0x0000001fff057819 */ /* 0x000fc80000011400 */
[----:B------:R-:W-:-:S04]  /*00d0*/  LEA.HI R5, R5, R0, RZ, 0x9 ;  /* 0x0000000005057211 */ /* 0x000fc800078f48ff */
[----:B------:R-:W-:Y:S02]  /*00e0*/  SHF.R.S32.HI R0, RZ, 0x9, R5 ;  /* 0x00000009ff007819 */ /* 0x000fe40000011405 */
[----:B------:R-:W0:Y:S03]  /*00f0*/  S2R R5, SR_CTAID.X ;  /* 0x0000000000057919 */ /* 0x000e260000002500 */
[----:B------:R-:W-:-:S05]  /*0100*/  IMAD.SHL.U32 R0, R0, 0x8, RZ ;  /* 0x0000000800007824 */ /* 0x000fca00078e00ff */
[-C--:B------:R-:W-:Y:S02]  /*0110*/  IABS R9, R0.reuse ;  /* 0x0000000000097213 */ /* 0x080fe40000000000 */
[----:B------:R-:W-:Y:S02]  /*0120*/  IABS R12, R0 ;  /* 0x00000000000c7213 */ /* 0x000fe40000000000 */
[----:B------:R-:W1:Y:S08]  /*0130*/  I2F.RP R4, R9 ;  /* 0x0000000900047306 */ /* 0x000e700000209400 */
[----:B-1----:R-:W1:Y:S01]  /*0140*/  MUFU.RCP R4, R4 ;  /* 0x0000000400047308 */ /* 0x002e620000001000 */
[----:B0-----:R-:W-:Y:S01]  /*0150*/  IABS R10, R5 ;  /* 0x00000005000a7213 */ /* 0x001fe20000000000 */
[----:B-1----:R-:W-:-:S02]  /*0160*/  VIADD R6, R4, 0xffffffe ;  /* 0x0ffffffe04067836 */ /* 0x002fc40000000000 */
[----:B------:R-:W-:-:S04]  /*0170*/  IMAD.MOV R4, RZ, RZ, -R12 ;  /* 0x000000ffff047224 */ /* 0x000fc800078e0a0c */
[----:B------:R0:W1:Y:S02]  /*0180*/  F2I.FTZ.U32.TRUNC.NTZ R7, R6 ;  /* 0x0000000600077305 */ /* 0x000064000021f000 */
[----:B0-----:R-:W-:Y:S02]  /*0190*/  IMAD.MOV.U32 R6, RZ, RZ, RZ ;  /* 0x000000ffff067224 */ /* 0x001fe400078e00ff */
[----:B-1----:R-:W-:-:S04]  /*01a0*/  IMAD.MOV R8, RZ, RZ, -R7 ;  /* 0x000000ffff087224 */ /* 0x002fc800078e0a07 */
[----:B------:R-:W-:Y:S02]  /*01b0*/  IMAD R11, R8, R9, RZ ;  /* 0x00000009080b7224 */ /* 0x000fe400078e02ff */
[----:B------:R-:W-:Y:S02]  /*01c0*/  IMAD.MOV.U32 R8, RZ, RZ, R10 ;  /* 0x000000ffff087224 */ /* 0x000fe400078e000a */
[----:B------:R-:W-:-:S06]  /*01d0*/  IMAD.HI.U32 R7, R7, R11, R6 ;  /* 0x0000000b07077227 */ /* 0x000fcc00078e0006 */
[----:B------:R-:W-:-:S04]  /*01e0*/  IMAD.HI.U32 R7, R7, R8, RZ ;  /* 0x0000000807077227 */ /* 0x000fc800078e00ff */
[----:B------:R-:W-:-:S05]  /*01f0*/  IMAD R4, R7, R4, R8 ;  /* 0x0000000407047224 */ /* 0x000fca00078e0208 */
[----:B------:R-:W-:-:S13]  /*0200*/  ISETP.GT.U32.AND P1, PT, R9, R4, PT ;  /* 0x000000040900720c */ /* 0x000fda0003f24070 */
[----:B------:R-:W-:Y:S02]  /*0210*/  @!P1 IMAD.IADD R4, R4, 0x1, -R9 ;  /* 0x0000000104049824 */ /* 0x000fe400078e0a09 */
[----:B------:R-:W-:Y:S01]  /*0220*/  @!P1 VIADD R7, R7, 0x1 ;  /* 0x0000000107079836 */ /* 0x000fe20000000000 */
[----:B------:R-:W-:Y:S02]  /*0230*/  ISETP.NE.AND P1, PT, R0, RZ, PT ;  /* 0x000000ff0000720c */ /* 0x000fe40003f25270 */
[----:B------:R-:W-:Y:S02]  /*0240*/  ISETP.GE.U32.AND P0, PT, R4, R9, PT ;  /* 0x000000090400720c */ /* 0x000fe40003f06070 */
[----:B------:R-:W-:-:S04]  /*0250*/  LOP3.LUT R4, R5, R0, RZ, 0x3c, !PT ;  /* 0x0000000005047212 */ /* 0x000fc800078e3cff */
[----:B------:R-:W-:Y:S01]  /*0260*/  ISETP.GE.AND P2, PT, R4, RZ, PT ;  /* 0x000000ff0400720c */ /* 0x000fe20003f46270 */
[----:B------:R-:W-:-:S06]  /*0270*/  VIADD R4, R2, 0x7f ;  /* 0x0000007f02047836 */ /* 0x000fcc0000000000 */
[----:B------:R-:W-:-:S04]  /*0280*/  @P0 VIADD R7, R7, 0x1 ;  /* 0x0000000107070836 */ /* 0x000fc80000000000 */
[----:B------:R-:W-:Y:S01]  /*0290*/  IMAD.MOV.U32 R6, RZ, RZ, R7 ;  /* 0x000000ffff067224 */ /* 0x000fe200078e0007 */
[----:B------:R-:W-:-:S03]  /*02a0*/  SHF.R.S32.HI R7, RZ, 0x1f, R4 ;  /* 0x0000001fff077819 */ /* 0x000fc60000011404 */
[----:B------:R-:W-:Y:S01]  /*02b0*/  @!P2 IMAD.MOV R6, RZ, RZ, -R6 ;  /* 0x000000ffff06a224 */ /* 0x000fe200078e0a06 */
[----:B------:R-:W-:Y:S02]  /*02c0*/  @!P1 LOP3.LUT R6, RZ, R0, RZ, 0x33, !PT ;  /* 0x00000000ff069212 */ /* 0x000fe400078e33ff */
[----:B------:R-:W-:-:S03]  /*02d0*/  LEA.HI R7, R7, R4, RZ, 0x7 ;  /* 0x0000000407077211 */ /* 0x000fc600078f38ff */
[----:B------:R-:W-:Y:S02]  /*02e0*/  IMAD.SHL.U32 R4, R6, 0x8, RZ ;  /* 0x0000000806047824 */ /* 0x000fe400078e00ff */
[----:B------:R-:W-:-:S03]  /*02f0*/  IMAD.MOV R6, RZ, RZ, -R6 ;  /* 0x000000ffff067224 */ /* 0x000fc600078e0a06 */
[----:B------:R-:W-:Y:S01]  /*0300*/  LEA.HI.SX32 R7, R7, -R4, 0x19 ;  /* 0x8000000407077211 */ /* 0x000fe200078fcaff */
[----:B------:R-:W-:Y:S02]  /*0310*/  IMAD R13, R0, R6, R5 ;  /* 0x00000006000d7224 */ /* 0x000fe400078e0205 */
[----:B------:R-:W-:Y:S01]  /*0320*/  IMAD.MOV.U32 R6, RZ, RZ, RZ ;  /* 0x000000ffff067224 */ /* 0x000fe200078e00ff */
[----:B------:R-:W-:-:S04]  /*0330*/  VIMNMX R8, PT, PT, R7, 0x8, PT ;  /* 0x0000000807087848 */ /* 0x000fc80003fe0100 */
[-C--:B------:R-:W-:Y:S02]  /*0340*/  IABS R10, R8.reuse ;  /* 0x00000008000a7213 */ /* 0x080fe40000000000 */
[----:B------:R-:W-:Y:S02]  /*0350*/  IABS R0, R8 ;  /* 0x0000000800007213 */ /* 0x000fe40000000000 */
[----:B------:R-:W0:Y:S08]  /*0360*/  I2F.RP R9, R10 ;  /* 0x0000000a00097306 */ /* 0x000e300000209400 */
[----:B0-----:R-:W0:Y:S02]  /*0370*/  MUFU.RCP R9, R9 ;  /* 0x0000000900097308 */ /* 0x001e240000001000 */
[----:B0-----:R-:W-:-:S06]  /*0380*/  VIADD R7, R9, 0xffffffe ;  /* 0x0ffffffe09077836 */ /* 0x001fcc0000000000 */
[----:B------:R-:W0:Y:S02]  /*0390*/  F2I.FTZ.U32.TRUNC.NTZ R7, R7 ;  /* 0x0000000700077305 */ /* 0x000e24000021f000 */
[----:B0-----:R-:W-:-:S04]  /*03a0*/  IMAD.MOV R11, RZ, RZ, -R7 ;  /* 0x000000ffff0b7224 */ /* 0x001fc800078e0a07 */
[----:B------:R-:W-:Y:S01]  /*03b0*/  IMAD.MOV.U32 R5, RZ, RZ, R11 ;  /* 0x000000ffff057224 */ /* 0x000fe200078e000b */
[----:B------:R-:W-:-:S03]  /*03c0*/  IABS R11, R13 ;  /* 0x0000000d000b7213 */ /* 0x000fc60000000000 */
[----:B------:R-:W-:-:S04]  /*03d0*/  IMAD R5, R5, R10, RZ ;  /* 0x0000000a05057224 */ /* 0x000fc800078e02ff */
[----:B------:R-:W-:-:S04]  /*03e0*/  IMAD.HI.U32 R6, R7, R5, R6 ;  /* 0x0000000507067227 */ /* 0x000fc800078e0006 */
[----:B------:R-:W-:Y:S02]  /*03f0*/  IMAD.MOV R5, RZ, RZ, -R0 ;  /* 0x000000ffff057224 */ /* 0x000fe400078e0a00 */
[----:B------:R-:W-:Y:S01]  /*0400*/  IMAD.HI.U32 R0, R6, R11, RZ ;  /* 0x0000000b06007227 */ /* 0x000fe200078e00ff */
[----:B--2---:R-:W-:-:S03]  /*0410*/  LOP3.LUT R6, R14, 0x7f, RZ, 0xc0, !PT ;  /* 0x0000007f0e067812 */ /* 0x004fc600078ec0ff */
[----:B------:R-:W-:-:S05]  /*0420*/  IMAD R5, R0, R5, R11 ;  /* 0x0000000500057224 */ /* 0x000fca00078e020b */
[----:B------:R-:W-:-:S13]  /*0430*/  ISETP.GT.U32.AND P1, PT, R10, R5, PT ;  /* 0x000000050a00720c */ /* 0x000fda0003f24070 */
[----:B------:R-:W-:Y:S02]  /*0440*/  @!P1 IMAD.IADD R5, R5, 0x1, -R10 ;  /* 0x0000000105059824 */ /* 0x000fe400078e0a0a */
[----:B------:R-:W-:Y:S01]  /*0450*/  @!P1 VIADD R0, R0, 0x1 ;  /* 0x0000000100009836 */ /* 0x000fe20000000000 */
[----:B------:R-:W-:Y:S02]  /*0460*/  ISETP.NE.AND P1, PT, R8, RZ, PT ;  /* 0x000000ff0800720c */ /* 0x000fe40003f25270 */
[----:B------:R-:W-:Y:S02]  /*0470*/  ISETP.GE.U32.AND P0, PT, R5, R10, PT ;  /* 0x0000000a0500720c */ /* 0x000fe40003f06070 */
[----:B------:R-:W-:-:S04]  /*0480*/  LOP3.LUT R5, R13, R8, RZ, 0x3c, !PT ;  /* 0x000000080d057212 */ /* 0x000fc800078e3cff */
[----:B------:R-:W-:-:S07]  /*0490*/  ISETP.GE.AND P2, PT, R5, RZ, PT ;  /* 0x000000ff0500720c */ /* 0x000fce0003f46270 */
[----:B------:R-:W-:-:S06]  /*04a0*/  @P0 VIADD R0, R0, 0x1 ;  /* 0x0000000100000836 */ /* 0x000fcc0000000000 */
[----:B------:R-:W-:Y:S01]  /*04b0*/  @!P2 IMAD.MOV R0, RZ, RZ, -R0 ;  /* 0x000000ffff00a224 */ /* 0x000fe200078e0a00 */
[----:B------:R-:W-:-:S05]  /*04c0*/  @!P1 LOP3.LUT R0, RZ, R8, RZ, 0x33, !PT ;  /* 0x00000008ff009212 */ /* 0x000fca00078e33ff */
[----:B------:R-:W-:Y:S02]  /*04d0*/  IMAD.MOV R5, RZ, RZ, -R0 ;  /* 0x000000ffff057224 */ /* 0x000fe400078e0a00 */
[----:B------:R-:W-:Y:S02]  /*04e0*/  IMAD.SHL.U32 R0, R0, 0x200, RZ ;  /* 0x0000020000007824 */ /* 0x000fe400078e00ff */
[----:B------:R-:W-:-:S04]  /*04f0*/  IMAD R5, R8, R5, R13 ;  /* 0x0000000508057224 */ /* 0x000fc800078e020d */
[----:B------:R-:W-:Y:S01]  /*0500*/  IMAD.IADD R5, R4, 0x1, R5 ;  /* 0x0000000104057824 */ /* 0x000fe200078e0205 */
[----:B------:R-:W-:-:S03]  /*0510*/  SHF.R.U32.HI R4, RZ, 0x7, R14 ;  /* 0x00000007ff047819 */ /* 0x000fc6000001160e */
[----:B------:R-:W-:Y:S01]  /*0520*/  IMAD R25, R5, 0x80, R6 ;  /* 0x0000008005197824 */ /* 0x000fe200078e0206 */
[----:B------:R-:W-:-:S04]  /*0530*/  SGXT.U32 R5, R4, 0x2 ;  /* 0x000000020405781a */ /* 0x000fc80000000000 */
[----:B------:R-:W-:Y:S01]  /*0540*/  STL [R1+0xc2c], R25 ;  /* 0x000c2c1901007387 */ /* 0x000fe20000100800 */
[C-C-:B------:R-:W-:Y:S02]  /*0550*/  LOP3.LUT R9, R0.reuse, 0x4, R5.reuse, 0xfe, !PT ;  /* 0x0000000400097812 */ /* 0x140fe400078efe05 */
[C---:B------:R-:W-:Y:S01]  /*0560*/  LOP3.LUT R4, R0.reuse, R5, RZ, 0xfc, !PT ;  /* 0x0000000500047212 */ /* 0x040fe200078efcff */
[----:B------:R-:W-:Y:S01]  /*0570*/  STL [R1+0x1ec], RZ ;  /* 0x0001ecff01007387 */ /* 0x000fe20000100800 */
[C-C-:B------:R-:W-:Y:S02]  /*0580*/  LOP3.LUT R7, R0.reuse, 0x8, R5.reuse, 0xfe, !PT ;  /* 0x0000000800077812 */ /* 0x140fe400078efe05 */
[C-C-:B------:R-:W-:Y:S01]  /*0590*/  LOP3.LUT R8, R0.reuse, 0xc, R5.reuse, 0xfe, !PT ;  /* 0x0000000c00087812 */ /* 0x140fe200078efe05 */
[----:B------:R-:W-:Y:S01]  /*05a0*/  STL [R1+0x200], RZ ;  /* 0x000200ff01007387 */ /* 0x000fe20000100800 */
[C-C-:B------:R-:W-:Y:S02]  /*05b0*/  LOP3.LUT R26, R0.reuse, 0x14, R5.reuse, 0xfe, !PT ;  /* 0x00000014001a7812 */ /* 0x140fe400078efe05 */
[C-C-:B------:R-:W-:Y:S01]  /*05c0*/  LOP3.LUT R27, R0.reuse, 0x18, R5.reuse, 0xfe, !PT ;  /* 0x00000018001b7812 */ /* 0x140fe200078efe05 */
[----:B------:R-:W-:Y:S01]  /*05d0*/  STL [R1+0x204], RZ ;  /* 0x000204ff01007387 */ /* 0x000fe20000100800 */
[----:B------:R-:W-:-:S02]  /*05e0*/  LOP3.LUT R23, R0, 0x20, R5, 0xfe, !PT ;  /* 0x0000002000177812 */ /* 0x000fc400078efe05 */
[C-C-:B------:R-:W-:Y:S01]  /*05f0*/  LOP3.LUT R22, R0.reuse, 0x24, R5.reuse, 0xfe, !PT ;  /* 0x0000002400167812 */ /* 0x140fe200078efe05 */
        /* <DEDUP_REMOVED lines=13> */
[----:B------:R-:W-:Y:S02]  /*06d0*/  LOP3.LUT R14, R0, 0x48, R5, 0xfe, !PT ;  /* 0x00000048000e7812 */ /* 0x000fe400078efe05 */
[C---:B------:R-:W-:Y:S01]  /*06e0*/  LOP3.LUT R13, R4.reuse, 0x84, RZ, 0xfc, !PT ;  /* 0x00000084040d7812 */ /* 0x040fe200078efcff */
[----:B------:R-:W-:Y:S01]  /*06f0*/  STL [R1+0x21c], RZ ;  /* 0x00021cff01007387 */ /* 0x000fe20000100800 */
[----:B------:R-:W-:-:S02]  /*0700*/  LOP3.LUT R11, R4, 0x1ec, RZ, 0xfc, !PT ;  /* 0x000001ec040b7812 */ /* 0x000fc400078efcff */
[C---:B------:R-:W-:Y:S01]  /*0710*/  LOP3.LUT R12, R4.reuse, 0x1f4, RZ, 0xfc, !PT ;  /* 0x000001f4040c7812 */ /* 0x040fe200078efcff */
[----:B------:R-:W-:Y:S01]  /*0720*/  STL [R1+0x280], RZ ;  /* 0x000280ff01007387 */ /* 0x000fe20000100800 */
[----:B------:R-:W-:-:S03]  /*0730*/  LOP3.LUT R10, R4, 0x1fc, RZ, 0xfc, !PT ;  /* 0x000001fc040a7812 */ /* 0x000fc600078efcff */
[----:B------:R-:W-:Y:S04]  /*0740*/  STL [R1+0x284], RZ ;  /* 0x000284ff01007387 */ /* 0x000fe80000100800 */
        /* <DEDUP_REMOVED lines=114> */
[----:B------:R0:W-:Y:S04]  /*0e70*/  STL [R1+0xc30], R9 ;  /* 0x000c300901007387 */ /* 0x0001e80000100800 */
[----:B------:R-:W-:Y:S04]  /*0e80*/  STL [R1+0x4c8], R4 ;  /* 0x0004c80401007387 */ /* 0x000fe80000100800 */
[----:B------:R1:W-:Y:S01]  /*0e90*/  STL [R1+0xc38], R7 ;  /* 0x000c380701007387 */ /* 0x0003e20000100800 */
[----:B0-----:R-:W-:-:S03]  /*0ea0*/  LOP3.LUT R9, R0, 0x58, R5, 0xfe, !PT ;  /* 0x0000005800097812 */ /* 0x001fc600078efe05 */
[----:B------:R0:W-:Y:S01]  /*0eb0*/  STL [R1+0xc34], R8 ;  /* 0x000c340801007387 */ /* 0x0001e20000100800 */
[C-C-:B-1----:R-:W-:Y:S02]  /*0ec0*/  LOP3.LUT R7, R0.reuse, 0x10, R5.reuse, 0xfe, !PT ;  /* 0x0000001000077812 */ /* 0x142fe400078efe05 */
[----:B0-----:R-:W-:-:S03]  /*0ed0*/  LOP3.LUT R8, R0, 0x50, R5, 0xfe, !PT ;  /* 0x0000005000087812 */ /* 0x001fc600078efe05 */
[----:B------:R0:W-:Y:S04]  /*0ee0*/  STL [R1+0xc3c], R7 ;  /* 0x000c3c0701007387 */ /* 0x0001e80000100800 */
[----:B------:R-:W-:Y:S01]  /*0ef0*/  STL [R1+0xc40], R26 ;  /* 0x000c401a01007387 */ /* 0x000fe20000100800 */
[----:B0-----:R-:W-:-:S05]  /*0f00*/  LOP3.LUT R7, R0, 0x1c, R5, 0xfe, !PT ;  /* 0x0000001c00077812 */ /* 0x001fca00078efe05 */
[----:B------:R0:W-:Y:S04]  /*0f10*/  STL [R1+0xc48], R7 ;  /* 0x000c480701007387 */ /* 0x0001e80000100800 */
[----:B------:R-:W-:Y:S04]  /*0f20*/  STL [R1+0xc44], R27 ;  /* 0x000c441b01007387 */ /* 0x000fe80000100800 */
[----:B------:R-:W-:Y:S01]  /*0f30*/  STL [R1+0xc4c], R23 ;  /* 0x000c4c1701007387 */ /* 0x000fe20000100800 */
[----:B0-----:R-:W-:-:S03]  /*0f40*/  LOP3.LUT R7, R0, 0x4c, R5, 0xfe, !PT ;  /* 0x0000004c00077812 */ /* 0x001fc600078efe05 */
[----:B------:R-:W-:Y:S04]  /*0f50*/  STL [R1+0xc50], R22 ;  /* 0x000c501601007387 */ /* 0x000fe80000100800 */
        /* <DEDUP_REMOVED lines=8> */
[----:B------:R0:W-:Y:S04]  /*0fe0*/  STL [R1+0xcc8], R7 ;  /* 0x000cc80701007387 */ /* 0x0001e80000100800 */
[----:B------:R-:W-:Y:S04]  /*0ff0*/  STL [R1+0xcc4], R14 ;  /* 0x000cc40e01007387 */ /* 0x000fe80000100800 */
[----:B------:R1:W-:Y:S01]  /*1000*/  STL [R1+0xccc], R8 ;  /* 0x000ccc0801007387 */ /* 0x0003e20000100800 */
[----:B0-----:R-:W-:-:S05]  /*1010*/  LOP3.LUT R7, R0, 0x54, R5, 0xfe, !PT ;  /* 0x0000005400077812 */ /* 0x001fca00078efe05 */
[----:B------:R0:W-:Y:S01]  /*1020*/  STL [R1+0xcd0], R7 ;  /* 0x000cd00701007387 */ /* 0x0001e20000100800 */
[----:B-1----:R-:W-:-:S03]  /*1030*/  LOP3.LUT R8, R0, 0x5c, R5, 0xfe, !PT ;  /* 0x0000005c00087812 */ /* 0x002fc600078efe05 */
[----:B------:R1:W-:Y:S04]  /*1040*/  STL [R1+0xcd4], R9 ;  /* 0x000cd40901007387 */ /* 0x0003e80000100800 */
[----:B------:R2:W-:Y:S01]  /*1050*/  STL [R1+0xcd8], R8 ;  /* 0x000cd80801007387 */ /* 0x0005e20000100800 */
[C-C-:B0-----:R-:W-:Y:S02]  /*1060*/  LOP3.LUT R7, R0.reuse, 0x60, R5.reuse, 0xfe, !PT ;  /* 0x0000006000077812 */ /* 0x141fe400078efe05 */
[----:B-1----:R-:W-:-:S03]  /*1070*/  LOP3.LUT R9, R0, 0x64, R5, 0xfe, !PT ;  /* 0x0000006400097812 */ /* 0x002fc600078efe05 */
[----:B------:R0:W-:Y:S01]  /*1080*/  STL [R1+0xcdc], R7 ;  /* 0x000cdc0701007387 */ /* 0x0001e20000100800 */
[----:B--2---:R-:W-:-:S03]  /*1090*/  LOP3.LUT R8, R0, 0x68, R5, 0xfe, !PT ;  /* 0x0000006800087812 */ /* 0x004fc600078efe05 */
        /* <DEDUP_REMOVED lines=9> */
[----:B------:R-:W-:Y:S02]  /*1130*/  LOP3.LUT R5, R0, 0x7c, R5, 0xfe, !PT ;  /* 0x0000007c00057812 */ /* 0x000fe400078efe05 */
[C---:B------:R-:W-:Y:S01]  /*1140*/  LOP3.LUT R0, R4.reuse, 0x80, RZ, 0xfc, !PT ;  /* 0x0000008004007812 */ /* 0x040fe200078efcff */
[----:B------:R0:W-:Y:S01]  /*1150*/  STL [R1+0xcf4], R7 ;  /* 0x000cf40701007387 */ /* 0x0001e20000100800 */
[----:B-1----:R-:W-:-:S02]  /*1160*/  LOP3.LUT R9, R4, 0x1f0, RZ, 0xfc, !PT ;  /* 0x000001f004097812 */ /* 0x002fc400078efcff */
[C---:B--2---:R-:W-:Y:S01]  /*1170*/  LOP3.LUT R8, R4.reuse, 0x1f8, RZ, 0xfc, !PT ;  /* 0x000001f804087812 */ /* 0x044fe200078efcff */
[----:B------:R1:W-:Y:S04]  /*1180*/  STL [R1+0xcf8], R5 ;  /* 0x000cf80501007387 */ /* 0x0003e80000100800 */
[----:B------:R2:W-:Y:S01]  /*1190*/  STL [R1+0xcfc], R0 ;  /* 0x000cfc0001007387 */ /* 0x0005e20000100800 */
[C---:B0-----:R-:W-:Y:S02]  /*11a0*/  LOP3.LUT R7, R4.reuse, 0x88, RZ, 0xfc, !PT ;  /* 0x0000008804077812 */ /* 0x041fe400078efcff */
[----:B-1----:R-:W-:-:S03]  /*11b0*/  LOP3.LUT R5, R4, 0x8c, RZ, 0xfc, !PT ;  /* 0x0000008c04057812 */ /* 0x002fc600078efcff */
[----:B------:R0:W-:Y:S01]  /*11c0*/  STL [R1+0xd08], R7 ;  /* 0x000d080701007387 */ /* 0x0001e20000100800 */
[----:B--2---:R-:W-:-:S03]  /*11d0*/  LOP3.LUT R0, R4, 0x90, RZ, 0xfc, !PT ;  /* 0x0000009004007812 */ /* 0x004fc600078efcff */
[----:B------:R-:W-:Y:S04]  /*11e0*/  STL [R1+0xd04], R13 ;  /* 0x000d040d01007387 */ /* 0x000fe80000100800 */
[----:B------:R1:W-:Y:S01]  /*11f0*/  STL [R1+0xd0c], R5 ;  /* 0x000d0c0501007387 */ /* 0x0003e20000100800 */
[----:B0-----:R-:W-:-:S03]  /*1200*/  LOP3.LUT R7, R4, 0x9c, RZ, 0xfc, !PT ;  /* 0x0000009c04077812 */ /* 0x001fc600078efcff */
[----:B------:R0:W-:Y:S01]  /*1210*/  STL [R1+0xd10], R0 ;  /* 0x000d100001007387 */ /* 0x0001e20000100800 */
[C---:B-1----:R-:W-:Y:S02]  /*1220*/  LOP3.LUT R5, R4.reuse, 0x94, RZ, 0xfc, !PT ;  /* 0x0000009404057812 */ /* 0x042fe400078efcff */
[----:B0-----:R-:W-:-:S03]  /*1230*/  LOP3.LUT R0, R4, 0x98, RZ, 0xfc, !PT ;  /* 0x0000009804007812 */ /* 0x001fc600078efcff */
[----:B------:R0:W-:Y:S04]  /*1240*/  STL [R1+0xd14], R5 ;  /* 0x000d140501007387 */ /* 0x0001e80000100800 */
[----:B------:R1:W-:Y:S04]  /*1250*/  STL [R1+0xd18], R0 ;  /* 0x000d180001007387 */ /* 0x0003e80000100800 */
[----:B------:R2:W-:Y:S01]  /*1260*/  STL [R1+0xd1c], R7 ;  /* 0x000d1c0701007387 */ /* 0x0005e20000100800 */
[C---:B0-----:R-:W-:Y:S02]  /*1270*/  LOP3.LUT R5, R4.reuse, 0xa0, RZ, 0xfc, !PT ;  /* 0x000000a004057812 */ /* 0x041fe400078efcff */
[----:B-1----:R-:W-:-:S03]  /*1280*/  LOP3.LUT R0, R4, 0xa4, RZ, 0xfc, !PT ;  /* 0x000000a404007812 */ /* 0x002fc600078efcff */
[----:B------:R0:W-:Y:S01]  /*1290*/  STL [R1+0xd20], R5 ;  /* 0x000d200501007387 */ /* 0x0001e20000100800 */
[----:B--2---:R-:W-:-:S03]  /*12a0*/  LOP3.LUT R7, R4, 0xa8, RZ, 0xfc, !PT ;  /* 0x000000a804077812 */ /* 0x004fc600078efcff */
        /* <DEDUP_REMOVED lines=160> */
[----:B------:R2:W-:Y:S04]  /*1cb0*/  STL [R1+0xe68], R5 ;  /* 0x000e680501007387 */ /* 0x0005e80000100800 */
[----:B------:R2:W-:Y:S04]  /*1cc0*/  STL [R1+0xe78], R0 ;  /* 0x000e780001007387 */ /* 0x0005e80000100800 */
[----:B------:R2:W-:Y:S04]  /*1cd0*/  STL [R1+0xe74], R11 ;  /* 0x000e740b01007387 */ /* 0x0005e80000100800 */
[----:B------:R2:W-:Y:S04]  /*1ce0*/  STL [R1+0xe6c], R12 ;  /* 0x000e6c0c01007387 */ /* 0x0005e80000100800 */
[----:B------:R2:W-:Y:S04]  /*1cf0*/  STL [R1+0xe64], R8 ;  /* 0x000e640801007387 */ /* 0x0005e80000100800 */
[----:B------:R2:W-:Y:S04]  /*1d00*/  STL [R1+0xe70], R9 ;  /* 0x000e700901007387 */ /* 0x0005e80000100800 */
[----:B------:R2:W-:Y:S01]  /*1d10*/  STL [R1+0xd00], R10 ;  /* 0x000d000a01007387 */ /* 0x0005e20000100800 */
[----:B---3--:R-:W-:Y:S05]  /*1d20*/  BRA.U !UP0, `(.L_x_0) ;  /* 0x000002a508dc7547 */ /* 0x008fea000b800000 */
[----:B------:R-:W-:Y:S01]  /*1d30*/  IABS R28, R3 ;  /* 0x00000003001c7213 */ /* 0x000fe20000000000 */
[----:B------:R0:W-:Y:S01]  /*1d40*/  STL [R1+0xfc8], R3 ;  /* 0x000fc80301007387 */ /* 0x0001e20000100800 */
[----:B------:R-:W-:Y:S01]  /*1d50*/  IABS R29, R2 ;  /* 0x00000002001d7213 */ /* 0x000fe20000000000 */
[----:B------:R-:W-:Y:S01]  /*1d60*/  IMAD.MOV.U32 R6, RZ, RZ, RZ ;  /* 0x000000ffff067224 */ /* 0x000fe200078e00ff */
[----:B--2---:R-:W-:Y:S01]  /*1d70*/  IABS R10, R10 ;  /* 0x0000000a000a7213 */ /* 0x004fe20000000000 */
[----:B------:R-:W1:Y:S01]  /*1d80*/  LDCU UR7, c[0x0][0x3b0] ;  /* 0x00007600ff0777ac */ /* 0x000e620008000800 */
[----:B------:R-:W-:Y:S02]  /*1d90*/  IABS R8, R8 ;  /* 0x0000000800087213 */ /* 0x000fe40000000000 */
[----:B------:R-:W-:Y:S01]  /*1da0*/  IABS R9, R9 ;  /* 0x0000000900097213 */ /* 0x000fe20000000000 */
[----:B------:R-:W2:Y:S01]  /*1db0*/  LDCU UR20, c[0x0][0x3a4] ;  /* 0x00007480ff1477ac */ /* 0x000ea20008000800 */
[----:B0-----:R-:W3:Y:S01]  /*1dc0*/  LDL R3, [R1+0x4c8] ;  /* 0x0004c80001037983 */ /* 0x001ee20000100800 */
[----:B------:R-:W0:Y:S01]  /*1dd0*/  I2F.RP R4, R28 ;  /* 0x0000001c00047306 */ /* 0x000e220000209400 */
[----:B------:R-:W-:Y:S01]  /*1de0*/  IABS R15, R15 ;  /* 0x0000000f000f7213 */ /* 0x000fe20000000000 */
[----:B------:R-:W4:Y:S01]  /*1df0*/  LDCU.128 UR8, c[0x0][0x380] ;  /* 0x00007000ff0877ac */ /* 0x000f220008000c00 */
[----:B------:R5:W-:Y:S01]  /*1e00*/  STL [R1+0xfcc], R2 ;  /* 0x000fcc0201007387 */ /* 0x000be20000100800 */
[----:B------:R-:W-:-:S02]  /*1e10*/  IABS R18, R18 ;  /* 0x0000001200127213 */ /* 0x000fc40000000000 */
[----:B------:R-:W-:Y:S01]  /*1e20*/  IABS R20, R20 ;  /* 0x0000001400147213 */ /* 0x000fe20000000000 */
[----:B------:R-:W1:Y:S01]  /*1e30*/  LDCU.64 UR14, c[0x0][0x388] ;  /* 0x00007100ff0e77ac */ /* 0x000e620008000a00 */
[----:B------:R-:W2:Y:S01]  /*1e40*/  I2F.RP R0, R29 ;  /* 0x0000001d00007306 */ /* 0x000ea20000209400 */
[----:B------:R-:W-:Y:S02]  /*1e50*/  IABS R23, R23 ;  /* 0x0000001700177213 */ /* 0x000fe40000000000 */
[----:B------:R-:W-:Y:S01]  /*1e60*/  IABS R26, R26 ;  /* 0x0000001a001a7213 */ /* 0x000fe20000000000 */
[----:B------:R-:W1:Y:S01]  /*1e70*/  LDCU.64 UR16, c[0x0][0x388] ;  /* 0x00007100ff1077ac */ /* 0x000e620008000a00 */
[----:B-----5:R-:W-:-:S03]  /*1e80*/  IMAD.MOV.U32 R2, RZ, RZ, R25 ;  /* 0x000000ffff027224 */ /* 0x020fc600078e0019 */
[----:B0-----:R-:W0:Y:S01]  /*1e90*/  MUFU.RCP R4, R4 ;  /* 0x0000000400047308 */ /* 0x001e220000001000 */
[----:B------:R-:W5:Y:S01]  /*1ea0*/  LDCU UR22, c[0x0][0x3a8] ;  /* 0x00007500ff1677ac */ /* 0x000f620008000800 */
[----:B------:R-:W1:Y:S06]  /*1eb0*/  LDCU UR24, c[0x0][0x3a8] ;  /* 0x00007500ff1877ac */ /* 0x000e6c0008000800 */
[----:B--2---:R-:W2:Y:S01]  /*1ec0*/  MUFU.RCP R0, R0 ;  /* 0x0000000000007308 */ /* 0x004ea20000001000 */
[----:B------:R-:W1:Y:S01]  /*1ed0*/  LDCU UR27, c[0x0][0x3a8] ;  /* 0x00007500ff1b77ac */ /* 0x000e620008000800 */
[----:B------:R-:W1:Y:S01]  /*1ee0*/  LDCU UR30, c[0x0][0x3a8] ;  /* 0x00007500ff1e77ac */ /* 0x000e620008000800 */
[----:B0-----:R-:W-:Y:S01]  /*1ef0*/  VIADD R4, R4, 0xffffffe ;  /* 0x0ffffffe04047836 */ /* 0x001fe20000000000 */
[----:B------:R-:W0:Y:S04]  /*1f00*/  LDCU UR32, c[0x0][0x3a8] ;  /* 0x00007500ff2077ac */ /* 0x000e280008000800 */
[----:B------:R-:W0:Y:S01]  /*1f10*/  F2I.FTZ.U32.TRUNC.NTZ R7, R4 ;  /* 0x0000000400077305 */ /* 0x000e22000021f000 */
[----:B------:R-:W1:Y:S01]  /*1f20*/  LDCU UR21, c[0x0][0x38c] ;  /* 0x00007180ff1577ac */ /* 0x000e620008000800 */
[----:B--2---:R-:W-:Y:S01]  /*1f30*/  VIADD R0, R0, 0xffffffe ;  /* 0x0ffffffe00007836 */ /* 0x004fe20000000000 */
[----:B------:R-:W2:Y:S05]  /*1f40*/  LDCU UR23, c[0x0][0x3a8] ;  /* 0x00007500ff1777ac */ /* 0x000eaa0008000800 */
[----:B------:R-:W1:Y:S01]  /*1f50*/  F2I.FTZ.U32.TRUNC.NTZ R5, R0 ;  /* 0x0000000000057305 */ /* 0x000e62000021f000 */
[----:B------:R-:W2:Y:S01]  /*1f60*/  LDCU UR25, c[0x0][0x3a8] ;  /* 0x00007500ff1977ac */ /* 0x000ea20008000800 */
[----:B------:R-:W2:Y:S01]  /*1f70*/  LDCU UR28, c[0x0][0x3a8] ;  /* 0x00007500ff1c77ac */ /* 0x000ea20008000800 */
[----:B0-----:R-:W-:Y:S01]  /*1f80*/  IMAD.MOV R25, RZ, RZ, -R7 ;  /* 0x000000ffff197224 */ /* 0x001fe200078e0a07 */
[----:B------:R-:W0:Y:S03]  /*1f90*/  LDCU UR31, c[0x0][0x3a8] ;  /* 0x00007500ff1f77ac */ /* 0x000e260008000800 */
[----:B------:R-:W-:Y:S01]  /*1fa0*/  IMAD R25, R25, R28, RZ ;  /* 0x0000001c19197224 */ /* 0x000fe200078e02ff */
[----:B------:R-:W0:Y:S01]  /*1fb0*/  LDCU UR33, c[0x0][0x3a8] ;  /* 0x00007500ff2177ac */ /* 0x000e220008000800 */
[----:B-1----:R-:W-:-:S02]  /*1fc0*/  IMAD.MOV R0, RZ, RZ, -R5 ;  /* 0x000000ffff007224 */ /* 0x002fc400078e0a05 */
[----:B------:R-:W-:Y:S01]  /*1fd0*/  IMAD.HI.U32 R25, R7, R25, R6 ;  /* 0x0000001907197227 */ /* 0x000fe200078e0006 */
[----:B------:R-:W-:Y:S01]  /*1fe0*/  IABS R7, R2 ;  /* 0x0000000200077213 */ /* 0x000fe20000000000 */
[----:B------:R-:W1:Y:S02]  /*1ff0*/  LDCU UR26, c[0x0][0x3a8] ;  /* 0x00007500ff1a77ac */ /* 0x000e640008000800 */
[----:B------:R-:W-:Y:S01]  /*2000*/  IMAD R0, R0, R29, RZ ;  /* 0x0000001d00007224 */ /* 0x000fe200078e02ff */
[----:B------:R-:W0:Y:S01]  /*2010*/  LDCU UR35, c[0x0][0x3a8] ;  /* 0x00007500ff2377ac */ /* 0x000e220008000800 */
        /* <DEDUP_REMOVED lines=19> */
[----:B---3--:R-:W-:Y:S01]  /*2150*/  IABS R4, R3 ;  /* 0x0000000300047213 */ /* 0x008fe20000000000 */
[----:B------:R3:W-:Y:S04]  /*2160*/  STL [R1+0xfd0], R3 ;  /* 0x000fd00301007387 */ /* 0x0007e80000100800 */
[----:B------:R-:W-:Y:S01]  /*2170*/  IMAD.MOV.U32 R6, RZ, RZ, R4 ;  /* 0x000000ffff067224 */ /* 0x000fe200078e0004 */
[----:B------:R-:W2:Y:S01]  /*2180*/  LDL R2, [R1+0xe60] ;  /* 0x000e600001027983 */ /* 0x000ea20000100800 */
[----:B------:R-:W-:-:S04]  /*2190*/  IMAD.MOV.U32 R4, RZ, RZ, RZ ;  /* 0x000000ffff047224 */ /* 0x000fc800078e00ff */
[----:B------:R-:W-:Y:S01]  /*21a0*/  IMAD.HI.U32 R5, R5, R0, R4 ;  /* 0x0000000005057227 */ /* 0x000fe200078e0004 */
[----:B---3--:R-:W3:Y:S03]  /*21b0*/  LDL R3, [R1+0xe68] ;  /* 0x000e680001037983 */ /* 0x008ee60000100800 */
[----:B------:R-:W-:Y:S01]  /*21c0*/  IMAD.MOV.U32 R0, RZ, RZ, R7 ;  /* 0x000000ffff007224 */ /* 0x000fe200078e0007 */
[----:B------:R-:W-:Y:S01]  /*21d0*/  IABS R7, R12 ;  /* 0x0000000c00077213 */ /* 0x000fe20000000000 */
[----:B------:R-:W-:-:S04]  /*21e0*/  IMAD.HI.U32 R12, R25, R10, RZ ;  /* 0x0000000a190c7227 */ /* 0x000fc800078e00ff */
[----:B------:R-:W-:-:S04]  /*21f0*/  IMAD.MOV R12, RZ, RZ, -R12 ;  /* 0x000000ffff0c7224 */ /* 0x000fc800078e0a0c */
[----:B------:R-:W-:Y:S02]  /*2200*/  IMAD R10, R28, R12, R10 ;  /* 0x0000000c1c0a7224 */ /* 0x000fe400078e020a */
[----:B------:R-:W4:Y:S01]  /*2210*/  LDL R12, [R1+0xe78] ;  /* 0x000e7800010c7983 */ /* 0x000f220000100800 */
[----:B------:R-:W-:-:S04]  /*2220*/  IMAD.HI.U32 R4, R25, R6, RZ ;  /* 0x0000000619047227 */ /* 0x000fc800078e00ff */
[----:B------:R-:W-:-:S04]  /*2230*/  IMAD.HI.U32 R5, R5, R0, RZ ;  /* 0x0000000005057227 */ /* 0x000fc800078e00ff */
[----:B------:R-:W-:Y:S02]  /*2240*/  IMAD.MOV R4, RZ, RZ, -R4 ;  /* 0x000000ffff047224 */ /* 0x000fe400078e0a04 */
[----:B------:R-:W-:Y:S02]  /*2250*/  IMAD.MOV R5, RZ, RZ, -R5 ;  /* 0x000000ffff057224 */ /* 0x000fe400078e0a05 */
[----:B------:R-:W-:Y:S02]  /*2260*/  IMAD R4, R28, R4, R6 ;  /* 0x000000041c047224 */ /* 0x000fe400078e0206 */
[----:B------:R-:W-:Y:S02]  /*2270*/  IMAD.MOV.U32 R6, RZ, RZ, R7 ;  /* 0x000000ffff067224 */ /* 0x000fe400078e0007 */
[----:B------:R-:W-:Y:S02]  /*2280*/  IMAD R0, R29, R5, R0 ;  /* 0x000000051d007224 */ /* 0x000fe400078e0200 */
[----:B------:R-:W-:-:S02]  /*2290*/  IMAD.MOV.U32 R5, RZ, RZ, R11 ;  /* 0x000000ffff057224 */ /* 0x000fc400078e000b */
[----:B------:R-:W-:-:S04]  /*22a0*/  IMAD.HI.U32 R11, R25, R8, RZ ;  /* 0x00000008190b7227 */ /* 0x000fc800078e00ff */
[----:B------:R-:W-:Y:S01]  /*22b0*/  IMAD.HI.U32 R7, R25, R6, RZ ;  /* 0x0000000619077227 */ /* 0x000fe200078e00ff */
[----:B------:R0:W-:Y:S03]  /*22c0*/  STL [R1+0x78], R10 ;  /* 0x0000780a01007387 */ /* 0x0001e60000100800 */
[----:B------:R-:W-:Y:S02]  /*22d0*/  IMAD.MOV R11, RZ, RZ, -R11 ;  /* 0x000000ffff0b7224 */ /* 0x000fe400078e0a0b */
[----:B------:R-:W-:Y:S01]  /*22e0*/  IMAD.MOV R7, RZ, RZ, -R7 ;  /* 0x000000ffff077224 */ /* 0x000fe200078e0a07 */
[----:B------:R-:W-:Y:S01]  /*22f0*/  IABS R5, R5 ;  /* 0x0000000500057213 */ /* 0x000fe20000000000 */
[C---:B------:R-:W-:Y:S02]  /*2300*/  IMAD R8, R28.reuse, R11, R8 ;  /* 0x0000000b1c087224 */ /* 0x040fe400078e0208 */
[----:B------:R-:W-:-:S02]  /*2310*/  IMAD R6, R28, R7, R6 ;  /* 0x000000071c067224 */ /* 0x000fc400078e0206 */
[C---:B0-----:R-:W-:Y:S01]  /*2320*/  IMAD.HI.U32 R10, R25.reuse, R9, RZ ;  /* 0x00000009190a7227 */ /* 0x041fe200078e00ff */
[----:B------:R-:W-:Y:S03]  /*2330*/  STL [R1+0x74], R8 ;  /* 0x0000740801007387 */ /* 0x000fe60000100800 */
[----:B------:R-:W-:Y:S01]  /*2340*/  IMAD.MOV R10, RZ, RZ, -R10 ;  /* 0x000000ffff0a7224 */ /* 0x000fe200078e0a0a */
[----:B------:R2:W-:Y:S01]  /*2350*/  STL [R1+0x70], R6 ;  /* 0x0000700601007387 */ /* 0x0005e20000100800 */
[----:B------:R-:W-:-:S04]  /*2360*/  IMAD.HI.U32 R7, R25, R5, RZ ;  /* 0x0000000519077227 */ /* 0x000fc800078e00ff */
[----:B------:R-:W-:-:S04]  /*2370*/  IMAD.MOV R7, RZ, RZ, -R7 ;  /* 0x000000ffff077224 */ /* 0x000fc800078e0a07 */
[C---:B------:R-:W-:Y:S01]  /*2380*/  IMAD R7, R28.reuse, R7, R5 ;  /* 0x000000071c077224 */ /* 0x040fe200078e0205 */
[----:B--2---:R-:W-:Y:S01]  /*2390*/  IABS R6, R2 ;  /* 0x0000000200067213 */ /* 0x004fe20000000000 */
[----:B------:R-:W-:Y:S02]  /*23a0*/  IMAD R2, R28, R10, R9 ;  /* 0x0000000a1c027224 */ /* 0x000fe400078e0209 */
[----:B------:R-:W2:Y:S01]  /*23b0*/  LDL R9, [R1+0xe5c] ;  /* 0x000e5c0001097983 */ /* 0x000ea20000100800 */
[----:B---3--:R-:W-:-:S03]  /*23c0*/  IABS R8, R3 ;  /* 0x0000000300087213 */ /* 0x008fc60000000000 */
[----:B------:R-:W3:Y:S02]  /*23d0*/  LDL R3, [R1+0xe48] ;  /* 0x000e480001037983 */ /* 0x000ee40000100800 */
[----:B------:R-:W-:Y:S01]  /*23e0*/  IMAD.HI.U32 R10, R25, R8, RZ ;  /* 0x00000008190a7227 */ /* 0x000fe200078e00ff */
[----:B----4-:R-:W-:-:S05]  /*23f0*/  IABS R11, R12 ;  /* 0x0000000c000b7213 */ /* 0x010fca0000000000 */
[----:B------:R-:W-:Y:S01]  /*2400*/  IMAD.HI.U32 R12, R25, R11, RZ ;  /* 0x0000000b190c7227 */ /* 0x000fe200078e00ff */
[----:B------:R0:W-:Y:S03]  /*2410*/  STL [R1+0x6c], R2 ;  /* 0x00006c0201007387 */ /* 0x0001e60000100800 */
[----:B------:R-:W-:Y:S01]  /*2420*/  IMAD.MOV R12, RZ, RZ, -R12 ;  /* 0x000000ffff0c7224 */ /* 0x000fe200078e0a0c */
[----:B------:R-:W4:Y:S01]  /*2430*/  LDL R5, [R1+0xe58] ;  /* 0x000e580001057983 */ /* 0x000f220000100800 */
[----:B------:R-:W-:Y:S02]  /*2440*/  IMAD.MOV R10, RZ, RZ, -R10 ;  /* 0x000000ffff0a7224 */ /* 0x000fe400078e0a0a */
[C---:B------:R-:W-:Y:S01]  /*2450*/  IMAD R11, R28.reuse, R12, R11 ;  /* 0x0000000c1c0b7224 */ /* 0x040fe200078e020b */
[----:B0-----:R-:W3:Y:S01]  /*2460*/  LDL R2, [R1+0xe44] ;  /* 0x000e440001027983 */ /* 0x001ee20000100800 */
[----:B------:R-:W-:-:S03]  /*2470*/  IMAD R8, R28, R10, R8 ;  /* 0x0000000a1c087224 */ /* 0x000fc600078e0208 */
[----:B------:R-:W-:Y:S04]  /*2480*/  STL [R1+0x68], R7 ;  /* 0x0000680701007387 */ /* 0x000fe80000100800 */
[----:B------:R-:W3:Y:S04]  /*2490*/  LDL R12, [R1+0xe4c] ;  /* 0x000e4c00010c7983 */ /* 0x000ee80000100800 */
[----:B------:R-:W-:Y:S04]  /*24a0*/  STL [R1+0x64], R11 ;  /* 0x0000640b01007387 */ /* 0x000fe80000100800 */
[----:B------:R-:W5:Y:S04]  /*24b0*/  LDL R10, [R1+0xe54] ;  /* 0x000e5400010a7983 */ /* 0x000f680000100800 */
[----:B------:R0:W-:Y:S04]  /*24c0*/  STL [R1+0x60], R8 ;  /* 0x0000600801007387 */ /* 0x0001e80000100800 */
[----:B0-----:R-:W5:Y:S01]  /*24d0*/  LDL R8, [R1+0xe50] ;  /* 0x000e500001087983 */ /* 0x001f620000100800 */
[----:B------:R-:W-:-:S04]  /*24e0*/  IMAD.HI.U32 R7, R25, R6, RZ ;  /* 0x0000000619077227 */ /* 0x000fc800078e00ff */
[----:B------:R-:W-:-:S04]  /*24f0*/  IMAD.MOV R7, RZ, RZ, -R7 ;  /* 0x000000ffff077224 */ /* 0x000fc800078e0a07 */
[----:B------:R-:W-:-:S05]  /*2500*/  IMAD R6, R28, R7, R6 ;  /* 0x000000071c067224 */ /* 0x000fca00078e0206 */
[----:B------:R3:W-:Y:S01]  /*2510*/  STL [R1+0x5c], R6 ;  /* 0x00005c0601007387 */ /* 0x0007e20000100800 */
[----:B--2---:R-:W-:-:S05]  /*2520*/  IABS R9, R9 ;  /* 0x0000000900097213 */ /* 0x004fca0000000000 */
[----:B------:R-:W-:-:S04]  /*2530*/  IMAD.HI.U32 R11, R25, R9, RZ ;  /* 0x00000009190b7227 */ /* 0x000fc800078e00ff */
[----:B------:R-:W-:-:S04]  /*2540*/  IMAD.MOV R11, RZ, RZ, -R11 ;  /* 0x000000ffff0b7224 */ /* 0x000fc800078e0a0b */
[----:B------:R-:W-:Y:S01]  /*2550*/  IMAD R9, R28, R11, R9 ;  /* 0x0000000b1c097224 */ /* 0x000fe200078e0209 */
[----:B----4-:R-:W-:-:S05]  /*2560*/  IABS R5, R5 ;  /* 0x0000000500057213 */ /* 0x010fca0000000000 */
[----:B------:R-:W-:-:S04]  /*2570*/  IMAD.HI.U32 R7, R25, R5, RZ ;  /* 0x0000000519077227 */ /* 0x000fc800078e00ff */
[----:B------:R-:W-:Y:S01]  /*2580*/  IMAD.MOV R7, RZ, RZ, -R7 ;  /* 0x000000ffff077224 */ /* 0x000fe200078e0a07 */
[----:B---3--:R-:W-:-:S03]  /*2590*/  IABS R6, R12 ;  /* 0x0000000c00067213 */ /* 0x008fc60000000000 */
[----:B------:R-:W-:Y:S01]  /*25a0*/  IMAD R5, R28, R7, R5 ;  /* 0x000000071c057224 */ /* 0x000fe200078e0205 */
[----:B-----5:R-:W-:-:S05]  /*25b0*/  IABS R10, R10 ;  /* 0x0000000a000a7213 */ /* 0x020fca0000000000 */
[C---:B------:R-:W-:Y:S01]  /*25c0*/  IMAD.HI.U32 R12, R25.reuse, R10, RZ ;  /* 0x0000000a190c7227 */ /* 0x040fe200078e00ff */
[----:B------:R-:W-:Y:S03]  /*25d0*/  STL [R1+0x58], R9 ;  /* 0x0000580901007387 */ /* 0x000fe60000100800 */
[----:B------:R-:W-:Y:S01]  /*25e0*/  IMAD.MOV R12, RZ, RZ, -R12 ;  /* 0x000000ffff0c7224 */ /* 0x000fe200078e0a0c */
[----:B------:R-:W-:Y:S01]  /*25f0*/  IABS R8, R8 ;  /* 0x0000000800087213 */ /* 0x000fe20000000000 */
[----:B------:R0:W-:Y:S04]  /*2600*/  STL [R1+0x54], R5 ;  /* 0x0000540501007387 */ /* 0x0001e80000100800 */
[----:B------:R-:W-:-:S04]  /*2610*/  IMAD.HI.U32 R11, R25, R8, RZ ;  /* 0x00000008190b7227 */ /* 0x000fc800078e00ff */
[----:B------:R-:W-:Y:S01]  /*2620*/  IMAD.MOV R11, RZ, RZ, -R11 ;  /* 0x000000ffff0b7224 */ /* 0x000fe200078e0a0b */
[----:B0-----:R-:W-:Y:S01]  /*2630*/  IABS R5, R2 ;  /* 0x0000000200057213 */ /* 0x001fe20000000000 */
[C---:B------:R-:W-:Y:S02]  /*2640*/  IMAD R2, R28.reuse, R12, R10 ;  /* 0x0000000c1c027224 */ /* 0x040fe400078e020a */
[----:B------:R-:W2:Y:S04]  /*2650*/  LDL R12, [R1+0xe38] ;  /* 0x000e3800010c7983 */ /* 0x000ea80000100800 */
[----:B------:R0:W-:Y:S02]  /*2660*/  STL [R1+0x50], R2 ;  /* 0x0000500201007387 */ /* 0x0001e40000100800 */
[----:B0-----:R-:W-:-:S02]  /*2670*/  IMAD R2, R28, R11, R8 ;  /* 0x0000000b1c027224 */ /* 0x001fc400078e0208 */
[----:B------:R-:W3:Y:S01]  /*2680*/  LDL R11, [R1+0xe40] ;  /* 0x000e4000010b7983 */ /* 0x000ee20000100800 */
[C---:B------:R-:W-:Y:S01]  /*2690*/  IMAD.HI.U32 R7, R25.reuse, R6, RZ ;  /* 0x0000000619077227 */ /* 0x040fe200078e00ff */
[----:B------:R-:W-:Y:S02]  /*26a0*/  IABS R9, R3 ;  /* 0x0000000300097213 */ /* 0x000fe40000000000 */
[----:B------:R-:W4:Y:S01]  /*26b0*/  LDL R8, [R1+0xe3c] ;  /* 0x000e3c0001087983 */ /* 0x000f220000100800 */
[----:B------:R-:W-:Y:S02]  /*26c0*/  IMAD.MOV R7, RZ, RZ, -R7 ;  /* 0x000000ffff077224 */ /* 0x000fe400078e0a07 */
[C---:B------:R-:W-:Y:S01]  /*26d0*/  IMAD.HI.U32 R10, R25.reuse, R9, RZ ;  /* 0x00000009190a7227 */ /* 0x040fe200078e00ff */
[----:B------:R0:W-:Y:S03]  /*26e0*/  STL [R1+0x4c], R2 ;  /* 0x00004c0201007387 */ /* 0x0001e60000100800 */
[----:B------:R-:W-:Y:S01]  /*26f0*/  IMAD R6, R28, R7, R6 ;  /* 0x000000071c067224 */ /* 0x000fe200078e0206 */
[----:B------:R-:W5:Y:S01]  /*2700*/  LDL R3, [R1+0xe28] ;  /* 0x000e280001037983 */ /* 0x000f620000100800 */
[----:B------:R-:W-:-:S04]  /*2710*/  IMAD.HI.U32 R7, R25, R5, RZ ;  /* 0x0000000519077227 */ /* 0x000fc800078e00ff */
[----:B------:R-:W-:Y:S01]  /*2720*/  IMAD.MOV R10, RZ, RZ, -R10 ;  /* 0x000000ffff0a7224 */ /* 0x000fe200078e0a0a */
[----:B0-----:R-:W5:Y:S01]  /*2730*/  LDL R2, [R1+0xe20] ;  /* 0x000e200001027983 */ /* 0x001f620000100800 */
[----:B------:R-:W-:-:S03]  /*2740*/  IMAD.MOV R7, RZ, RZ, -R7 ;  /* 0x000000ffff077224 */ /* 0x000fc600078e0a07 */
[----:B------:R2:W-:Y:S01]  /*2750*/  STL [R1+0x188], R6 ;  /* 0x0001880601007387 */ /* 0x0005e20000100800 */
[C---:B------:R-:W-:Y:S02]  /*2760*/  IMAD R10, R28.reuse, R10, R9 ;  /* 0x0000000a1c0a7224 */ /* 0x040fe400078e0209 */
[----:B------:R-:W-:Y:S01]  /*2770*/  IMAD R7, R28, R7, R5 ;  /* 0x000000071c077224 */ /* 0x000fe200078e0205 */
[----:B------:R-:W5:Y:S04]  /*2780*/  LDL R9, [R1+0xe34] ;  /* 0x000e340001097983 */ /* 0x000f680000100800 */
[----:B------:R-:W-:Y:S04]  /*2790*/  STL [R1+0x190], R10 ;  /* 0x0001900a01007387 */ /* 0x000fe80000100800 */
[----:B------:R-:W5:Y:S04]  /*27a0*/  LDL R5, [R1+0xe2c] ;  /* 0x000e2c0001057983 */ /* 0x000f680000100800 */
[----:B------:R0:W-:Y:S01]  /*27b0*/  STL [R1+0x198], R7 ;  /* 0x0001980701007387 */ /* 0x0001e20000100800 */
[----:B--2---:R-:W-:-:S02]  /*27c0*/  IABS R6, R12 ;  /* 0x0000000c00067213 */ /* 0x004fc40000000000 */
[----:B---3--:R-:W-:-:S05]  /*27d0*/  IABS R11, R11 ;  /* 0x0000000b000b7213 */ /* 0x008fca0000000000 */
[----:B------:R-:W-:-:S04]  /*27e0*/  IMAD.HI.U32 R12, R25, R11, RZ ;  /* 0x0000000b190c7227 */ /* 0x000fc800078e00ff */
[----:B------:R-:W-:-:S04]  /*27f0*/  IMAD.MOV R12, RZ, RZ, -R12 ;  /* 0x000000ffff0c7224 */ /* 0x000fc800078e0a0c */
[----:B------:R-:W-:Y:S02]  /*2800*/  IMAD R11, R28, R12, R11 ;  /* 0x0000000c1c0b7224 */ /* 0x000fe400078e020b */
[----:B------:R-:W2:Y:S01]  /*2810*/  LDL R12, [R1+0xe30] ;  /* 0x000e3000010c7983 */ /* 0x000ea20000100800 */
[----:B----4-:R-:W-:Y:S01]  /*2820*/  IABS R8, R8 ;  /* 0x0000000800087213 */ /* 0x010fe20000000000 */
[----:B0-----:R-:W-:-:S04]  /*2830*/  IMAD.HI.U32 R7, R25, R6, RZ ;  /* 0x0000000619077227 */ /* 0x001fc800078e00ff */
[----:B------:R-:W-:Y:S01]  /*2840*/  IMAD.HI.U32 R10, R25, R8, RZ ;  /* 0x00000008190a7227 */ /* 0x000fe200078e00ff */
[----:B------:R0:W-:Y:S03]  /*2850*/  STL [R1+0x16c], R11 ;  /* 0x00016c0b01007387 */ /* 0x0001e60000100800 */
[----:B------:R-:W-:Y:S01]  /*2860*/  IMAD.MOV R10, RZ, RZ, -R10 ;  /* 0x000000ffff0a7224 */ /* 0x000fe200078e0a0a */
[----:B-----5:R-:W-:Y:S01]  /*2870*/  IABS R9, R9 ;  /* 0x0000000900097213 */ /* 0x020fe20000000000 */
[----:B------:R-:W-:Y:S02]  /*2880*/  IMAD.MOV R7, RZ, RZ, -R7 ;  /* 0x000000ffff077224 */ /* 0x000fe400078e0a07 */
[C---:B------:R-:W-:Y:S02]  /*2890*/  IMAD R8, R28.reuse, R10, R8 ;  /* 0x0000000a1c087224 */ /* 0x040fe400078e0208 */
[----:B------:R-:W-:-:S02]  /*28a0*/  IMAD R6, R28, R7, R6 ;  /* 0x000000071c067224 */ /* 0x000fc400078e0206 */
[C---:B0-----:R-:W-:Y:S01]  /*28b0*/  IMAD.HI.U32 R11, R25.reuse, R9, RZ ;  /* 0x00000009190b7227 */ /* 0x041fe200078e00ff */
[----:B------:R-:W-:Y:S01]  /*28c0*/  IABS R5, R5 ;  /* 0x0000000500057213 */ /* 0x000fe20000000000 */
[----:B------:R0:W-:Y:S02]  /*28d0*/  STL [R1+0x180], R8 ;  /* 0x0001800801007387 */ /* 0x0001e40000100800 */
[----:B------:R-:W-:Y:S02]  /*28e0*/  IMAD.MOV R11, RZ, RZ, -R11 ;  /* 0x000000ffff0b7224 */ /* 0x000fe400078e0a0b */
[----:B------:R-:W-:Y:S01]  /*28f0*/  IMAD.HI.U32 R7, R25, R5, RZ ;  /* 0x0000000519077227 */ /* 0x000fe200078e00ff */
[----:B------:R3:W-:Y:S01]  /*2900*/  STL [R1+0x184], R6 ;  /* 0x0001840601007387 */ /* 0x0007e20000100800 */
[----:B0-----:R-:W-:Y:S02]  /*2910*/  IABS R8, R3 ;  /* 0x0000000300087213 */ /* 0x001fe40000000000 */
[----:B------:R-:W-:Y:S01]  /*2920*/  IMAD.MOV R7, RZ, RZ, -R7 ;  /* 0x000000ffff077224 */ /* 0x000fe200078e0a07 */
[----:B------:R-:W4:Y:S01]  /*2930*/  LDL R3, [R1+0xe08] ;  /* 0x000e080001037983 */ /* 0x000f220000100800 */
[----:B---3--:R-:W-:Y:S01]  /*2940*/  IABS R6, R2 ;  /* 0x0000000200067213 */ /* 0x008fe20000000000 */
[----:B------:R-:W-:-:S02]  /*2950*/  IMAD R2, R28, R11, R9 ;  /* 0x0000000b1c027224 */ /* 0x000fc400078e0209 */
[----:B------:R-:W-:Y:S01]  /*2960*/  IMAD.HI.U32 R11, R25, R8, RZ ;  /* 0x00000008190b7227 */ /* 0x000fe200078e00ff */
[----:B------:R-:W3:Y:S03]  /*2970*/  LDL R9, [R1+0xe24] ;  /* 0x000e240001097983 */ /* 0x000ee60000100800 */
[----:B------:R-:W-:Y:S01]  /*2980*/  IMAD R7, R28, R7, R5 ;  /* 0x000000071c077224 */ /* 0x000fe200078e0205 */
[----:B------:R0:W-:Y:S01]  /*2990*/  STL [R1+0x178], R2 ;  /* 0x0001780201007387 */ /* 0x0001e20000100800 */
[----:B------:R-:W-:-:S03]  /*29a0*/  IMAD.MOV R11, RZ, RZ, -R11 ;  /* 0x000000ffff0b7224 */ /* 0x000fc600078e0a0b */
[----:B------:R-:W5:Y:S01]  /*29b0*/  LDL R5, [R1+0xe1c] ;  /* 0x000e1c0001057983 */ /* 0x000f620000100800 */
[----:B------:R-:W-:-:S03]  /*29c0*/  IMAD R8, R28, R11, R8 ;  /* 0x0000000b1c087224 */ /* 0x000fc600078e0208 */
[----:B0-----:R-:W4:Y:S04]  /*29d0*/  LDL R2, [R1+0xe0c] ;  /* 0x000e0c0001027983 */ /* 0x001f280000100800 */
[----:B------:R-:W-:Y:S01]  /*29e0*/  STL [R1+0x17c], R7 ;  /* 0x00017c0701007387 */ /* 0x000fe20000100800 */
[----:B--2---:R-:W-:-:S05]  /*29f0*/  IABS R10, R12 ;  /* 0x0000000c000a7213 */ /* 0x004fca0000000000 */
[----:B------:R-:W-:-:S04]  /*2a00*/  IMAD.HI.U32 R12, R25, R10, RZ ;  /* 0x0000000a190c7227 */ /* 0x000fc800078e00ff */
[----:B------:R-:W-:-:S04]  /*2a10*/  IMAD.MOV R12, RZ, RZ, -R12 ;  /* 0x000000ffff0c7224 */ /* 0x000fc800078e0a0c */
[----:B------:R-:W-:Y:S02]  /*2a20*/  IMAD R10, R28, R12, R10 ;  /* 0x0000000c1c0a7224 */ /* 0x000fe400078e020a */
[----:B------:R-:W2:Y:S04]  /*2a30*/  LDL R12, [R1+0xe10] ;  /* 0x000e1000010c7983 */ /* 0x000ea80000100800 */
[----:B------:R-:W-:Y:S04]  /*2a40*/  STL [R1+0x150], R10 ;  /* 0x0001500a01007387 */ /* 0x000fe80000100800 */
[----:B------:R-:W2:Y:S04]  /*2a50*/  LDL R11, [R1+0xe14] ;  /* 0x000e1400010b7983 */ /* 0x000ea80000100800 */
[----:B------:R0:W-:Y:S04]  /*2a60*/  STL [R1+0x164], R8 ;  /* 0x0001640801007387 */ /* 0x0001e80000100800 */
[----:B0-----:R-:W2:Y:S01]  /*2a70*/  LDL R8, [R1+0xe18] ;  /* 0x000e180001087983 */ /* 0x001ea20000100800 */
[----:B------:R-:W-:Y:S01]  /*2a80*/  IMAD.HI.U32 R7, R25, R6, RZ ;  /* 0x0000000619077227 */ /* 0x000fe200078e00ff */
[----:B---3--:R-:W-:-:S03]  /*2a90*/  IABS R9, R9 ;  /* 0x0000000900097213 */ /* 0x008fc60000000000 */
[----:B------:R-:W-:Y:S01]  /*2aa0*/  IMAD.MOV R7, RZ, RZ, -R7 ;  /* 0x000000ffff077224 */ /* 0x000fe200078e0a07 */
[----:B-----5:R-:W-:Y:S01]  /*2ab0*/  IABS R5, R5 ;  /* 0x0000000500057213 */ /* 0x020fe20000000000 */
[----:B------:R-:W-:-:S04]  /*2ac0*/  IMAD.HI.U32 R10, R25, R9, RZ ;  /* 0x00000009190a7227 */ /* 0x000fc800078e00ff */
[----:B------:R-:W-:Y:S02]  /*2ad0*/  IMAD R6, R28, R7, R6 ;  /* 0x000000071c067224 */ /* 0x000fe400078e0206 */
[----:B------:R-:W-:-:S04]  /*2ae0*/  IMAD.HI.U32 R7, R25, R5, RZ ;  /* 0x0000000519077227 */ /* 0x000fc800078e00ff */
[----:B------:R-:W-:Y:S01]  /*2af0*/  IMAD.MOV R10, RZ, RZ, -R10 ;  /* 0x000000ffff0a7224 */ /* 0x000fe200078e0a0a */
[----:B------:R-:W-:Y:S01]  /*2b00*/  STL [R1+0x168], R6 ;  /* 0x0001680601007387 */ /* 0x000fe20000100800 */
[----:B------:R-:W-:Y:S02]  /*2b10*/  IMAD.MOV R7, RZ, RZ, -R7 ;  /* 0x000000ffff077224 */ /* 0x000fe400078e0a07 */
[C---:B------:R-:W-:Y:S02]  /*2b20*/  IMAD R9, R28.reuse, R10, R9 ;  /* 0x0000000a1c097224 */ /* 0x040fe400078e0209 */
[----:B------:R-:W-:-:S03]  /*2b30*/  IMAD R5, R28, R7, R5 ;  /* 0x000000071c057224 */ /* 0x000fc600078e0205 */
[----:B------:R-:W-:Y:S04]  /*2b40*/  STL [R1+0x154], R9 ;  /* 0x0001540901007387 */ /* 0x000fe80000100800 */
[----:B------:R4:W-:Y:S02]  /*2b50*/  STL [R1+0x160], R5 ;  /* 0x0001600501007387 */ /* 0x0009e40000100800 */
[----:B----4-:R-:W-:Y:S02]  /*2b60*/  IABS R5, R2 ;  /* 0x0000000200057213 */ /* 0x010fe40000000000 */
[----:B--2---:R-:W-:Y:S02]  /*2b70*/  IABS R6, R12 ;  /* 0x0000000c00067213 */ /* 0x004fe40000000000 */
[----:B------:R-:W-:-:S05]  /*2b80*/  IABS R11, R11 ;  /* 0x0000000b000b7213 */ /* 0x000fca0000000000 */
[----:B------:R-:W-:-:S04]  /*2b90*/  IMAD.HI.U32 R12, R25, R11, RZ ;  /* 0x0000000b190c7227 */ /* 0x000fc800078e00ff */
[----:B------:R-:W-:Y:S01]  /*2ba0*/  IMAD.MOV R12, RZ, RZ, -R12 ;  /* 0x000000ffff0c7224 */ /* 0x000fe200078e0a0c */
[----:B------:R-:W-:-:S03]  /*2bb0*/  IABS R8, R8 ;  /* 0x0000000800087213 */ /* 0x000fc60000000000 */
[----:B------:R-:W-:Y:S02]  /*2bc0*/  IMAD R2, R28, R12, R11 ;  /* 0x0000000c1c027224 */ /* 0x000fe400078e020b */
[----:B------:R-:W2:Y:S01]  /*2bd0*/  LDL R12, [R1+0xe00] ;  /* 0x000e0000010c7983 */ /* 0x000ea20000100800 */
[----:B------:R-:W-:-:S04]  /*2be0*/  IMAD.HI.U32 R10, R25, R8, RZ ;  /* 0x00000008190a7227 */ /* 0x000fc800078e00ff */
[----:B------:R-:W-:Y:S01]  /*2bf0*/  IMAD.MOV R10, RZ, RZ, -R10 ;  /* 0x000000ffff0a7224 */ /* 0x000fe200078e0a0a */
[----:B------:R0:W-:Y:S03]  /*2c00*/  STL [R1+0x130], R2 ;  /* 0x0001300201007387 */ /* 0x0001e60000100800 */
[----:B0-----:R-:W-:Y:S02]  /*2c10*/  IMAD R2, R28, R10, R8 ;  /* 0x0000000a1c027224 */ /* 0x001fe400078e0208 */
[----:B------:R-:W3:Y:S01]  /*2c20*/  LDL R10, [R1+0xe04] ;  /* 0x000e0400010a7983 */ /* 0x000ee20000100800 */
[----:B------:R-:W-:Y:S01]  /*2c30*/  IMAD.HI.U32 R7, R25, R6, RZ ;  /* 0x0000000619077227 */ /* 0x000fe200078e00ff */
[----:B------:R-:W-:Y:S02]  /*2c40*/  IABS R9, R3 ;  /* 0x0000000300097213 */ /* 0x000fe40000000000 */
[----:B------:R-:W4:Y:S01]  /*2c50*/  LDL R8, [R1+0xdfc] ;  /* 0x000dfc0001087983 */ /* 0x000f220000100800 */
[----:B------:R-:W-:-:S02]  /*2c60*/  IMAD.MOV R7, RZ, RZ, -R7 ;  /* 0x000000ffff077224 */ /* 0x000fc400078e0a07 */
        /* <DEDUP_REMOVED lines=331> */
[----:B------:R-:W-:Y:S02]  /*4120*/  IMAD.MOV R7, RZ, RZ, -R7 ;  /* 0x000000ffff077224 */ /* 0x000fe400078e0a07 */
[----:B------:R-:W-:Y:S01]  /*4130*/  IMAD.HI.U32 R10, R25, R9, RZ ;  /* 0x00000009190a7227 */ /* 0x000fe200078e00ff */
[----:B-----5:R-:W-:-:S03]  /*4140*/  IABS R5, R5 ;  /* 0x0000000500057213 */ /* 0x020fc60000000000 */
[C---:B------:R-:W-:Y:S02]  /*4150*/  IMAD R6, R28.reuse, R7, R6 ;  /* 0x000000071c067224 */ /* 0x040fe400078e0206 */
[----:B------:R-:W-:Y:S02]  /*4160*/  IMAD.MOV R10, RZ, RZ, -R10 ;  /* 0x000000ffff0a7224 */ /* 0x000fe400078e0a0a */
[----:B------:R-:W-:Y:S01]  /*4170*/  IMAD.HI.U32 R7, R25, R5, RZ ;  /* 0x0000000519077227 */ /* 0x000fe200078e00ff */
[----:B------:R-:W-:Y:S03]  /*4180*/  STL [R1+0x13c], R6 ;  /* 0x00013c0601007387 */ /* 0x000fe60000100800 */
[----:B------:R-:W-:Y:S02]  /*4190*/  IMAD.MOV R7, RZ, RZ, -R7 ;  /* 0x000000ffff077224 */ /* 0x000fe400078e0a07 */
[----:B------:R-:W-:-:S02]  /*41a0*/  IMAD R9, R28, R10, R9 ;  /* 0x0000000a1c097224 */ /* 0x000fc400078e0209 */
        /* <DEDUP_REMOVED lines=20> */
[----:B------:R-:W-:Y:S01]  /*42f0*/  IMAD.HI.U32 R11, R25, R10, RZ ;  /* 0x0000000a190b7227 */ /* 0x000fe200078e00ff */
[----:B------:R0:W-:Y:S03]  /*4300*/  STL [R1+0x44], R2 ;  /* 0x0000440201007387 */ /* 0x0001e60000100800 */
[----:B------:R-:W-:Y:S01]  /*4310*/  IMAD.MOV R11, RZ, RZ, -R11 ;  /* 0x000000ffff0b7224 */ /* 0x000fe200078e0a0b */
[----:B------:R-:W5:Y:S01]  /*4320*/  LDL R3, [R1+0xcf8] ;  /* 0x000cf80001037983 */ /* 0x000f620000100800 */
[----:B0-----:R-:W-:-:S03]  /*4330*/  IMAD R2, R28, R7, R6 ;  /* 0x000000071c027224 */ /* 0x001fc600078e0206 */
[----:B------:R-:W5:Y:S01]  /*4340*/  LDL R7, [R1+0xd0c] ;  /* 0x000d0c0001077983 */ /* 0x000f620000100800 */
[----:B------:R-:W-:-:S04]  /*4350*/  IMAD.HI.U32 R6, R25, R5, RZ ;  /* 0x0000000519067227 */ /* 0x000fc800078e00ff */
[----:B------:R-:W-:Y:S01]  /*4360*/  IMAD R10, R28, R11, R10 ;  /* 0x0000000b1c0a7224 */ /* 0x000fe200078e020a */
[----:B------:R0:W-:Y:S01]  /*4370*/  STL [R1+0x40], R2 ;  /* 0x0000400201007387 */ /* 0x0001e20000100800 */
[----:B------:R-:W-:-:S03]  /*4380*/  IMAD.MOV R6, RZ, RZ, -R6 ;  /* 0x000000ffff067224 */ /* 0x000fc600078e0a06 */
[----:B0-----:R-:W5:Y:S04]  /*4390*/  LDL R2, [R1+0xcf4] ;  /* 0x000cf40001027983 */ /* 0x001f680000100800 */
[----:B------:R0:W-:Y:S02]  /*43a0*/  STL [R1+0x3c], R10 ;  /* 0x00003c0a01007387 */ /* 0x0001e40000100800 */
[----:B0-----:R-:W-:-:S05]  /*43b0*/  IMAD R10, R28, R6, R5 ;  /* 0x000000061c0a7224 */ /* 0x001fca00078e0205 */
[----:B------:R0:W-:Y:S01]  /*43c0*/  STL [R1+0x38], R10 ;  /* 0x0000380a01007387 */ /* 0x0001e20000100800 */
[----:B--2---:R-:W-:Y:S02]  /*43d0*/  IABS R6, R12 ;  /* 0x0000000c00067213 */ /* 0x004fe40000000000 */
[----:B------:R-:W-:Y:S02]  /*43e0*/  IABS R12, R13 ;  /* 0x0000000d000c7213 */ /* 0x000fe40000000000 */
[----:B---3--:R-:W-:-:S05]  /*43f0*/  IABS R9, R9 ;  /* 0x0000000900097213 */ /* 0x008fca0000000000 */
[----:B------:R-:W-:-:S04]  /*4400*/  IMAD.HI.U32 R5, R25, R9, RZ ;  /* 0x0000000919057227 */ /* 0x000fc800078e00ff */
[----:B------:R-:W-:Y:S02]  /*4410*/  IMAD.MOV R13, RZ, RZ, -R5 ;  /* 0x000000ffff0d7224 */ /* 0x000fe400078e0a05 */
[----:B------:R-:W-:Y:S02]  /*4420*/  IMAD.MOV.U32 R5, RZ, RZ, R12 ;  /* 0x000000ffff057224 */ /* 0x000fe400078e000c */
[----:B------:R-:W2:Y:S01]  /*4430*/  LDL R12, [R1+0xcfc] ;  /* 0x000cfc00010c7983 */ /* 0x000ea20000100800 */
[----:B------:R-:W-:-:S03]  /*4440*/  IMAD R9, R28, R13, R9 ;  /* 0x0000000d1c097224 */ /* 0x000fc600078e0209 */
[----:B------:R-:W3:Y:S01]  /*4450*/  LDL R13, [R1+0xcec] ;  /* 0x000cec00010d7983 */ /* 0x000ee20000100800 */
[----:B----4-:R-:W-:Y:S02]  /*4460*/  IABS R8, R8 ;  /* 0x0000000800087213 */ /* 0x010fe40000000000 */
[----:B-----5:R-:W-:-:S03]  /*4470*/  IABS R7, R7 ;  /* 0x0000000700077213 */ /* 0x020fc60000000000 */
[----:B0-----:R-:W-:-:S04]  /*4480*/  IMAD.HI.U32 R10, R25, R8, RZ ;  /* 0x00000008190a7227 */ /* 0x001fc800078e00ff */
[----:B------:R-:W-:-:S04]  /*4490*/  IMAD.HI.U32 R11, R25, R7, RZ ;  /* 0x00000007190b7227 */ /* 0x000fc800078e00ff */
[----:B------:R-:W-:Y:S02]  /*44a0*/  IMAD.MOV R10, RZ, RZ, -R10 ;  /* 0x000000ffff0a7224 */ /* 0x000fe400078e0a0a */
[----:B------:R-:W-:Y:S02]  /*44b0*/  IMAD.MOV R11, RZ, RZ, -R11 ;  /* 0x000000ffff0b7224 */ /* 0x000fe400078e0a0b */
[C---:B------:R-:W-:Y:S01]  /*44c0*/  IMAD R8, R28.reuse, R10, R8 ;  /* 0x0000000a1c087224 */ /* 0x040fe200078e0208 */
[----:B------:R0:W-:Y:S01]  /*44d0*/  STL [R1+0x34], R9 ;  /* 0x0000340901007387 */ /* 0x0001e20000100800 */
[----:B------:R-:W-:-:S03]  /*44e0*/  IMAD R10, R28, R11, R7 ;  /* 0x0000000b1c0a7224 */ /* 0x000fc600078e0207 */
[----:B------:R4:W-:Y:S01]  /*44f0*/  STL [R1+0x30], R8 ;  /* 0x0000300801007387 */ /* 0x0009e20000100800 */
[----:B0-----:R-:W-:-:S03]  /*4500*/  IMAD.HI.U32 R9, R25, R6, RZ ;  /* 0x0000000619097227 */ /* 0x001fc600078e00ff */
[----:B------:R0:W-:Y:S01]  /*4510*/  STL [R1+0x2c], R10 ;  /* 0x00002c0a01007387 */ /* 0x0001e20000100800 */
[----:B----4-:R-:W-:Y:S01]  /*4520*/  IMAD.HI.U32 R8, R25, R5, RZ ;  /* 0x0000000519087227 */ /* 0x010fe200078e00ff */
[----:B------:R-:W-:-:S03]  /*4530*/  IABS R11, R2 ;  /* 0x00000002000b7213 */ /* 0x000fc60000000000 */
[----:B------:R-:W-:Y:S01]  /*4540*/  IMAD.MOV R9, RZ, RZ, -R9 ;  /* 0x000000ffff097224 */ /* 0x000fe200078e0a09 */
[----:B0-----:R-:W-:-:S03]  /*4550*/  IABS R10, R3 ;  /* 0x00000003000a7213 */ /* 0x001fc60000000000 */
[----:B------:R-:W-:Y:S01]  /*4560*/  IMAD R2, R28, R9, R6 ;  /* 0x000000091c027224 */ /* 0x000fe200078e0206 */
[----:B------:R-:W4:Y:S01]  /*4570*/  LDL R3, [R1+0xcdc] ;  /* 0x000cdc0001037983 */ /* 0x000f220000100800 */
[----:B------:R-:W-:-:S03]  /*4580*/  IMAD.MOV.U32 R6, RZ, RZ, R10 ;  /* 0x000000ffff067224 */ /* 0x000fc600078e000a */
[----:B------:R-:W5:Y:S04]  /*4590*/  LDL R9, [R1+0xcf0] ;  /* 0x000cf00001097983 */ /* 0x000f680000100800 */
[----:B------:R0:W-:Y:S04]  /*45a0*/  STL [R1+0x28], R2 ;  /* 0x0000280201007387 */ /* 0x0001e80000100800 */
[----:B0-----:R-:W4:Y:S01]  /*45b0*/  LDL R2, [R1+0xcd8] ;  /* 0x000cd80001027983 */ /* 0x001f220000100800 */
[----:B--2---:R-:W-:Y:S01]  /*45c0*/  IABS R7, R12 ;  /* 0x0000000c00077213 */ /* 0x004fe20000000000 */
[----:B------:R-:W-:-:S04]  /*45d0*/  IMAD.MOV R12, RZ, RZ, -R8 ;  /* 0x000000ffff0c7224 */ /* 0x000fc800078e0a08 */
[----:B------:R-:W-:Y:S02]  /*45e0*/  IMAD R10, R28, R12, R5 ;  /* 0x0000000c1c0a7224 */ /* 0x000fe400078e0205 */
[----:B------:R-:W-:Y:S01]  /*45f0*/  IMAD.HI.U32 R5, R25, R7, RZ ;  /* 0x0000000719057227 */ /* 0x000fe200078e00ff */
[----:B---3--:R-:W-:Y:S02]  /*4600*/  IABS R12, R13 ;  /* 0x0000000d000c7213 */ /* 0x008fe40000000000 */
[----:B------:R0:W-:Y:S01]  /*4610*/  STL [R1+0x24], R10 ;  /* 0x0000240a01007387 */ /* 0x0001e20000100800 */
[----:B------:R-:W-:-:S04]  /*4620*/  IMAD.MOV R13, RZ, RZ, -R5 ;  /* 0x000000ffff0d7224 */ /* 0x000fc800078e0a05 */
[----:B------:R-:W-:Y:S02]  /*4630*/  IMAD R7, R28, R13, R7 ;  /* 0x0000000d1c077224 */ /* 0x000fe400078e0207 */
[----:B------:R-:W2:Y:S01]  /*4640*/  LDL R13, [R1+0xce4] ;  /* 0x000ce400010d7983 */ /* 0x000ea20000100800 */
[----:B0-----:R-:W-:-:S04]  /*4650*/  IMAD.HI.U32 R10, R25, R6, RZ ;  /* 0x00000006190a7227 */ /* 0x001fc800078e00ff */
[----:B------:R-:W-:Y:S02]  /*4660*/  IMAD.MOV R5, RZ, RZ, -R10 ;  /* 0x000000ffff057224 */ /* 0x000fe400078e0a0a */
[----:B------:R-:W-:Y:S02]  /*4670*/  IMAD.MOV.U32 R10, RZ, RZ, R12 ;  /* 0x000000ffff0a7224 */ /* 0x000fe400078e000c */
[----:B------:R-:W3:Y:S01]  /*4680*/  LDL R12, [R1+0xce0] ;  /* 0x000ce000010c7983 */ /* 0x000ee20000100800 */
[----:B------:R-:W-:-:S03]  /*4690*/  IMAD R6, R28, R5, R6 ;  /* 0x000000051c067224 */ /* 0x000fc600078e0206 */
[----:B------:R0:W-:Y:S04]  /*46a0*/  STL [R1+0x20], R7 ;  /* 0x0000200701007387 */ /* 0x0001e80000100800 */
[----:B------:R-:W4:Y:S01]  /*46b0*/  LDL R5, [R1+0xce8] ;  /* 0x000ce80001057983 */ /* 0x000f220000100800 */
[----:B------:R-:W-:-:S04]  /*46c0*/  IMAD.MOV.U32 R8, RZ, RZ, R11 ;  /* 0x000000ffff087224 */ /* 0x000fc800078e000b */
[----:B------:R-:W-:-:S04]  /*46d0*/  IMAD.HI.U32 R11, R25, R8, RZ ;  /* 0x00000008190b7227 */ /* 0x000fc800078e00ff */
[----:B------:R-:W-:Y:S01]  /*46e0*/  IMAD.MOV R11, RZ, RZ, -R11 ;  /* 0x000000ffff0b7224 */ /* 0x000fe200078e0a0b */
[----:B-----5:R-:W-:-:S03]  /*46f0*/  IABS R9, R9 ;  /* 0x0000000900097213 */ /* 0x020fc60000000000 */
[----:B------:R-:W-:Y:S01]  /*4700*/  IMAD R8, R28, R11, R8 ;  /* 0x0000000b1c087224 */ /* 0x000fe200078e0208 */
[----:B------:R5:W-:Y:S01]  /*4710*/  STL [R1+0x1c], R6 ;  /* 0x00001c0601007387 */ /* 0x000be20000100800 */
[----:B0-----:R-:W-:-:S03]  /*4720*/  IMAD.HI.U32 R7, R25, R9, RZ ;  /* 0x0000000919077227 */ /* 0x001fc600078e00ff */
[----:B------:R2:W-:Y:S01]  /*4730*/  STL [R1+0x18], R8 ;  /* 0x0000180801007387 */ /* 0x0005e20000100800 */
[----:B------:R-:W-:Y:S02]  /*4740*/  IMAD.MOV R7, RZ, RZ, -R7 ;  /* 0x000000ffff077224 */ /* 0x000fe400078e0a07 */
[----:B-----5:R-:W-:-:S04]  /*4750*/  IMAD.HI.U32 R6, R25, R10, RZ ;  /* 0x0000000a19067227 */ /* 0x020fc800078e00ff */
[----:B------:R-:W-:-:S05]  /*4760*/  IMAD R9, R28, R7, R9 ;  /* 0x000000071c097224 */ /* 0x000fca00078e0209 */
[----:B------:R0:W-:Y:S01]  /*4770*/  STL [R1+0x14], R9 ;  /* 0x0000140901007387 */ /* 0x0001e20000100800 */
[----:B--2---:R-:W-:Y:S02]  /*4780*/  IABS R8, R13 ;  /* 0x0000000d00087213 */ /* 0x004fe40000000000 */
[----:B---3--:R-:W-:Y:S01]  /*4790*/  IABS R11, R12 ;  /* 0x0000000c000b7213 */ /* 0x008fe20000000000 */
[----:B------:R-:W-:Y:S02]  /*47a0*/  IMAD.MOV R12, RZ, RZ, -R6 ;  /* 0x000000ffff0c7224 */ /* 0x000fe400078e0a06 */
[----:B------:R-:W-:Y:S02]  /*47b0*/  IMAD.MOV.U32 R6, RZ, RZ, R8 ;  /* 0x000000ffff067224 */ /* 0x000fe400078e0008 */
[----:B------:R-:W-:Y:S01]  /*47c0*/  IMAD R10, R28, R12, R10 ;  /* 0x0000000c1c0a7224 */ /* 0x000fe200078e020a */
[----:B----4-:R-:W-:-:S04]  /*47d0*/  IABS R5, R5 ;  /* 0x0000000500057213 */ /* 0x010fc80000000000 */
[----:B------:R2:W-:Y:S01]  /*47e0*/  STL [R1+0x10], R10 ;  /* 0x0000100a01007387 */ /* 0x0005e20000100800 */
[----:B0-----:R-:W-:Y:S01]  /*47f0*/  IMAD.HI.U32 R9, R25, R5, RZ ;  /* 0x0000000519097227 */ /* 0x001fe200078e00ff */
[----:B------:R-:W-:-:S03]  /*4800*/  IABS R12, R2 ;  /* 0x00000002000c7213 */ /* 0x000fc60000000000 */
[----:B------:R-:W-:Y:S02]  /*4810*/  IMAD.MOV R13, RZ, RZ, -R9 ;  /* 0x000000ffff0d7224 */ /* 0x000fe400078e0a09 */
[----:B--2---:R-:W-:Y:S01]  /*4820*/  IMAD.HI.U32 R10, R25, R6, RZ ;  /* 0x00000006190a7227 */ /* 0x004fe200078e00ff */
[----:B------:R-:W-:-:S03]  /*4830*/  IABS R8, R3 ;  /* 0x0000000300087213 */ /* 0x000fc60000000000 */
[----:B------:R-:W-:Y:S02]  /*4840*/  IMAD.MOV R10, RZ, RZ, -R10 ;  /* 0x000000ffff0a7224 */ /* 0x000fe400078e0a0a */
[C---:B------:R-:W-:Y:S02]  /*4850*/  IMAD R2, R28.reuse, R13, R5 ;  /* 0x0000000d1c027224 */ /* 0x040fe400078e0205 */
[----:B------:R-:W-:Y:S01]  /*4860*/  IMAD R3, R28, R10, R6 ;  /* 0x0000000a1c037224 */ /* 0x000fe200078e0206 */
[----:B------:R-:W2:Y:S04]  /*4870*/  LDL R13, [R1+0xcc8] ;  /* 0x000cc800010d7983 */ /* 0x000ea80000100800 */
[----:B------:R-:W-:Y:S04]  /*4880*/  STL [R1+0xc], R2 ;  /* 0x00000c0201007387 */ /* 0x000fe80000100800 */
[----:B------:R-:W3:Y:S04]  /*4890*/  LDL R6, [R1+0xcd4] ;  /* 0x000cd40001067983 */ /* 0x000ee80000100800 */
[----:B------:R-:W4:Y:S04]  /*48a0*/  LDL R10, [R1+0xcd0] ;  /* 0x000cd000010a7983 */ /* 0x000f280000100800 */
[----:B------:R0:W-:Y:S04]  /*48b0*/  STL [R1+0x1004], R3 ;  /* 0x0010040301007387 */ /* 0x0001e80000100800 */
[----:B0-----:R-:W5:Y:S01]  /*48c0*/  LDL R3, [R1+0xccc] ;  /* 0x000ccc0001037983 */ /* 0x001f620000100800 */
[----:B------:R-:W-:-:S04]  /*48d0*/  IMAD.MOV.U32 R7, RZ, RZ, R11 ;  /* 0x000000ffff077224 */ /* 0x000fc800078e000b */
[----:B------:R-:W-:-:S04]  /*48e0*/  IMAD.HI.U32 R11, R25, R7, RZ ;  /* 0x00000007190b7227 */ /* 0x000fc800078e00ff */
[----:B------:R-:W-:Y:S02]  /*48f0*/  IMAD.MOV R11, RZ, RZ, -R11 ;  /* 0x000000ffff0b7224 */ /* 0x000fe400078e0a0b */
[----:B------:R-:W-:Y:S02]  /*4900*/  IMAD.MOV.U32 R9, RZ, RZ, R12 ;  /* 0x000000ffff097224 */ /* 0x000fe400078e000c */
[----:B------:R-:W-:-:S04]  /*4910*/  IMAD.HI.U32 R12, R25, R8, RZ ;  /* 0x00000008190c7227 */ /* 0x000fc800078e00ff */
[----:B------:R-:W-:Y:S02]  /*4920*/  IMAD R2, R28, R11, R7 ;  /* 0x0000000b1c027224 */ /* 0x000fe400078e0207 */
[----:B------:R-:W-:-:S04]  /*4930*/  IMAD.HI.U32 R5, R25, R9, RZ ;  /* 0x0000000919057227 */ /* 0x000fc800078e00ff */
[----:B------:R-:W-:Y:S01]  /*4940*/  IMAD.MOV R7, RZ, RZ, -R12 ;  /* 0x000000ffff077224 */ /* 0x000fe200078e0a0c */
[----:B------:R0:W-:Y:S01]  /*4950*/  STL [R1+0xfe8], R2 ;  /* 0x000fe80201007387 */ /* 0x0001e20000100800 */
[----:B------:R-:W-:-:S04]  /*4960*/  IMAD.MOV R5, RZ, RZ, -R5 ;  /* 0x000000ffff057224 */ /* 0x000fc800078e0a05 */
[C---:B------:R-:W-:Y:S02]  /*4970*/  IMAD R5, R28.reuse, R5, R9 ;  /* 0x000000051c057224 */ /* 0x040fe400078e0209 */
[----:B0-----:R-:W-:-:S05]  /*4980*/  IMAD R2, R28, R7, R8 ;  /* 0x000000071c027224 */ /* 0x001fca00078e0208 */
[----:B------:R-:W-:Y:S04]  /*4990*/  STL [R1], R2 ;  /* 0x0000000201007387 */ /* 0x000fe80000100800 */
[----:B------:R-:W-:Y:S01]  /*49a0*/  STL [R1+0xfe0], R5 ;  /* 0x000fe00501007387 */ /* 0x000fe20000100800 */
[----:B--2---:R-:W-:Y:S02]  /*49b0*/  IABS R9, R13 ;  /* 0x0000000d00097213 */ /* 0x004fe40000000000 */
[----:B------:R-:W-:Y:S02]  /*49c0*/  IABS R13, R14 ;  /* 0x0000000e000d7213 */ /* 0x000fe40000000000 */
[----:B---3--:R-:W-:Y:S02]  /*49d0*/  IABS R6, R6 ;  /* 0x0000000600067213 */ /* 0x008fe40000000000 */
[----:B----4-:R-:W-:-:S05]  /*49e0*/  IABS R10, R10 ;  /* 0x0000000a000a7213 */ /* 0x010fca0000000000 */
[----:B------:R-:W-:Y:S01]  /*49f0*/  IMAD.MOV.U32 R7, RZ, RZ, R10 ;  /* 0x000000ffff077224 */ /* 0x000fe200078e000a */
[----:B-----5:R-:W-:Y:S01]  /*4a00*/  IABS R11, R3 ;  /* 0x00000003000b7213 */ /* 0x020fe20000000000 */
[----:B------:R-:W-:-:S04]  /*4a10*/  IMAD.HI.U32 R10, R25, R6, RZ ;  /* 0x00000006190a7227 */ /* 0x000fc800078e00ff */
[----:B------:R-:W-:-:S04]  /*4a20*/  IMAD.MOV.U32 R8, RZ, RZ, R11 ;  /* 0x000000ffff087224 */ /* 0x000fc800078e000b */
[----:B------:R-:W-:-:S04]  /*4a30*/  IMAD.HI.U32 R12, R25, R8, RZ ;  /* 0x00000008190c7227 */ /* 0x000fc800078e00ff */
[----:B------:R-:W-:-:S04]  /*4a40*/  IMAD.HI.U32 R11, R25, R7, RZ ;  /* 0x00000007190b7227 */ /* 0x000fc800078e00ff */
[----:B------:R-:W-:Y:S02]  /*4a50*/  IMAD.MOV R14, RZ, RZ, -R10 ;  /* 0x000000ffff0e7224 */ /* 0x000fe400078e0a0a */
[----:B------:R-:W-:Y:S02]  /*4a60*/  IMAD.MOV R12, RZ, RZ, -R12 ;  /* 0x000000ffff0c7224 */ /* 0x000fe400078e0a0c */
[----:B------:R-:W-:Y:S02]  /*4a70*/  IMAD.MOV.U32 R10, RZ, RZ, R13 ;  /* 0x000000ffff0a7224 */ /* 0x000fe400078e000d */
[----:B------:R-:W-:-:S04]  /*4a80*/  IMAD.HI.U32 R13, R25, R9, RZ ;  /* 0x00000009190d7227 */ /* 0x000fc800078e00ff */
[----:B------:R-:W-:Y:S02]  /*4a90*/  IMAD.MOV R11, RZ, RZ, -R11 ;  /* 0x000000ffff0b7224 */ /* 0x000fe400078e0a0b */
[C---:B------:R-:W-:Y:S01]  /*4aa0*/  IMAD R6, R28.reuse, R14, R6 ;  /* 0x0000000e1c067224 */ /* 0x040fe200078e0206 */
[----:B------:R-:W-:Y:S01]  /*4ab0*/  IABS R14, R16 ;  /* 0x00000010000e7213 */ /* 0x000fe20000000000 */
[----:B------:R-:W-:Y:S02]  /*4ac0*/  IMAD R8, R28, R12, R8 ;  /* 0x0000000c1c087224 */ /* 0x000fe400078e0208 */
[----:B------:R-:W-:-:S04]  /*4ad0*/  IMAD.HI.U32 R12, R25, R10, RZ ;  /* 0x0000000a190c7227 */ /* 0x000fc800078e00ff */
[----:B------:R-:W-:Y:S02]  /*4ae0*/  IMAD.MOV R13, RZ, RZ, -R13 ;  /* 0x000000ffff0d7224 */ /* 0x000fe400078e0a0d */
[C---:B------:R-:W-:Y:S01]  /*4af0*/  IMAD R7, R28.reuse, R11, R7 ;  /* 0x0000000b1c077224 */ /* 0x040fe200078e0207 */
[----:B------:R-:W-:Y:S01]  /*4b00*/  IABS R11, R19 ;  /* 0x00000013000b7213 */ /* 0x000fe20000000000 */
[----:B------:R-:W-:Y:S02]  /*4b10*/  IMAD.MOV R16, RZ, RZ, -R12 ;  /* 0x000000ffff107224 */ /* 0x000fe400078e0a0c */
[C---:B------:R-:W-:Y:S02]  /*4b20*/  IMAD R9, R28.reuse, R13, R9 ;  /* 0x0000000d1c097224 */ /* 0x040fe400078e0209 */
[----:B------:R-:W-:Y:S02]  /*4b30*/  IMAD.MOV.U32 R12, RZ, RZ, R14 ;  /* 0x000000ffff0c7224 */ /* 0x000fe400078e000e */
[----:B------:R-:W-:Y:S01]  /*4b40*/  IMAD.MOV.U32 R13, RZ, RZ, R15 ;  /* 0x000000ffff0d7224 */ /* 0x000fe200078e000f */
[----:B------:R-:W-:Y:S01]  /*4b50*/  IABS R14, R17 ;  /* 0x00000011000e7213 */ /* 0x000fe20000000000 */
[----:B------:R-:W-:-:S02]  /*4b60*/  IMAD R10, R28, R16, R10 ;  /* 0x000000101c0a7224 */ /* 0x000fc400078e020a */
[----:B------:R-:W-:-:S04]  /*4b70*/  IMAD.HI.U32 R15, R25, R11, RZ ;  /* 0x0000000b190f7227 */ /* 0x000fc800078e00ff */
[----:B------:R-:W-:-:S04]  /*4b80*/  IMAD.HI.U32 R16, R25, R12, RZ ;  /* 0x0000000c19107227 */ /* 0x000fc800078e00ff */
[----:B------:R-:W-:-:S04]  /*4b90*/  IMAD.HI.U32 R17, R25, R13, RZ ;  /* 0x0000000d19117227 */ /* 0x000fc800078e00ff */
[----:B------:R-:W-:Y:S02]  /*4ba0*/  IMAD.MOV R19, RZ, RZ, -R15 ;  /* 0x000000ffff137224 */ /* 0x000fe400078e0a0f */
[----:B------:R-:W-:Y:S02]  /*4bb0*/  IMAD.MOV R16, RZ, RZ, -R16 ;  /* 0x000000ffff107224 */ /* 0x000fe400078e0a10 */
[----:B------:R-:W-:Y:S01]  /*4bc0*/  IMAD.MOV R17, RZ, RZ, -R17 ;  /* 0x000000ffff117224 */ /* 0x000fe200078e0a11 */
[----:B------:R-:W-:Y:S01]  /*4bd0*/  STL [R1+0xfdc], R6 ;  /* 0x000fdc0601007387 */ /* 0x000fe20000100800 */
[C---:B------:R-:W-:Y:S02]  /*4be0*/  IMAD R11, R28.reuse, R19, R11 ;  /* 0x000000131c0b7224 */ /* 0x040fe400078e020b */
[C---:B------:R-:W-:Y:S01]  /*4bf0*/  IMAD R12, R28.reuse, R16, R12 ;  /* 0x000000101c0c7224 */ /* 0x040fe200078e020c */
[----:B------:R0:W-:Y:S01]  /*4c00*/  STL [R1+0xfd8], R7 ;  /* 0x000fd80701007387 */ /* 0x0001e20000100800 */
[----:B------:R-:W-:-:S03]  /*4c10*/  IMAD R13, R28, R17, R13 ;  /* 0x000000111c0d7224 */ /* 0x000fc600078e020d */
[----:B------:R2:W-:Y:S04]  /*4c20*/  STL [R1+0xfd4], R8 ;  /* 0x000fd40801007387 */ /* 0x0005e80000100800 */
[----:B------:R-:W-:Y:S04]  /*4c30*/  STL [R1+0xfe4], R9 ;  /* 0x000fe40901007387 */ /* 0x000fe80000100800 */
[----:B------:R-:W-:Y:S04]  /*4c40*/  STL [R1+0xfec], R10 ;  /* 0x000fec0a01007387 */ /* 0x000fe80000100800 */
[----:B------:R-:W-:Y:S04]  /*4c50*/  STL [R1+0xff0], R11 ;  /* 0x000ff00b01007387 */ /* 0x000fe80000100800 */
[----:B------:R-:W-:Y:S04]  /*4c60*/  STL [R1+0xff4], R12 ;  /* 0x000ff40c01007387 */ /* 0x000fe80000100800 */
[----:B------:R-:W-:Y:S04]  /*4c70*/  STL [R1+0xff8], R13 ;  /* 0x000ff80d01007387 */ /* 0x000fe80000100800 */
[----:B------:R-:W3:Y:S01]  /*4c80*/  LDL R3, [R1+0xc48] ;  /* 0x000c480001037983 */ /* 0x000ee20000100800 */
[----:B------:R-:W-:-:S02]  /*4c90*/  IMAD.MOV.U32 R15, RZ, RZ, R18 ;  /* 0x000000ffff0f7224 */ /* 0x000fc400078e0012 */
[----:B------:R-:W-:Y:S01]  /*4ca0*/  IMAD.HI.U32 R18, R25, R14, RZ ;  /* 0x0000000e19127227 */ /* 0x000fe200078e00ff */
[----:B------:R-:W-:-:S03]  /*4cb0*/  IABS R19, R21 ;  /* 0x0000001500137213 */ /* 0x000fc60000000000 */
[----:B------:R-:W-:Y:S01]  /*4cc0*/  IMAD.HI.U32 R17, R25, R15, RZ ;  /* 0x0000000f19117227 */ /* 0x000fe200078e00ff */
[----:B------:R-:W-:-:S03]  /*4cd0*/  IABS R16, R24 ;  /* 0x0000001800107213 */ /* 0x000fc60000000000 */
[----:B------:R-:W-:Y:S02]  /*4ce0*/  IMAD.MOV R18, RZ, RZ, -R18 ;  /* 0x000000ffff127224 */ /* 0x000fe400078e0a12 */
        /* <DEDUP_REMOVED lines=11> */
[----:B------:R-:W-:Y:S02]  /*4da0*/  IMAD.MOV R22, RZ, RZ, -R22 ;  /* 0x000000ffff167224 */ /* 0x000fe400078e0a16 */
[C---:B------:R-:W-:Y:S01]  /*4db0*/  IMAD R16, R28.reuse, R24, R16 ;  /* 0x000000181c107224 */ /* 0x040fe200078e0210 */
[----:B------:R-:W-:Y:S01]  /*4dc0*/  STL [R1+0xffc], R14 ;  /* 0x000ffc0e01007387 */ /* 0x000fe20000100800 */
[C---:B------:R-:W-:Y:S02]  /*4dd0*/  IMAD R17, R28.reuse, R21, R17 ;  /* 0x000000151c117224 */ /* 0x040fe400078e0211 */
[----:B------:R-:W-:Y:S01]  /*4de0*/  IMAD R18, R28, R22, R18 ;  /* 0x000000161c127224 */ /* 0x000fe200078e0212 */
[----:B------:R-:W-:Y:S04]  /*4df0*/  STL [R1+0x1000], R15 ;  /* 0x0010000f01007387 */ /* 0x000fe80000100800 */
[----:B0-----:R-:W4:Y:S04]  /*4e00*/  LDL R7, [R1+0xc3c] ;  /* 0x000c3c0001077983 */ /* 0x001f280000100800 */
[----:B------:R-:W-:Y:S04]  /*4e10*/  STL [R1+0x1008], R16 ;  /* 0x0010081001007387 */ /* 0x000fe80000100800 */
[----:B------:R-:W-:Y:S04]  /*4e20*/  STL [R1+0x100c], R17 ;  /* 0x00100c1101007387 */ /* 0x000fe80000100800 */
[----:B------:R-:W-:Y:S04]  /*4e30*/  STL [R1+0x1010], R18 ;  /* 0x0010101201007387 */ /* 0x000fe80000100800 */
[----:B------:R-:W5:Y:S01]  /*4e40*/  LDL R5, [R1+0xc34] ;  /* 0x000c340001057983 */ /* 0x000f620000100800 */
[----:B------:R-:W-:Y:S01]  /*4e50*/  IMAD.MOV.U32 R20, RZ, RZ, R23 ;  /* 0x000000ffff147224 */ /* 0x000fe200078e0017 */
[----:B---3--:R-:W-:-:S02]  /*4e60*/  IABS R21, R3 ;  /* 0x0000000300157213 */ /* 0x008fc40000000000 */
[----:B------:R-:W3:Y:S04]  /*4e70*/  LDL R2, [R1+0xc30] ;  /* 0x000c300001027983 */ /* 0x000ee80000100800 */
[----:B------:R-:W3:Y:S01]  /*4e80*/  LDL R3, [R1+0xc38] ;  /* 0x000c380001037983 */ /* 0x000ee20000100800 */
[----:B------:R-:W-:Y:S01]  /*4e90*/  IMAD.HI.U32 R23, R25, R19, RZ ;  /* 0x0000001319177227 */ /* 0x000fe200078e00ff */
[----:B------:R-:W-:-:S03]  /*4ea0*/  IABS R24, R27 ;  /* 0x0000001b00187213 */ /* 0x000fc60000000000 */
[----:B------:R-:W-:-:S04]  /*4eb0*/  IMAD.HI.U32 R22, R25, R20, RZ ;  /* 0x0000001419167227 */ /* 0x000fc800078e00ff */
[----:B------:R-:W-:Y:S02]  /*4ec0*/  IMAD.MOV R23, RZ, RZ, -R23 ;  /* 0x000000ffff177224 */ /* 0x000fe400078e0a17 */
[----:B------:R-:W-:Y:S02]  /*4ed0*/  IMAD.MOV R27, RZ, RZ, -R22 ;  /* 0x000000ffff1b7224 */ /* 0x000fe400078e0a16 */
[C---:B------:R-:W-:Y:S02]  /*4ee0*/  IMAD R19, R28.reuse, R23, R19 ;  /* 0x000000171c137224 */ /* 0x040fe400078e0213 */
[----:B------:R-:W-:Y:S02]  /*4ef0*/  IMAD.MOV.U32 R22, RZ, RZ, R24 ;  /* 0x000000ffff167224 */ /* 0x000fe400078e0018 */
[----:B------:R-:W-:Y:S02]  /*4f00*/  IMAD.MOV.U32 R23, RZ, RZ, R26 ;  /* 0x000000ffff177224 */ /* 0x000fe400078e001a */
[----:B------:R-:W-:-:S02]  /*4f10*/  IMAD R20, R28, R27, R20 ;  /* 0x0000001b1c147224 */ /* 0x000fc400078e0214 */
[----:B------:R-:W-:-:S04]  /*4f20*/  IMAD.HI.U32 R6, R25, R21, RZ ;  /* 0x0000001519067227 */ /* 0x000fc800078e00ff */
[----:B------:R-:W-:-:S04]  /*4f30*/  IMAD.HI.U32 R27, R25, R22, RZ ;  /* 0x00000016191b7227 */ /* 0x000fc800078e00ff */
[----:B------:R-:W-:-:S04]  /*4f40*/  IMAD.HI.U32 R26, R25, R23, RZ ;  /* 0x00000017191a7227 */ /* 0x000fc800078e00ff */
[----:B------:R-:W-:Y:S02]  /*4f50*/  IMAD.MOV R6, RZ, RZ, -R6 ;  /* 0x000000ffff067224 */ /* 0x000fe400078e0a06 */
[----:B------:R-:W-:Y:S02]  /*4f60*/  IMAD.MOV R27, RZ, RZ, -R27 ;  /* 0x000000ffff1b7224 */ /* 0x000fe400078e0a1b */
[----:B------:R-:W-:Y:S02]  /*4f70*/  IMAD.MOV R26, RZ, RZ, -R26 ;  /* 0x000000ffff1a7224 */ /* 0x000fe400078e0a1a */
[C---:B------:R-:W-:Y:S02]  /*4f80*/  IMAD R21, R28.reuse, R6, R21 ;  /* 0x000000061c157224 */ /* 0x040fe400078e0215 */
[C---:B------:R-:W-:Y:S01]  /*4f90*/  IMAD R22, R28.reuse, R27, R22 ;  /* 0x0000001b1c167224 */ /* 0x040fe200078e0216 */
[----:B------:R-:W-:Y:S01]  /*4fa0*/  STL [R1+0x1014], R19 ;  /* 0x0010141301007387 */ /* 0x000fe20000100800 */
[----:B------:R-:W-:Y:S01]  /*4fb0*/  IMAD R23, R28, R26, R23 ;  /* 0x0000001a1c177224 */ /* 0x000fe200078e0217 */
[----:B----4-:R-:W-:-:S02]  /*4fc0*/  IABS R24, R7 ;  /* 0x0000000700187213 */ /* 0x010fc40000000000 */
[----:B------:R-:W-:Y:S04]  /*4fd0*/  STL [R1+0x1018], R20 ;  /* 0x0010181401007387 */ /* 0x000fe80000100800 */
[----:B------:R-:W-:Y:S01]  /*4fe0*/  STL [R1+0x101c], R21 ;  /* 0x00101c1501007387 */ /* 0x000fe20000100800 */
[----:B------:R-:W-:-:S03]  /*4ff0*/  IMAD.HI.U32 R27, R25, R24, RZ ;  /* 0x00000018191b7227 */ /* 0x000fc600078e00ff */
[----:B------:R0:W-:Y:S04]  /*5000*/  STL [R1+0x1020], R22 ;  /* 0x0010201601007387 */ /* 0x0001e80000100800 */
[----:B------:R-:W-:Y:S01]  /*5010*/  STL [R1+0x1024], R23 ;  /* 0x0010241701007387 */ /* 0x000fe20000100800 */
[----:B-----5:R-:W-:-:S03]  /*5020*/  IABS R26, R5 ;  /* 0x00000005001a7213 */ /* 0x020fc60000000000 */
[----:B--2---:R-:W2:Y:S04]  /*5030*/  LDL.LU R8, [R1+0x78] ;  /* 0x0000780001087983 */ /* 0x004ea80000300800 */
[----:B------:R-:W4:Y:S04]  /*5040*/  LDL.LU R7, [R1+0x74] ;  /* 0x0000740001077983 */ /* 0x000f280000300800 */
[----:B------:R-:W5:Y:S01]  /*5050*/  LDL.LU R6, [R1+0x70] ;  /* 0x0000700001067983 */ /* 0x000f620000300800 */
[----:B---3--:R-:W-:Y:S01]  /*5060*/  IABS R5, R3 ;  /* 0x0000000300057213 */ /* 0x008fe20000000000 */
[----:B------:R-:W-:-:S04]  /*5070*/  IMAD.MOV R3, RZ, RZ, -R27 ;  /* 0x000000ffff037224 */ /* 0x000fc800078e0a1b */
[----:B------:R-:W-:Y:S02]  /*5080*/  IMAD.MOV.U32 R27, RZ, RZ, R5 ;  /* 0x000000ffff1b7224 */ /* 0x000fe400078e0005 */
[----:B------:R-:W3:Y:S04]  /*5090*/  LDL.LU R5, [R1+0x6c] ;  /* 0x00006c0001057983 */ /* 0x000ee80000300800 */
[----:B0-----:R-:W3:Y:S04]  /*50a0*/  LDL.LU R22, [R1+0x68] ;  /* 0x0000680001167983 */ /* 0x001ee80000300800 */
[----:B------:R-:W3:Y:S04]  /*50b0*/  LDL.LU R21, [R1+0x64] ;  /* 0x0000640001157983 */ /* 0x000ee80000300800 */
[----:B------:R-:W3:Y:S04]  /*50c0*/  LDL.LU R17, [R1+0x60] ;  /* 0x0000600001117983 */ /* 0x000ee80000300800 */
[----:B------:R-:W3:Y:S01]  /*50d0*/  LDL.LU R16, [R1+0x5c] ;  /* 0x00005c0001107983 */ /* 0x000ee20000300800 */
[----:B------:R-:W-:-:S02]  /*50e0*/  IABS R2, R2 ;  /* 0x0000000200027213 */ /* 0x000fc40000000000 */
[C---:B------:R-:W-:Y:S01]  /*50f0*/  ISETP.GT.U32.AND P2, PT, R28.reuse, R4, PT ;  /* 0x000000041c00720c */ /* 0x040fe20003f44070 */
[----:B------:R-:W3:Y:S02]  /*5100*/  LDL.LU R15, [R1+0x58] ;  /* 0x00005800010f7983 */ /* 0x000ee40000300800 */
[----:B------:R-:W-:Y:S02]  /*5110*/  IMAD.MOV.U32 R9, RZ, RZ, R2 ;  /* 0x000000ffff097224 */ /* 0x000fe400078e0002 */
[----:B------:R-:W3:Y:S01]  /*5120*/  LDL.LU R14, [R1+0x54] ;  /* 0x00005400010e7983 */ /* 0x000ee20000300800 */
[----:B------:R-:W-:Y:S02]  /*5130*/  IMAD R24, R28, R3, R24 ;  /* 0x000000031c187224 */ /* 0x000fe400078e0218 */
[----:B------:R-:W-:-:S04]  /*5140*/  IMAD.HI.U32 R10, R25, R26, RZ ;  /* 0x0000001a190a7227 */ /* 0x000fc800078e00ff */
[----:B------:R-:W-:-:S04]  /*5150*/  IMAD.HI.U32 R3, R25, R27, RZ ;  /* 0x0000001b19037227 */ /* 0x000fc800078e00ff */
[----:B------:R-:W-:Y:S01]  /*5160*/  IMAD.HI.U32 R2, R25, R9, RZ ;  /* 0x0000000919027227 */ /* 0x000fe200078e00ff */
[----:B------:R-:W-:-:S03]  /*5170*/  ISETP.GT.U32.AND P0, PT, R29, R0, PT ;  /* 0x000000001d00720c */ /* 0x000fc60003f04070 */
[----:B------:R-:W-:Y:S02]  /*5180*/  IMAD.MOV R25, RZ, RZ, -R10 ;  /* 0x000000ffff197224 */ /* 0x000fe400078e0a0a */
[----:B------:R-:W-:Y:S02]  /*5190*/  IMAD.MOV R10, RZ, RZ, -R3 ;  /* 0x000000ffff0a7224 */ /* 0x000fe400078e0a03 */
[----:B------:R-:W-:Y:S02]  /*51a0*/  IMAD.MOV R3, RZ, RZ, -R2 ;  /* 0x000000ffff037224 */ /* 0x000fe400078e0a02 */
[----:B------:R-:W3:Y:S01]  /*51b0*/  LDL.LU R2, [R1+0x50] ;  /* 0x0000500001027983 */ /* 0x000ee20000300800 */
[----:B------:R-:W-:Y:S01]  /*51c0*/  @!P2 IMAD.IADD R4, R4, 0x1, -R28 ;  /* 0x000000010404a824 */ /* 0x000fe200078e0a1c */
[C---:B--2---:R-:W-:Y:S02]  /*51d0*/  ISETP.GT.U32.AND P4, PT, R28.reuse, R8, PT ;  /* 0x000000081c00720c */ /* 0x044fe40003f84070 */
[----:B----4-:R-:W-:Y:S01]  /*51e0*/  ISETP.GT.U32.AND P5, PT, R28, R7, PT ;  /* 0x000000071c00720c */ /* 0x010fe20003fa4070 */
[----:B------:R-:W-:Y:S01]  /*51f0*/  @!P0 IMAD.IADD R0, R0, 0x1, -R29 ;  /* 0x0000000100008824 */ /* 0x000fe200078e0a1d */
[----:B------:R-:W2:Y:S01]  /*5200*/  LDL.LU R13, [R1+0x4c] ;  /* 0x00004c00010d7983 */ /* 0x000ea20000300800 */
[----:B-----5:R-:W-:-:S08]  /*5210*/  ISETP.GT.U32.AND P1, PT, R28, R6, PT ;  /* 0x000000061c00720c */ /* 0x020fd00003f24070 */
[--C-:B------:R-:W-:Y:S02]  /*5220*/  @!P4 IMAD.IADD R8, R8, 0x1, -R28.reuse ;  /* 0x000000010808c824 */ /* 0x100fe400078e0a1c */
[----:B------:R-:W-:Y:S01]  /*5230*/  @!P5 IMAD.IADD R7, R7, 0x1, -R28 ;  /* 0x000000010707d824 */ /* 0x000fe200078e0a1c */
[----:B------:R-:W-:Y:S01]  /*5240*/  ISETP.GT.U32.AND P0, PT, R29, R0, PT ;  /* 0x000000001d00720c */ /* 0x000fe20003f04070 */
[----:B------:R-:W4:Y:S01]  /*5250*/  LDL.LU R12, [R1+0x188] ;  /* 0x00018800010c7983 */ /* 0x000f220000300800 */
[----:B------:R-:W-:Y:S02]  /*5260*/  IMAD R25, R28, R25, R26 ;  /* 0x000000191c197224 */ /* 0x000fe400078e021a */
[----:B------:R-:W-:Y:S01]  /*5270*/  @!P1 IMAD.IADD R6, R6, 0x1, -R28 ;  /* 0x0000000106069824 */ /* 0x000fe200078e0a1c */
[----:B------:R-:W5:Y:S01]  /*5280*/  LDL.LU R11, [R1+0x190] ;  /* 0x00019000010b7983 */ /* 0x000f620000300800 */
[C---:B------:R-:W-:Y:S02]  /*5290*/  IMAD R26, R28.reuse, R10, R27 ;  /* 0x0000000a1c1a7224 */ /* 0x040fe400078e021b */
[----:B------:R-:W-:Y:S01]  /*52a0*/  IMAD R27, R28, R3, R9 ;  /* 0x000000031c1b7224 */ /* 0x000fe200078e0209 */
[----:B------:R-:W2:Y:S04]  /*52b0*/  LDL.LU R10, [R1+0x198] ;  /* 0x00019800010a7983 */ /* 0x000ea80000300800 */
[----:B------:R-:W2:Y:S01]  /*52c0*/  LDL.LU R9, [R1+0x16c] ;  /* 0x00016c0001097983 */ /* 0x000ea20000300800 */
[----:B------:R-:W-:-:S03]  /*52d0*/  @!P0 IMAD.IADD R0, R0, 0x1, -R29 ;  /* 0x0000000100008824 */ /* 0x000fc600078e0a1d */
[----:B------:R-:W2:Y:S04]  /*52e0*/  LDL.LU R3, [R1+0x180] ;  /* 0x0001800001037983 */ /* 0x000ea80000300800 */
[----:B------:R-:W2:Y:S04]  /*52f0*/  LDL.LU R29, [R1] ;  /* 0x00000000011d7983 */ /* 0x000ea80000300800 */
[----:B------:R-:W2:Y:S01]  /*5300*/  LDL.LU R20, [R1+0x184] ;  /* 0x0001840001147983 */ /* 0x000ea20000300800 */
[C---:B---3--:R-:W-:Y:S02]  /*5310*/  ISETP.GT.U32.AND P2, PT, R28.reuse, R21, PT ;  /* 0x000000151c00720c */ /* 0x048fe40003f44070 */
[----:B------:R-:W-:-:S02]  /*5320*/  ISETP.GT.U32.AND P3, PT, R28, R17, PT ;  /* 0x000000111c00720c */ /* 0x000fc40003f64070 */
[----:B------:R-:W-:-:S09]  /*5330*/  ISETP.GT.U32.AND P4, PT, R28, R16, PT ;  /* 0x000000101c00720c */ /* 0x000fd20003f84070 */
[--C-:B------:R-:W-:Y:S01]  /*5340*/  @!P2 IMAD.IADD R21, R21, 0x1, -R28.reuse ;  /* 0x000000011515a824 */ /* 0x100fe200078e0a1c */
[C---:B------:R-:W-:Y:S01]  /*5350*/  ISETP.GT.U32.AND P2, PT, R28.reuse, R8, PT ;  /* 0x000000081c00720c */ /* 0x040fe20003f44070 */
[--C-:B------:R-:W-:Y:S01]  /*5360*/  @!P3 IMAD.IADD R17, R17, 0x1, -R28.reuse ;  /* 0x000000011111b824 */ /* 0x100fe200078e0a1c */
[----:B------:R-:W-:Y:S01]  /*5370*/  ISETP.GT.U32.AND P3, PT, R28, R7, PT ;  /* 0x000000071c00720c */ /* 0x000fe20003f64070 */
[----:B------:R-:W-:Y:S01]  /*5380*/  @!P4 IMAD.IADD R16, R16, 0x1, -R28 ;  /* 0x000000011010c824 */ /* 0x000fe200078e0a1c */
[----:B------:R-:W-:-:S09]  /*5390*/  ISETP.GT.U32.AND P4, PT, R28, R6, PT ;  /* 0x000000061c00720c */ /* 0x000fd20003f84070 */
[--C-:B------:R-:W-:Y:S02]  /*53a0*/  @!P2 IMAD.IADD R8, R8, 0x1, -R28.reuse ;  /* 0x000000010808a824 */ /* 0x100fe400078e0a1c */
[----:B------:R-:W-:-:S03]  /*53b0*/  @!P3 IMAD.IADD R7, R7, 0x1, -R28 ;  /* 0x000000010707b824 */ /* 0x000fc600078e0a1c */
[----:B------:R0:W-:Y:S04]  /*53c0*/  STL [R1+0x78], R8 ;  /* 0x0000780801007387 */ /* 0x0001e80000100800 */
[----:B------:R-:W3:Y:S04]  /*53d0*/  LDL.LU R19, [R1+0x178] ;  /* 0x0001780001137983 */ /* 0x000ee80000300800 */
[----:B------:R1:W-:Y:S04]  /*53e0*/  STL [R1+0x74], R7 ;  /* 0x0000740701007387 */ /* 0x0003e80000100800 */
[----:B------:R-:W3:Y:S04]  /*53f0*/  LDL.LU R18, [R1+0x17c] ;  /* 0x00017c0001127983 */ /* 0x000ee80000300800 */
[----:B0-----:R-:W3:Y:S01]  /*5400*/  LDL.LU R8, [R1+0x150] ;  /* 0x0001500001087983 */ /* 0x001ee20000300800 */
[----:B------:R-:W-:-:S05]  /*5410*/  @!P4 IMAD.IADD R6, R6, 0x1, -R28 ;  /* 0x000000010606c824 */ /* 0x000fca00078e0a1c */
[----:B------:R0:W-:Y:S04]  /*5420*/  STL [R1+0x70], R6 ;  /* 0x0000700601007387 */ /* 0x0001e80000100800 */
[----:B-1----:R-:W3:Y:S01]  /*5430*/  LDL.LU R7, [R1+0x164] ;  /* 0x0001640001077983 */ /* 0x002ee20000300800 */
[C---:B------:R-:W-:Y:S02]  /*5440*/  ISETP.GT.U32.AND P0, PT, R28.reuse, R22, PT ;  /* 0x000000161c00720c */ /* 0x040fe40003f04070 */
[C---:B------:R-:W-:Y:S02]  /*5450*/  ISETP.GT.U32.AND P6, PT, R28.reuse, R5, PT ;  /* 0x000000051c00720c */ /* 0x040fe40003fc4070 */
[C---:B------:R-:W-:Y:S01]  /*5460*/  ISETP.GT.U32.AND P1, PT, R28.reuse, R14, PT ;  /* 0x0000000e1c00720c */ /* 0x040fe20003f24070 */
[----:B0-----:R-:W3:Y:S01]  /*5470*/  LDL.LU R6, [R1+0x168] ;  /* 0x0001680001067983 */ /* 0x001ee20000300800 */
[----:B------:R-:W-:-:S07]  /*5480*/  ISETP.GT.U32.AND P5, PT, R28, R15, PT ;  /* 0x0000000f1c00720c */ /* 0x000fce0003fa4070 */
[--C-:B------:R-:W-:Y:S01]  /*5490*/  @!P0 IMAD.IADD R22, R22, 0x1, -R28.reuse ;  /* 0x0000000116168824 */ /* 0x100fe200078e0a1c */
[C---:B------:R-:W-:Y:S01]  /*54a0*/  ISETP.GT.U32.AND P0, PT, R28.reuse, R4, PT ;  /* 0x000000041c00720c */ /* 0x040fe20003f04070 */
[--C-:B------:R-:W-:Y:S01]  /*54b0*/  @!P6 IMAD.IADD R5, R5, 0x1, -R28.reuse ;  /* 0x000000010505e824 */ /* 0x100fe200078e0a1c */
[----:B------:R-:W-:Y:S01]  /*54c0*/  ISETP.GT.U32.AND P6, PT, R28, R2, PT ;  /* 0x000000021c00720c */ /* 0x000fe20003fc4070 */
[--C-:B------:R-:W-:Y:S01]  /*54d0*/  @!P1 IMAD.IADD R14, R14, 0x1, -R28.reuse ;  /* 0x000000010e0e9824 */ /* 0x100fe200078e0a1c */
[C---:B------:R-:W-:Y:S01]  /*54e0*/  ISETP.GT.U32.AND P1, PT, R28.reuse, R22, PT ;  /* 0x000000161c00720c */ /* 0x040fe20003f24070 */
[----:B------:R-:W-:Y:S01]  /*54f0*/  @!P5 IMAD.IADD R15, R15, 0x1, -R28 ;  /* 0x000000010f0fd824 */ /* 0x000fe200078e0a1c */
[C---:B------:R-:W-:Y:S02]  /*5500*/  ISETP.GT.U32.AND P5, PT, R28.reuse, R5, PT ;  /* 0x000000051c00720c */ /* 0x040fe40003fa4070 */
[----:B------:R-:W-:-:S05]  /*5510*/  ISETP.GT.U32.AND P2, PT, R28, R17, PT ;  /* 0x000000111c00720c */ /* 0x000fca0003f44070 */
[--C-:B------:R-:W-:Y:S01]  /*5520*/  @!P0 IMAD.IADD R4, R4, 0x1, -R28.reuse ;  /* 0x0000000104048824 */ /* 0x100fe200078e0a1c */
[----:B------:R-:W-:Y:S01]  /*5530*/  ISETP.GT.U32.AND P0, PT, R28, R21, PT ;  /* 0x000000151c00720c */ /* 0x000fe20003f04070 */
[--C-:B------:R-:W-:Y:S01]  /*5540*/  @!P6 IMAD.IADD R2, R2, 0x1, -R28.reuse ;  /* 0x000000010202e824 */ /* 0x100fe200078e0a1c */
[----:B------:R-:W-:Y:S01]  /*5550*/  ISETP.GT.U32.AND P3, PT, R28, R16, PT ;  /* 0x000000101c00720c */ /* 0x000fe20003f64070 */
[--C-:B------:R-:W-:Y:S01]  /*5560*/  @!P1 IMAD.IADD R22, R22, 0x1, -R28.reuse ;  /* 0x0000000116169824 */ /* 0x100fe200078e0a1c */
[C---:B--2---:R-:W-:Y:S02]  /*5570*/  ISETP.GT.U32.AND P1, PT, R28.reuse, R13, PT ;  /* 0x0000000d1c00720c */ /* 0x044fe40003f24070 */
[C---:B------:R-:W-:Y:S01]  /*5580*/  ISETP.GT.U32.AND P6, PT, R28.reuse, R2, PT ;  /* 0x000000021c00720c */ /* 0x040fe20003fc4070 */
[--C-:B------:R-:W-:Y:S02]  /*5590*/  @!P5 IMAD.IADD R5, R5, 0x1, -R28.reuse ;  /* 0x000000010505d824 */ /* 0x100fe400078e0a1c */
[----:B------:R-:W-:Y:S01]  /*55a0*/  @!P2 IMAD.IADD R17, R17, 0x1, -R28 ;  /* 0x000000011111a824 */ /* 0x000fe200078e0a1c */
[----:B-----5:R-:W-:-:S03]  /*55b0*/  ISETP.GT.U32.AND P2, PT, R28, R11, PT ;  /* 0x0000000b1c00720c */ /* 0x020fc60003f44070 */
[--C-:B------:R-:W-:Y:S01]  /*55c0*/  @!P0 IMAD.IADD R21, R21, 0x1, -R28.reuse ;  /* 0x0000000115158824 */ /* 0x100fe200078e0a1c */
[C---:B----4-:R-:W-:Y:S01]  /*55d0*/  ISETP.GT.U32.AND P0, PT, R28.reuse, R12, PT ;  /* 0x0000000c1c00720c */ /* 0x050fe20003f04070 */
[----:B------:R0:W-:Y:S01]  /*55e0*/  STL [R1+0x6c], R5 ;  /* 0x00006c0501007387 */ /* 0x0001e20000100800 */
[----:B------:R-:W-:Y:S01]  /*55f0*/  ISETP.GT.U32.AND P4, PT, R28, R15, PT ;  /* 0x0000000f1c00720c */ /* 0x000fe20003f84070 */
[--C-:B------:R-:W-:Y:S02]  /*5600*/  @!P3 IMAD.IADD R16, R16, 0x1, -R28.reuse ;  /* 0x000000011010b824 */ /* 0x100fe400078e0a1c */
[--C-:B------:R-:W-:Y:S01]  /*5610*/  @!P6 IMAD.IADD R2, R2, 0x1, -R28.reuse ;  /* 0x000000010202e824 */ /* 0x100fe200078e0a1c */
[C---:B------:R-:W-:Y:S01]  /*5620*/  ISETP.GT.U32.AND P6, PT, R28.reuse, R20, PT ;  /* 0x000000141c00720c */ /* 0x040fe20003fc4070 */
[----:B0-----:R-:W2:Y:S01]  /*5630*/  LDL.LU R5, [R1+0x154] ;  /* 0x0001540001057983 */ /* 0x001ea20000300800 */
[----:B------:R-:W-:Y:S01]  /*5640*/  @!P1 IMAD.IADD R13, R13, 0x1, -R28 ;  /* 0x000000010d0d9824 */ /* 0x000fe200078e0a1c */
[----:B------:R-:W-:-:S04]  /*5650*/  ISETP.GT.U32.AND P3, PT, R28, R10, PT ;  /* 0x0000000a1c00720c */ /* 0x000fc80003f64070 */
[--C-:B------:R-:W-:Y:S01]  /*5660*/  @!P0 IMAD.IADD R12, R12, 0x1, -R28.reuse ;  /* 0x000000010c0c8824 */ /* 0x100fe200078e0a1c */
[C---:B------:R-:W-:Y:S01]  /*5670*/  ISETP.GT.U32.AND P5, PT, R28.reuse, R14, PT ;  /* 0x0000000e1c00720c */ /* 0x040fe20003fa4070 */
[--C-:B------:R-:W-:Y:S02]  /*5680*/  @!P2 IMAD.IADD R11, R11, 0x1, -R28.reuse ;  /* 0x000000010b0ba824 */ /* 0x100fe400078e0a1c */
[--C-:B------:R-:W-:Y:S01]  /*5690*/  @!P4 IMAD.IADD R15, R15, 0x1, -R28.reuse ;  /* 0x000000010f0fc824 */ /* 0x100fe200078e0a1c */
[----:B------:R-:W-:Y:S01]  /*56a0*/  ISETP.GT.U32.AND P4, PT, R28, R9, PT ;  /* 0x000000091c00720c */ /* 0x000fe20003f84070 */
[--C-:B------:R-:W-:Y:S01]  /*56b0*/  @!P6 IMAD.IADD R20, R20, 0x1, -R28.reuse ;  /* 0x000000011414e824 */ /* 0x100fe200078e0a1c */
[----:B------:R-:W-:Y:S01]  /*56c0*/  ISETP.GT.U32.AND P6, PT, R28, R13, PT ;  /* 0x0000000d1c00720c */ /* 0x000fe20003fc4070 */
[----:B------:R-:W-:Y:S01]  /*56d0*/  STL [R1+0x68], R22 ;  /* 0x0000681601007387 */ /* 0x000fe20000100800 */
[----:B------:R-:W-:-:S03]  /*56e0*/  @!P3 IMAD.IADD R10, R10, 0x1, -R28 ;  /* 0x000000010a0ab824 */ /* 0x000fc600078e0a1c */
[----:B------:R-:W-:Y:S02]  /*56f0*/  STL [R1+0x64], R21 ;  /* 0x0000641501007387 */ /* 0x000fe40000100800 */
[--C-:B------:R-:W-:Y:S02]  /*5700*/  @!P5 IMAD.IADD R14, R14, 0x1, -R28.reuse ;  /* 0x000000010e0ed824 */ /* 0x100fe400078e0a1c */
[----:B------:R-:W-:Y:S04]  /*5710*/  STL [R1+0x60], R17 ;  /* 0x0000601101007387 */ /* 0x000fe80000100800 */
[----:B------:R-:W-:Y:S04]  /*5720*/  STL [R1+0x5c], R16 ;  /* 0x00005c1001007387 */ /* 0x000fe80000100800 */
[----:B------:R-:W-:Y:S04]  /*5730*/  STL [R1+0x58], R15 ;  /* 0x0000580f01007387 */ /* 0x000fe80000100800 */
[----:B------:R0:W-:Y:S04]  /*5740*/  STL [R1+0x50], R2 ;  /* 0x0000500201007387 */ /* 0x0001e80000100800 */
[----:B------:R1:W-:Y:S01]  /*5750*/  STL [R1+0x54], R14 ;  /* 0x0000540e01007387 */ /* 0x0003e20000100800 */
[----:B------:R-:W-:-:S03]  /*5760*/  @!P4 IMAD.IADD R9, R9, 0x1, -R28 ;  /* 0x000000010909c824 */ /* 0x000fc600078e0a1c */
[----:B0-----:R-:W4:Y:S01]  /*5770*/  LDL.LU R2, [R1+0x160] ;  /* 0x0001600001027983 */ /* 0x001f220000300800 */
[----:B------:R-:W-:-:S03]  /*5780*/  @!P6 IMAD.IADD R13, R13, 0x1, -R28 ;  /* 0x000000010d0de824 */ /* 0x000fc600078e0a1c */
[----:B------:R-:W5:Y:S04]  /*5790*/  LDL.LU R17, [R1+0x130] ;  /* 0x0001300001117983 */ /* 0x000f680000300800 */
[----:B------:R-:W5:Y:S04]  /*57a0*/  LDL.LU R16, [R1+0x144] ;  /* 0x0001440001107983 */ /* 0x000f680000300800 */
[----:B------:R-:W5:Y:S04]  /*57b0*/  LDL.LU R15, [R1+0x148] ;  /* 0x00014800010f7983 */ /* 0x000f680000300800 */
[----:B-1----:R-:W5:Y:S04]  /*57c0*/  LDL.LU R14, [R1+0x138] ;  /* 0x00013800010e7983 */ /* 0x002f680000300800 */
[----:B------:R0:W-:Y:S04]  /*57d0*/  STL [R1+0x4c], R13 ;  /* 0x00004c0d01007387 */ /* 0x0001e80000100800 */
[----:B0-----:R-:W5:Y:S01]  /*57e0*/  LDL.LU R13, [R1+0x140] ;  /* 0x00014000010d7983 */ /* 0x001f620000300800 */
[----:B---3--:R-:W-:-:S02]  /*57f0*/  ISETP.GT.U32.AND P1, PT, R28, R19, PT ;  /* 0x000000131c00720c */ /* 0x008fc40003f24070 */
[C---:B------:R-:W-:Y:S02]  /*5800*/  ISETP.GT.U32.AND P0, PT, R28.reuse, R18, PT ;  /* 0x000000121c00720c */ /* 0x040fe40003f04070 */
[----:B------:R-:W-:-:S09]  /*5810*/  ISETP.GT.U32.AND P2, PT, R28, R8, PT ;  /* 0x000000081c00720c */ /* 0x000fd20003f44070 */
[--C-:B------:R-:W-:Y:S01]  /*5820*/  @!P1 IMAD.IADD R19, R19, 0x1, -R28.reuse ;  /* 0x0000000113139824 */ /* 0x100fe200078e0a1c */
[----:B------:R-:W-:Y:S01]  /*5830*/  ISETP.GT.U32.AND P1, PT, R28, R12, PT ;  /* 0x0000000c1c00720c */ /* 0x000fe20003f24070 */
[--C-:B------:R-:W-:Y:S01]  /*5840*/  @!P0 IMAD.IADD R18, R18, 0x1, -R28.reuse ;  /* 0x0000000112128824 */ /* 0x100fe200078e0a1c */
[C---:B------:R-:W-:Y:S02]  /*5850*/  ISETP.GT.U32.AND P3, PT, R28.reuse, R7, PT ;  /* 0x000000071c00720c */ /* 0x040fe40003f64070 */
[----:B------:R-:W-:Y:S01]  /*5860*/  ISETP.GT.U32.AND P0, PT, R28, R11, PT ;  /* 0x0000000b1c00720c */ /* 0x000fe20003f04070 */
[----:B------:R-:W-:Y:S01]  /*5870*/  @!P2 IMAD.IADD R8, R8, 0x1, -R28 ;  /* 0x000000010808a824 */ /* 0x000fe200078e0a1c */
[----:B------:R-:W-:-:S07]  /*5880*/  ISETP.GT.U32.AND P2, PT, R28, R10, PT ;  /* 0x0000000a1c00720c */ /* 0x000fce0003f44070 */
[--C-:B------:R-:W-:Y:S02]  /*5890*/  @!P1 IMAD.IADD R12, R12, 0x1, -R28.reuse ;  /* 0x000000010c0c9824 */ /* 0x100fe400078e0a1c */
[--C-:B------:R-:W-:Y:S01]  /*58a0*/  @!P3 IMAD.IADD R7, R7, 0x1, -R28.reuse ;  /* 0x000000010707b824 */ /* 0x100fe200078e0a1c */
[----:B------:R-:W-:Y:S01]  /*58b0*/  ISETP.GT.U32.AND P3, PT, R28, R9, PT ;  /* 0x000000091c00720c */ /* 0x000fe20003f64070 */
[--C-:B------:R-:W-:Y:S01]  /*58c0*/  @!P0 IMAD.IADD R11, R11, 0x1, -R28.reuse ;  /* 0x000000010b0b8824 */ /* 0x100fe200078e0a1c */
[----:B------:R0:W-:Y:S01]  /*58d0*/  STL [R1+0x188], R12 ;  /* 0x0001880c01007387 */ /* 0x0001e20000100800 */
[----:B------:R-:W-:-:S03]  /*58e0*/  @!P2 IMAD.IADD R10, R10, 0x1, -R28 ;  /* 0x000000010a0aa824 */ /* 0x000fc600078e0a1c */
[----:B------:R-:W3:Y:S04]  /*58f0*/  LDL.LU R22, [R1+0x110] ;  /* 0x0001100001167983 */ /* 0x000ee80000300800 */
[----:B------:R1:W-:Y:S04]  /*5900*/  STL [R1+0x190], R11 ;  /* 0x0001900b01007387 */ /* 0x0003e80000100800 */
[----:B------:R-:W3:Y:S04]  /*5910*/  LDL.LU R21, [R1+0x128] ;  /* 0x0001280001157983 */ /* 0x000ee80000300800 */
[----:B------:R1:W-:Y:S04]  /*5920*/  STL [R1+0x198], R10 ;  /* 0x0001980a01007387 */ /* 0x0003e80000100800 */
[----:B0-----:R-:W3:Y:S01]  /*5930*/  LDL.LU R12, [R1+0x12c] ;  /* 0x00012c00010c7983 */ /* 0x001ee20000300800 */
[----:B------:R-:W-:-:S03]  /*5940*/  @!P3 IMAD.IADD R9, R9, 0x1, -R28 ;  /* 0x000000010909b824 */ /* 0x000fc600078e0a1c */
[----:B-1----:R-:W3:Y:S04]  /*5950*/  LDL.LU R11, [R1+0x118] ;  /* 0x00011800010b7983 */ /* 0x002ee80000300800 */
[----:B------:R0:W-:Y:S04]  /*5960*/  STL [R1+0x16c], R9 ;  /* 0x00016c0901007387 */ /* 0x0001e80000100800 */
[----:B------:R-:W3:Y:S01]  /*5970*/  LDL.LU R10, [R1+0x120] ;  /* 0x00012000010a7983 */ /* 0x000ee20000300800 */
[C---:B------:R-:W-:Y:S02]  /*5980*/  ISETP.GT.U32.AND P5, PT, R28.reuse, R3, PT ;  /* 0x000000031c00720c */ /* 0x040fe40003fa4070 */
[----:B------:R-:W-:-:S02]  /*5990*/  ISETP.GT.U32.AND P4, PT, R28, R6, PT ;  /* 0x000000061c00720c */ /* 0x000fc40003f84070 */
[C---:B------:R-:W-:Y:S01]  /*59a0*/  ISETP.GT.U32.AND P1, PT, R28.reuse, R19, PT ;  /* 0x000000131c00720c */ /* 0x040fe20003f24070 */
[----:B0-----:R-:W3:Y:S08]  /*59b0*/  LDL.LU R9, [R1+0xfc] ;  /* 0x0000fc0001097983 */ /* 0x001ef00000300800 */
[--C-:B------:R-:W-:Y:S01]  /*59c0*/  @!P5 IMAD.IADD R3, R3, 0x1, -R28.reuse ;  /* 0x000000010303d824 */ /* 0x100fe200078e0a1c */
[----:B--2---:R-:W-:Y:S01]  /*59d0*/  ISETP.GT.U32.AND P5, PT, R28, R5, PT ;  /* 0x000000051c00720c */ /* 0x004fe20003fa4070 */
[----:B------:R-:W-:Y:S01]  /*59e0*/  @!P4 IMAD.IADD R6, R6, 0x1, -R28 ;  /* 0x000000010606c824 */ /* 0x000fe200078e0a1c */
[----:B------:R-:W-:-:S02]  /*59f0*/  ISETP.GT.U32.AND P0, PT, R28, R18, PT ;  /* 0x000000121c00720c */ /* 0x000fc40003f04070 */
[----:B------:R-:W-:-:S09]  /*5a00*/  ISETP.GT.U32.AND P4, PT, R28, R3, PT ;  /* 0x000000031c00720c */ /* 0x000fd20003f84070 */
[--C-:B------:R-:W-:Y:S01]  /*5a10*/  @!P5 IMAD.IADD R5, R5, 0x1, -R28.reuse ;  /* 0x000000010505d824 */ /* 0x100fe200078e0a1c */
[C---:B------:R-:W-:Y:S02]  /*5a20*/  ISETP.GT.U32.AND P5, PT, R28.reuse, R20, PT ;  /* 0x000000141c00720c */ /* 0x040fe40003fa4070 */
[C---:B------:R-:W-:Y:S02]  /*5a30*/  ISETP.GT.U32.AND P2, PT, R28.reuse, R8, PT ;  /* 0x000000081c00720c */ /* 0x040fe40003f44070 */
[----:B------:R-:W-:Y:S01]  /*5a40*/  ISETP.GT.U32.AND P6, PT, R28, R5, PT ;  /* 0x000000051c00720c */ /* 0x000fe20003fc4070 */
[--C-:B------:R-:W-:Y:S02]  /*5a50*/  @!P4 IMAD.IADD R3, R3, 0x1, -R28.reuse ;  /* 0x000000010303c824 */ /* 0x100fe400078e0a1c */
[--C-:B------:R-:W-:Y:S02]  /*5a60*/  @!P1 IMAD.IADD R19, R19, 0x1, -R28.reuse ;  /* 0x0000000113139824 */ /* 0x100fe400078e0a1c */
[----:B------:R-:W-:-:S04]  /*5a70*/  @!P0 IMAD.IADD R18, R18, 0x1, -R28 ;  /* 0x0000000112128824 */ /* 0x000fc800078e0a1c */
[--C-:B------:R-:W-:Y:S01]  /*5a80*/  @!P5 IMAD.IADD R20, R20, 0x1, -R28.reuse ;  /* 0x000000011414d824 */ /* 0x100fe200078e0a1c */
[C---:B----4-:R-:W-:Y:S02]  /*5a90*/  ISETP.GT.U32.AND P5, PT, R28.reuse, R2, PT ;  /* 0x000000021c00720c */ /* 0x050fe40003fa4070 */
[C---:B-----5:R-:W-:Y:S01]  /*5aa0*/  ISETP.GT.U32.AND P1, PT, R28.reuse, R17, PT ;  /* 0x000000111c00720c */ /* 0x060fe20003f24070 */
[----:B------:R0:W-:Y:S01]  /*5ab0*/  STL [R1+0x180], R3 ;  /* 0x0001800301007387 */ /* 0x0001e20000100800 */
[C---:B------:R-:W-:Y:S02]  /*5ac0*/  ISETP.GT.U32.AND P0, PT, R28.reuse, R16, PT ;  /* 0x000000101c00720c */ /* 0x040fe40003f04070 */
[----:B------:R-:W-:Y:S01]  /*5ad0*/  ISETP.GT.U32.AND P3, PT, R28, R7, PT ;  /* 0x000000071c00720c */ /* 0x000fe20003f64070 */
[--C-:B------:R-:W-:Y:S01]  /*5ae0*/  @!P6 IMAD.IADD R5, R5, 0x1, -R28.reuse ;  /* 0x000000010505e824 */ /* 0x100fe200078e0a1c */
[----:B0-----:R-:W2:Y:S01]  /*5af0*/  LDL.LU R3, [R1+0x108] ;  /* 0x0001080001037983 */ /* 0x001ea20000300800 */
[----:B------:R-:W-:Y:S01]  /*5b00*/  @!P2 IMAD.IADD R8, R8, 0x1, -R28 ;  /* 0x000000010808a824 */ /* 0x000fe200078e0a1c */
[----:B------:R-:W-:-:S03]  /*5b10*/  ISETP.GT.U32.AND P2, PT, R28, R15, PT ;  /* 0x0000000f1c00720c */ /* 0x000fc60003f44070 */
[--C-:B------:R-:W-:Y:S02]  /*5b20*/  @!P5 IMAD.IADD R2, R2, 0x1, -R28.reuse ;  /* 0x000000010202d824 */ /* 0x100fe400078e0a1c */
[--C-:B------:R-:W-:Y:S01]  /*5b30*/  @!P1 IMAD.IADD R17, R17, 0x1, -R28.reuse ;  /* 0x0000000111119824 */ /* 0x100fe200078e0a1c */
[----:B------:R-:W-:Y:S01]  /*5b40*/  ISETP.GT.U32.AND P4, PT, R28, R6, PT ;  /* 0x000000061c00720c */ /* 0x000fe20003f84070 */
[--C-:B------:R-:W-:Y:S02]  /*5b50*/  @!P0 IMAD.IADD R16, R16, 0x1, -R28.reuse ;  /* 0x0000000110108824 */ /* 0x100fe400078e0a1c */
[--C-:B------:R-:W-:Y:S01]  /*5b60*/  @!P3 IMAD.IADD R7, R7, 0x1, -R28.reuse ;  /* 0x000000010707b824 */ /* 0x100fe200078e0a1c */
[----:B------:R-:W-:Y:S01]  /*5b70*/  ISETP.GT.U32.AND P3, PT, R28, R14, PT ;  /* 0x0000000e1c00720c */ /* 0x000fe20003f64070 */
[----:B------:R-:W-:Y:S02]  /*5b80*/  STL [R1+0x184], R20 ;  /* 0x0001841401007387 */ /* 0x000fe40000100800 */
[----:B------:R-:W-:-:S02]  /*5b90*/  @!P2 IMAD.IADD R15, R15, 0x1, -R28 ;  /* 0x000000010f0fa824 */ /* 0x000fc400078e0a1c */
[----:B------:R-:W-:Y:S04]  /*5ba0*/  STL [R1+0x178], R19 ;  /* 0x0001781301007387 */ /* 0x000fe80000100800 */
[--C-:B------:R-:W-:Y:S01]  /*5bb0*/  @!P4 IMAD.IADD R6, R6, 0x1, -R28.reuse ;  /* 0x000000010606c824 */ /* 0x100fe200078e0a1c */
[----:B------:R-:W-:Y:S04]  /*5bc0*/  STL [R1+0x17c], R18 ;  /* 0x00017c1201007387 */ /* 0x000fe80000100800 */
[----:B------:R-:W-:Y:S01]  /*5bd0*/  STL [R1+0x150], R8 ;  /* 0x0001500801007387 */ /* 0x000fe20000100800 */
[----:B------:R-:W-:-:S03]  /*5be0*/  @!P3 IMAD.IADD R14, R14, 0x1, -R28 ;  /* 0x000000010e0eb824 */ /* 0x000fc600078e0a1c */
[----:B------:R0:W-:Y:S04]  /*5bf0*/  STL [R1+0x164], R7 ;  /* 0x0001640701007387 */ /* 0x0001e80000100800 */
[----:B0-----:R-:W4:Y:S04]  /*5c00*/  LDL.LU R7, [R1+0x10c] ;  /* 0x00010c0001077983 */ /* 0x001f280000300800 */
[----:B------:R0:W-:Y:S04]  /*5c10*/  STL [R1+0x168], R6 ;  /* 0x0001680601007387 */ /* 0x0001e80000100800 */
[----:B------:R-:W5:Y:S04]  /*5c20*/  LDL.LU R20, [R1+0x100] ;  /* 0x0001000001147983 */ /* 0x000f680000300800 */
[----:B------:R-:W5:Y:S04]  /*5c30*/  LDL.LU R8, [R1+0x104] ;  /* 0x0001040001087983 */ /* 0x000f680000300800 */
[----:B------:R1:W-:Y:S04]  /*5c40*/  STL [R1+0x154], R5 ;  /* 0x0001540501007387 */ /* 0x0003e80000100800 */
[----:B0-----:R-:W5:Y:S04]  /*5c50*/  LDL.LU R6, [R1+0xe8] ;  /* 0x0000e80001067983 */ /* 0x001f680000300800 */
[----:B-1----:R-:W5:Y:S01]  /*5c60*/  LDL.LU R5, [R1+0xf4] ;  /* 0x0000f40001057983 */ /* 0x002f620000300800 */
[----:B---3--:R-:W-:-:S02]  /*5c70*/  ISETP.GT.U32.AND P6, PT, R28, R22, PT ;  /* 0x000000161c00720c */ /* 0x008fc40003fc4070 */
[C---:B------:R-:W-:Y:S02]  /*5c80*/  ISETP.GT.U32.AND P5, PT, R28.reuse, R21, PT ;  /* 0x000000151c00720c */ /* 0x040fe40003fa4070 */
[C---:B------:R-:W-:Y:S02]  /*5c90*/  ISETP.GT.U32.AND P1, PT, R28.reuse, R12, PT ;  /* 0x0000000c1c00720c */ /* 0x040fe40003f24070 */
[----:B------:R-:W-:-:S07]  /*5ca0*/  ISETP.GT.U32.AND P0, PT, R28, R11, PT ;  /* 0x0000000b1c00720c */ /* 0x000fce0003f04070 */
[--C-:B------:R-:W-:Y:S01]  /*5cb0*/  @!P6 IMAD.IADD R22, R22, 0x1, -R28.reuse ;  /* 0x000000011616e824 */ /* 0x100fe200078e0a1c */
[C---:B------:R-:W-:Y:S01]  /*5cc0*/  ISETP.GT.U32.AND P6, PT, R28.reuse, R2, PT ;  /* 0x000000021c00720c */ /* 0x040fe20003fc4070 */
[--C-:B------:R-:W-:Y:S01]  /*5cd0*/  @!P5 IMAD.IADD R21, R21, 0x1, -R28.reuse ;  /* 0x000000011515d824 */ /* 0x100fe200078e0a1c */
[C---:B------:R-:W-:Y:S02]  /*5ce0*/  ISETP.GT.U32.AND P5, PT, R28.reuse, R17, PT ;  /* 0x000000111c00720c */ /* 0x040fe40003fa4070 */
[----:B------:R-:W-:Y:S01]  /*5cf0*/  ISETP.GT.U32.AND P2, PT, R28, R10, PT ;  /* 0x0000000a1c00720c */ /* 0x000fe20003f44070 */
[--C-:B------:R-:W-:Y:S01]  /*5d00*/  @!P1 IMAD.IADD R12, R12, 0x1, -R28.reuse ;  /* 0x000000010c0c9824 */ /* 0x100fe200078e0a1c */
[C---:B------:R-:W-:Y:S01]  /*5d10*/  ISETP.GT.U32.AND P1, PT, R28.reuse, R16, PT ;  /* 0x000000101c00720c */ /* 0x040fe20003f24070 */
[----:B------:R-:W-:Y:S01]  /*5d20*/  @!P0 IMAD.IADD R11, R11, 0x1, -R28 ;  /* 0x000000010b0b8824 */ /* 0x000fe200078e0a1c */
[----:B------:R-:W-:-:S05]  /*5d30*/  ISETP.GT.U32.AND P0, PT, R28, R15, PT ;  /* 0x0000000f1c00720c */ /* 0x000fca0003f04070 */
[--C-:B------:R-:W-:Y:S02]  /*5d40*/  @!P6 IMAD.IADD R2, R2, 0x1, -R28.reuse ;  /* 0x000000010202e824 */ /* 0x100fe400078e0a1c */
[--C-:B------:R-:W-:Y:S02]  /*5d50*/  @!P5 IMAD.IADD R17, R17, 0x1, -R28.reuse ;  /* 0x000000011111d824 */ /* 0x100fe400078e0a1c */
[--C-:B------:R-:W-:Y:S01]  /*5d60*/  @!P2 IMAD.IADD R10, R10, 0x1, -R28.reuse ;  /* 0x000000010a0aa824 */ /* 0x100fe200078e0a1c */
[----:B------:R-:W-:Y:S01]  /*5d70*/  ISETP.GT.U32.AND P2, PT, R28, R14, PT ;  /* 0x0000000e1c00720c */ /* 0x000fe20003f44070 */
[--C-:B------:R-:W-:Y:S01]  /*5d80*/  @!P1 IMAD.IADD R16, R16, 0x1, -R28.reuse ;  /* 0x0000000110109824 */ /* 0x100fe200078e0a1c */
[----:B------:R0:W-:Y:S01]  /*5d90*/  STL [R1+0x160], R2 ;  /* 0x0001600201007387 */ /* 0x0001e20000100800 */
[----:B------:R-:W-:-:S03]  /*5da0*/  @!P0 IMAD.IADD R15, R15, 0x1, -R28 ;  /* 0x000000010f0f8824 */ /* 0x000fc600078e0a1c */
[----:B0-----:R-:W3:Y:S04]  /*5db0*/  LDL.LU R2, [R1+0xf8] ;  /* 0x0000f80001027983 */ /* 0x001ee80000300800 */
[----:B------:R0:W-:Y:S04]  /*5dc0*/  STL [R1+0x130], R17 ;  /* 0x0001301101007387 */ /* 0x0001e80000100800 */
[----:B------:R-:W3:Y:S04]  /*5dd0*/  LDL.LU R19, [R1+0xec] ;  /* 0x0000ec0001137983 */ /* 0x000ee80000300800 */
[----:B------:R1:W-:Y:S04]  /*5de0*/  STL [R1+0x144], R16 ;  /* 0x0001441001007387 */ /* 0x0003e80000100800 */
[----:B------:R-:W3:Y:S04]  /*5df0*/  LDL.LU R18, [R1+0xf0] ;  /* 0x0000f00001127983 */ /* 0x000ee80000300800 */
[----:B------:R1:W-:Y:S01]  /*5e00*/  STL [R1+0x148], R15 ;  /* 0x0001480f01007387 */ /* 0x0003e20000100800 */
[----:B------:R-:W-:-:S03]  /*5e10*/  @!P2 IMAD.IADD R14, R14, 0x1, -R28 ;  /* 0x000000010e0ea824 */ /* 0x000fc600078e0a1c */
[----:B0-----:R-:W3:Y:S04]  /*5e20*/  LDL.LU R17, [R1+0xd4] ;  /* 0x0000d40001117983 */ /* 0x001ee80000300800 */
[----:B-1----:R-:W3:Y:S04]  /*5e30*/  LDL.LU R16, [R1+0xe0] ;  /* 0x0000e00001107983 */ /* 0x002ee80000300800 */
[----:B------:R0:W-:Y:S04]  /*5e40*/  STL [R1+0x138], R14 ;  /* 0x0001380e01007387 */ /* 0x0001e80000100800 */
[----:B------:R-:W3:Y:S01]  /*5e50*/  LDL.LU R15, [R1+0xe4] ;  /* 0x0000e400010f7983 */ /* 0x000ee20000300800 */
[----:B------:R-:W-:-:S02]  /*5e60*/  ISETP.GT.U32.AND P4, PT, R28, R13, PT ;  /* 0x0000000d1c00720c */ /* 0x000fc40003f84070 */
[C---:B------:R-:W-:Y:S02]  /*5e70*/  ISETP.GT.U32.AND P3, PT, R28.reuse, R9, PT ;  /* 0x000000091c00720c */ /* 0x040fe40003f64070 */
[C---:B------:R-:W-:Y:S01]  /*5e80*/  ISETP.GT.U32.AND P5, PT, R28.reuse, R21, PT ;  /* 0x000000151c00720c */ /* 0x040fe20003fa4070 */
[----:B0-----:R-:W3:Y:S08]  /*5e90*/  LDL.LU R14, [R1+0xd8] ;  /* 0x0000d800010e7983 */ /* 0x001ef00000300800 */
[--C-:B------:R-:W-:Y:S01]  /*5ea0*/  @!P4 IMAD.IADD R13, R13, 0x1, -R28.reuse ;  /* 0x000000010d0dc824 */ /* 0x100fe200078e0a1c */
[C---:B--2---:R-:W-:Y:S01]  /*5eb0*/  ISETP.GT.U32.AND P4, PT, R28.reuse, R3, PT ;  /* 0x000000031c00720c */ /* 0x044fe20003f84070 */
        /* <DEDUP_REMOVED lines=15> */
[C---:B------:R-:W-:Y:S01]  /*5fb0*/  ISETP.GT.U32.AND P2, PT, R28.reuse, R10, PT ;  /* 0x0000000a1c00720c */ /* 0x040fe20003f44070 */
[--C-:B------:R-:W-:Y:S01]  /*5fc0*/  @!P0 IMAD.IADD R11, R11, 0x1, -R28.reuse ;  /* 0x000000010b0b8824 */ /* 0x100fe200078e0a1c */
[----:B0-----:R-:W2:Y:S01]  /*5fd0*/  LDL.LU R13, [R1+0xdc] ;  /* 0x0000dc00010d7983 */ /* 0x001ea20000300800 */
[----:B------:R-:W-:Y:S01]  /*5fe0*/  ISETP.GT.U32.AND P0, PT, R28, R6, PT ;  /* 0x000000061c00720c */ /* 0x000fe20003f04070 */
[----:B------:R-:W-:-:S03]  /*5ff0*/  @!P6 IMAD.IADD R3, R3, 0x1, -R28 ;  /* 0x000000010303e824 */ /* 0x000fc600078e0a1c */
[--C-:B------:R-:W-:Y:S01]  /*6000*/  @!P4 IMAD.IADD R7, R7, 0x1, -R28.reuse ;  /* 0x000000010707c824 */ /* 0x100fe200078e0a1c */
[----:B------:R-:W-:Y:S01]  /*6010*/  ISETP.GT.U32.AND P3, PT, R28, R9, PT ;  /* 0x000000091c00720c */ /* 0x000fe20003f64070 */
[--C-:B------:R-:W-:Y:S02]  /*6020*/  @!P5 IMAD.IADD R20, R20, 0x1, -R28.reuse ;  /* 0x000000011414d824 */ /* 0x100fe400078e0a1c */
[--C-:B------:R-:W-:Y:S02]  /*6030*/  @!P1 IMAD.IADD R8, R8, 0x1, -R28.reuse ;  /* 0x0000000108089824 */ /* 0x100fe400078e0a1c */
[--C-:B------:R-:W-:Y:S01]  /*6040*/  @!P2 IMAD.IADD R10, R10, 0x1, -R28.reuse ;  /* 0x000000010a0aa824 */ /* 0x100fe200078e0a1c */
[----:B------:R-:W-:Y:S02]  /*6050*/  ISETP.GT.U32.AND P2, PT, R28, R5, PT ;  /* 0x000000051c00720c */ /* 0x000fe40003f44070 */
[--C-:B------:R-:W-:Y:S01]  /*6060*/  @!P0 IMAD.IADD R6, R6, 0x1, -R28.reuse ;  /* 0x0000000106068824 */ /* 0x100fe200078e0a1c */
[----:B------:R-:W-:Y:S04]  /*6070*/  STL [R1+0x110], R22 ;  /* 0x0001101601007387 */ /* 0x000fe80000100800 */
[--C-:B------:R-:W-:Y:S01]  /*6080*/  @!P3 IMAD.IADD R9, R9, 0x1, -R28.reuse ;  /* 0x000000010909b824 */ /* 0x100fe200078e0a1c */
[----:B------:R-:W-:Y:S04]  /*6090*/  STL [R1+0x128], R21 ;  /* 0x0001281501007387 */ /* 0x000fe80000100800 */
[----:B------:R-:W-:Y:S01]  /*60a0*/  STL [R1+0x12c], R12 ;  /* 0x00012c0c01007387 */ /* 0x000fe20000100800 */
[----:B------:R-:W-:-:S03]  /*60b0*/  @!P2 IMAD.IADD R5, R5, 0x1, -R28 ;  /* 0x000000010505a824 */ /* 0x000fc600078e0a1c */
[----:B------:R-:W-:Y:S04]  /*60c0*/  STL [R1+0x118], R11 ;  /* 0x0001180b01007387 */ /* 0x000fe80000100800 */
[----:B------:R-:W-:Y:S04]  /*60d0*/  STL [R1+0x120], R10 ;  /* 0x0001200a01007387 */ /* 0x000fe80000100800 */
[----:B------:R0:W-:Y:S04]  /*60e0*/  STL [R1+0x108], R3 ;  /* 0x0001080301007387 */ /* 0x0001e80000100800 */
[----:B------:R1:W-:Y:S04]  /*60f0*/  STL [R1+0xfc], R9 ;  /* 0x0000fc0901007387 */ /* 0x0003e80000100800 */
[----:B0-----:R-:W4:Y:S04]  /*6100*/  LDL.LU R3, [R1+0xc0] ;  /* 0x0000c00001037983 */ /* 0x001f280000300800 */
[----:B------:R-:W5:Y:S04]  /*6110*/  LDL.LU R12, [R1+0xcc] ;  /* 0x0000cc00010c7983 */ /* 0x000f680000300800 */
[----:B------:R-:W5:Y:S04]  /*6120*/  LDL.LU R11, [R1+0xd0] ;  /* 0x0000d000010b7983 */ /* 0x000f680000300800 */
[----:B------:R-:W5:Y:S04]  /*6130*/  LDL.LU R10, [R1+0xc4] ;  /* 0x0000c400010a7983 */ /* 0x000f680000300800 */
[----:B-1----:R-:W5:Y:S01]  /*6140*/  LDL.LU R9, [R1+0xc8] ;  /* 0x0000c80001097983 */ /* 0x002f620000300800 */
[----:B---3--:R-:W-:-:S02]  /*6150*/  ISETP.GT.U32.AND P6, PT, R28, R19, PT ;  /* 0x000000131c00720c */ /* 0x008fc40003fc4070 */
[C---:B------:R-:W-:Y:S02]  /*6160*/  ISETP.GT.U32.AND P4, PT, R28.reuse, R18, PT ;  /* 0x000000121c00720c */ /* 0x040fe40003f84070 */
[C---:B------:R-:W-:Y:S02]  /*6170*/  ISETP.GT.U32.AND P5, PT, R28.reuse, R17, PT ;  /* 0x000000111c00720c */ /* 0x040fe40003fa4070 */
[----:B------:R-:W-:-:S07]  /*6180*/  ISETP.GT.U32.AND P1, PT, R28, R16, PT ;  /* 0x000000101c00720c */ /* 0x000fce0003f24070 */
[--C-:B------:R-:W-:Y:S01]  /*6190*/  @!P6 IMAD.IADD R19, R19, 0x1, -R28.reuse ;  /* 0x000000011313e824 */ /* 0x100fe200078e0a1c */
[----:B------:R-:W-:Y:S01]  /*61a0*/  ISETP.GT.U32.AND P6, PT, R28, R7, PT ;  /* 0x000000071c00720c */ /* 0x000fe20003fc4070 */
[--C-:B------:R-:W-:Y:S01]  /*61b0*/  @!P4 IMAD.IADD R18, R18, 0x1, -R28.reuse ;  /* 0x000000011212c824 */ /* 0x100fe200078e0a1c */
[C---:B------:R-:W-:Y:S02]  /*61c0*/  ISETP.GT.U32.AND P4, PT, R28.reuse, R20, PT ;  /* 0x000000141c00720c */ /* 0x040fe40003f84070 */
[C---:B------:R-:W-:Y:S01]  /*61d0*/  ISETP.GT.U32.AND P0, PT, R28.reuse, R15, PT ;  /* 0x0000000f1c00720c */ /* 0x040fe20003f04070 */
[--C-:B------:R-:W-:Y:S01]  /*61e0*/  @!P5 IMAD.IADD R17, R17, 0x1, -R28.reuse ;  /* 0x000000011111d824 */ /* 0x100fe200078e0a1c */
[----:B------:R-:W-:Y:S01]  /*61f0*/  ISETP.GT.U32.AND P5, PT, R28, R8, PT ;  /* 0x000000081c00720c */ /* 0x000fe20003fa4070 */
        /* <DEDUP_REMOVED lines=12> */
[----:B------:R1:W-:Y:S01]  /*62c0*/  STL [R1+0x104], R8 ;  /* 0x0001040801007387 */ /* 0x0003e20000100800 */
[----:B------:R-:W-:-:S03]  /*62d0*/  @!P0 IMAD.IADD R5, R5, 0x1, -R28 ;  /* 0x0000000105058824 */ /* 0x000fc600078e0a1c */
[----:B------:R-:W3:Y:S04]  /*62e0*/  LDL.LU R21, [R1+0xbc] ;  /* 0x0000bc0001157983 */ /* 0x000ee80000300800 */
[----:B------:R2:W-:Y:S04]  /*62f0*/  STL [R1+0xe8], R6 ;  /* 0x0000e80601007387 */ /* 0x0005e80000100800 */
[----:B0-----:R-:W3:Y:S04]  /*6300*/  LDL.LU R20, [R1+0xb0] ;  /* 0x0000b00001147983 */ /* 0x001ee80000300800 */
[----:B-1----:R-:W3:Y:S04]  /*6310*/  LDL.LU R8, [R1+0xb4] ;  /* 0x0000b40001087983 */ /* 0x002ee80000300800 */
[----:B------:R0:W-:Y:S04]  /*6320*/  STL [R1+0xf4], R5 ;  /* 0x0000f40501007387 */ /* 0x0001e80000100800 */
[----:B--2---:R-:W2:Y:S01]  /*6330*/  LDL.LU R6, [R1+0x98] ;  /* 0x0000980001067983 */ /* 0x004ea20000300800 */
[----:B------:R-:W-:-:S02]  /*6340*/  ISETP.GT.U32.AND P3, PT, R28, R2, PT ;  /* 0x000000021c00720c */ /* 0x000fc40003f64070 */
[C---:B------:R-:W-:Y:S02]  /*6350*/  ISETP.GT.U32.AND P2, PT, R28.reuse, R14, PT ;  /* 0x0000000e1c00720c */ /* 0x040fe40003f44070 */
[----:B------:R-:W-:Y:S01]  /*6360*/  ISETP.GT.U32.AND P4, PT, R28, R18, PT ;  /* 0x000000121c00720c */ /* 0x000fe20003f84070 */
[----:B0-----:R-:W2:Y:S08]  /*6370*/  LDL.LU R5, [R1+0xa4] ;  /* 0x0000a40001057983 */ /* 0x001eb00000300800 */
[--C-:B------:R-:W-:Y:S01]  /*6380*/  @!P3 IMAD.IADD R2, R2, 0x1, -R28.reuse ;  /* 0x000000010202b824 */ /* 0x100fe200078e0a1c */
[----:B------:R-:W-:Y:S01]  /*6390*/  ISETP.GT.U32.AND P3, PT, R28, R13, PT ;  /* 0x0000000d1c00720c */ /* 0x000fe20003f64070 */
        /* <DEDUP_REMOVED lines=17> */
[----:B------:R-:W-:Y:S01]  /*64b0*/  ISETP.GT.U32.AND P1, PT, R28, R10, PT ;  /* 0x0000000a1c00720c */ /* 0x000fe20003f24070 */
[----:B0-----:R-:W4:Y:S01]  /*64c0*/  LDL.LU R2, [R1+0xa8] ;  /* 0x0000a80001027983 */ /* 0x001f220000300800 */
[----:B------:R-:W-:-:S03]  /*64d0*/  @!P6 IMAD.IADD R13, R13, 0x1, -R28 ;  /* 0x000000010d0de824 */ /* 0x000fc600078e0a1c */
[--C-:B------:R-:W-:Y:S02]  /*64e0*/  @!P3 IMAD.IADD R3, R3, 0x1, -R28.reuse ;  /* 0x000000010303b824 */ /* 0x100fe400078e0a1c */
[----:B------:R-:W-:Y:S01]  /*64f0*/  @!P4 IMAD.IADD R12, R12, 0x1, -R28 ;  /* 0x000000010c0cc824 */ /* 0x000fe200078e0a1c */
[----:B------:R-:W-:-:S03]  /*6500*/  ISETP.GT.U32.AND P2, PT, R28, R14, PT ;  /* 0x0000000e1c00720c */ /* 0x000fc60003f44070 */
[--C-:B------:R-:W-:Y:S02]  /*6510*/  @!P5 IMAD.IADD R11, R11, 0x1, -R28.reuse ;  /* 0x000000010b0bd824 */ /* 0x100fe400078e0a1c */
[--C-:B------:R-:W-:Y:S01]  /*6520*/  @!P0 IMAD.IADD R15, R15, 0x1, -R28.reuse ;  /* 0x000000010f0f8824 */ /* 0x100fe200078e0a1c */
[----:B------:R-:W-:Y:S01]  /*6530*/  ISETP.GT.U32.AND P0, PT, R28, R9, PT ;  /* 0x000000091c00720c */ /* 0x000fe20003f04070 */
[--C-:B------:R-:W-:Y:S01]  /*6540*/  @!P1 IMAD.IADD R10, R10, 0x1, -R28.reuse ;  /* 0x000000010a0a9824 */ /* 0x100fe200078e0a1c */
[----:B------:R0:W-:Y:S04]  /*6550*/  STL [R1+0xec], R19 ;  /* 0x0000ec1301007387 */ /* 0x0001e80000100800 */
[----:B------:R1:W-:Y:S01]  /*6560*/  STL [R1+0xf0], R18 ;  /* 0x0000f01201007387 */ /* 0x0003e20000100800 */
[----:B------:R-:W-:-:S03]  /*6570*/  @!P2 IMAD.IADD R14, R14, 0x1, -R28 ;  /* 0x000000010e0ea824 */ /* 0x000fc600078e0a1c */
[----:B------:R5:W-:Y:S03]  /*6580*/  STL [R1+0xd4], R17 ;  /* 0x0000d41101007387 */ /* 0x000be60000100800 */
[----:B------:R-:W-:Y:S01]  /*6590*/  @!P0 IMAD.IADD R9, R9, 0x1, -R28 ;  /* 0x0000000109098824 */ /* 0x000fe200078e0a1c */
[----:B------:R1:W-:Y:S04]  /*65a0*/  STL [R1+0xe0], R16 ;  /* 0x0000e01001007387 */ /* 0x0003e80000100800 */
[----:B------:R1:W-:Y:S04]  /*65b0*/  STL [R1+0xe4], R15 ;  /* 0x0000e40f01007387 */ /* 0x0003e80000100800 */
[----:B0-----:R-:W4:Y:S04]  /*65c0*/  LDL.LU R19, [R1+0x9c] ;  /* 0x00009c0001137983 */ /* 0x001f280000300800 */
[----:B------:R-:W-:Y:S04]  /*65d0*/  STL [R1+0xd8], R14 ;  /* 0x0000d80e01007387 */ /* 0x000fe80000100800 */
[----:B-1----:R-:W4:Y:S04]  /*65e0*/  LDL.LU R18, [R1+0xa0] ;  /* 0x0000a00001127983 */ /* 0x002f280000300800 */
[----:B-----5:R-:W5:Y:S04]  /*65f0*/  LDL.LU R17, [R1+0x8c] ;  /* 0x00008c0001117983 */ /* 0x020f680000300800 */
[----:B------:R-:W-:Y:S04]  /*6600*/  STL [R1+0xdc], R13 ;  /* 0x0000dc0d01007387 */ /* 0x000fe80000100800 */
[----:B------:R-:W5:Y:S04]  /*6610*/  LDL.LU R16, [R1+0x94] ;  /* 0x0000940001107983 */ /* 0x000f680000300800 */
[----:B------:R-:W5:Y:S01]  /*6620*/  LDL.LU R15, [R1+0x1c4] ;  /* 0x0001c400010f7983 */ /* 0x000f620000300800 */
[----:B---3--:R-:W-:-:S02]  /*6630*/  ISETP.GT.U32.AND P6, PT, R28, R22, PT ;  /* 0x000000161c00720c */ /* 0x008fc40003fc4070 */
[C---:B------:R-:W-:Y:S02]  /*6640*/  ISETP.GT.U32.AND P3, PT, R28.reuse, R21, PT ;  /* 0x000000151c00720c */ /* 0x040fe40003f64070 */
[C---:B------:R-:W-:Y:S02]  /*6650*/  ISETP.GT.U32.AND P4, PT, R28.reuse, R20, PT ;  /* 0x000000141c00720c */ /* 0x040fe40003f84070 */
[----:B------:R-:W-:-:S07]  /*6660*/  ISETP.GT.U32.AND P5, PT, R28, R8, PT ;  /* 0x000000081c00720c */ /* 0x000fce0003fa4070 */
[--C-:B------:R-:W-:Y:S01]  /*6670*/  @!P6 IMAD.IADD R22, R22, 0x1, -R28.reuse ;  /* 0x000000011616e824 */ /* 0x100fe200078e0a1c */
[C---:B------:R-:W-:Y:S01]  /*6680*/  ISETP.GT.U32.AND P6, PT, R28.reuse, R3, PT ;  /* 0x000000031c00720c */ /* 0x040fe20003fc4070 */
[--C-:B------:R-:W-:Y:S01]  /*6690*/  @!P3 IMAD.IADD R21, R21, 0x1, -R28.reuse ;  /* 0x000000011515b824 */ /* 0x100fe200078e0a1c */
[----:B--2---:R-:W-:Y:S01]  /*66a0*/  ISETP.GT.U32.AND P1, PT, R28, R6, PT ;  /* 0x000000061c00720c */ /* 0x004fe20003f24070 */
[--C-:B------:R-:W-:Y:S01]  /*66b0*/  @!P4 IMAD.IADD R20, R20, 0x1, -R28.reuse ;  /* 0x000000011414c824 */ /* 0x100fe200078e0a1c */
[C---:B------:R-:W-:Y:S02]  /*66c0*/  ISETP.GT.U32.AND P3, PT, R28.reuse, R12, PT ;  /* 0x0000000c1c00720c */ /* 0x040fe40003f64070 */
[----:B------:R-:W-:Y:S01]  /*66d0*/  ISETP.GT.U32.AND P4, PT, R28, R11, PT ;  /* 0x0000000b1c00720c */ /* 0x000fe20003f84070 */
[----:B------:R-:W-:Y:S01]  /*66e0*/  @!P5 IMAD.IADD R8, R8, 0x1, -R28 ;  /* 0x000000010808d824 */ /* 0x000fe200078e0a1c */
[----:B------:R-:W-:-:S05]  /*66f0*/  ISETP.GT.U32.AND P5, PT, R28, R10, PT ;  /* 0x0000000a1c00720c */ /* 0x000fca0003fa4070 */
[--C-:B------:R-:W-:Y:S02]  /*6700*/  @!P6 IMAD.IADD R3, R3, 0x1, -R28.reuse ;  /* 0x000000010303e824 */ /* 0x100fe400078e0a1c */
[--C-:B------:R-:W-:Y:S01]  /*6710*/  @!P1 IMAD.IADD R6, R6, 0x1, -R28.reuse ;  /* 0x0000000106069824 */ /* 0x100fe200078e0a1c */
[----:B------:R-:W-:Y:S01]  /*6720*/  ISETP.GT.U32.AND P1, PT, R28, R9, PT ;  /* 0x000000091c00720c */ /* 0x000fe20003f24070 */
[--C-:B------:R-:W-:Y:S01]  /*6730*/  @!P3 IMAD.IADD R12, R12, 0x1, -R28.reuse ;  /* 0x000000010c0cb824 */ /* 0x100fe200078e0a1c */
[----:B------:R0:W-:Y:S01]  /*6740*/  STL [R1+0xc0], R3 ;  /* 0x0000c00301007387 */ /* 0x0001e20000100800 */
[--C-:B------:R-:W-:Y:S02]  /*6750*/  @!P4 IMAD.IADD R11, R11, 0x1, -R28.reuse ;  /* 0x000000010b0bc824 */ /* 0x100fe400078e0a1c */
[--C-:B------:R-:W-:Y:S01]  /*6760*/  @!P5 IMAD.IADD R10, R10, 0x1, -R28.reuse ;  /* 0x000000010a0ad824 */ /* 0x100fe200078e0a1c */
[----:B0-----:R-:W2:Y:S04]  /*6770*/  LDL.LU R3, [R1+0x90] ;  /* 0x0000900001037983 */ /* 0x001ea80000300800 */
[----:B------:R0:W-:Y:S03]  /*6780*/  STL [R1+0xcc], R12 ;  /* 0x0000cc0c01007387 */ /* 0x0001e60000100800 */
[----:B------:R-:W-:Y:S01]  /*6790*/  @!P1 IMAD.IADD R9, R9, 0x1, -R28 ;  /* 0x0000000109099824 */ /* 0x000fe200078e0a1c */
[----:B------:R-:W3:Y:S04]  /*67a0*/  LDL.LU R14, [R1+0x1bc] ;  /* 0x0001bc00010e7983 */ /* 0x000ee80000300800 */
[----:B------:R1:W-:Y:S04]  /*67b0*/  STL [R1+0xd0], R11 ;  /* 0x0000d00b01007387 */ /* 0x0003e80000100800 */
[----:B------:R-:W2:Y:S04]  /*67c0*/  LDL.LU R13, [R1+0x18c] ;  /* 0x00018c00010d7983 */ /* 0x000ea80000300800 */
[----:B------:R1:W-:Y:S04]  /*67d0*/  STL [R1+0xc4], R10 ;  /* 0x0000c40a01007387 */ /* 0x0003e80000100800 */
[----:B0-----:R-:W2:Y:S04]  /*67e0*/  LDL.LU R12, [R1+0x1ac] ;  /* 0x0001ac00010c7983 */ /* 0x001ea80000300800 */
[----:B-1----:R-:W2:Y:S04]  /*67f0*/  LDL.LU R11, [R1+0x1b0] ;  /* 0x0001b000010b7983 */ /* 0x002ea80000300800 */
[----:B------:R0:W-:Y:S04]  /*6800*/  STL [R1+0xc8], R9 ;  /* 0x0000c80901007387 */ /* 0x0001e80000100800 */
[----:B------:R-:W2:Y:S04]  /*6810*/  LDL.LU R10, [R1+0x194] ;  /* 0x00019400010a7983 */ /* 0x000ea80000300800 */
[----:B0-----:R-:W2:Y:S01]  /*6820*/  LDL.LU R9, [R1+0x19c] ;  /* 0x00019c0001097983 */ /* 0x001ea20000300800 */
[----:B------:R-:W-:-:S02]  /*6830*/  ISETP.GT.U32.AND P2, PT, R28, R7, PT ;  /* 0x000000071c00720c */ /* 0x000fc40003f44070 */
[----:B------:R-:W-:-:S11]  /*6840*/  ISETP.GT.U32.AND P0, PT, R28, R5, PT ;  /* 0x000000051c00720c */ /* 0x000fd60003f04070 */
[--C-:B------:R-:W-:Y:S01]  /*6850*/  @!P2 IMAD.IADD R7, R7, 0x1, -R28.reuse ;  /* 0x000000010707a824 */ /* 0x100fe200078e0a1c */
[C---:B----4-:R-:W-:Y:S01]  /*6860*/  ISETP.GT.U32.AND P2, PT, R28.reuse, R2, PT ;  /* 0x000000021c00720c */ /* 0x050fe20003f44070 */
[----:B------:R-:W-:Y:S01]  /*6870*/  @!P0 IMAD.IADD R5, R5, 0x1, -R28 ;  /* 0x0000000105058824 */ /* 0x000fe200078e0a1c */
[C---:B------:R-:W-:Y:S02]  /*6880*/  ISETP.GT.U32.AND P3, PT, R28.reuse, R21, PT ;  /* 0x000000151c00720c */ /* 0x040fe40003f64070 */
[C---:B------:R-:W-:Y:S02]  /*6890*/  ISETP.GT.U32.AND P0, PT, R28.reuse, R7, PT ;  /* 0x000000071c00720c */ /* 0x040fe40003f04070 */
[----:B------:R-:W-:-:S07]  /*68a0*/  ISETP.GT.U32.AND P4, PT, R28, R20, PT ;  /* 0x000000141c00720c */ /* 0x000fce0003f84070 */
[--C-:B------:R-:W-:Y:S01]  /*68b0*/  @!P2 IMAD.IADD R2, R2, 0x1, -R28.reuse ;  /* 0x000000010202a824 */ /* 0x100fe200078e0a1c */
[C---:B------:R-:W-:Y:S02]  /*68c0*/  ISETP.GT.U32.AND P2, PT, R28.reuse, R22, PT ;  /* 0x000000161c00720c */ /* 0x040fe40003f44070 */
[C---:B------:R-:W-:Y:S02]  /*68d0*/  ISETP.GT.U32.AND P5, PT, R28.reuse, R8, PT ;  /* 0x000000081c00720c */ /* 0x040fe40003fa4070 */
[C---:B------:R-:W-:Y:S01]  /*68e0*/  ISETP.GT.U32.AND P1, PT, R28.reuse, R2, PT ;  /* 0x000000021c00720c */ /* 0x040fe20003f24070 */
[--C-:B------:R-:W-:Y:S01]  /*68f0*/  @!P3 IMAD.IADD R21, R21, 0x1, -R28.reuse ;  /* 0x000000011515b824 */ /* 0x100fe200078e0a1c */
[C---:B------:R-:W-:Y:S01]  /*6900*/  ISETP.GT.U32.AND P3, PT, R28.reuse, R18, PT ;  /* 0x000000121c00720c */ /* 0x040fe20003f64070 */
[--C-:B------:R-:W-:Y:S01]  /*6910*/  @!P0 IMAD.IADD R7, R7, 0x1, -R28.reuse ;  /* 0x0000000107078824 */ /* 0x100fe200078e0a1c */
[----:B------:R-:W-:Y:S01]  /*6920*/  ISETP.GT.U32.AND P6, PT, R28, R6, PT ;  /* 0x000000061c00720c */ /* 0x000fe20003fc4070 */
[----:B------:R-:W-:-:S04]  /*6930*/  @!P4 IMAD.IADD R20, R20, 0x1, -R28 ;  /* 0x000000011414c824 */ /* 0x000fc800078e0a1c */
[--C-:B------:R-:W-:Y:S01]  /*6940*/  @!P2 IMAD.IADD R22, R22, 0x1, -R28.reuse ;  /* 0x000000011616a824 */ /* 0x100fe200078e0a1c */
[C---:B------:R-:W-:Y:S02]  /*6950*/  ISETP.GT.U32.AND P2, PT, R28.reuse, R19, PT ;  /* 0x000000131c00720c */ /* 0x040fe40003f44070 */
[----:B-----5:R-:W-:Y:S01]  /*6960*/  ISETP.GT.U32.AND P4, PT, R28, R17, PT ;  /* 0x000000111c00720c */ /* 0x020fe20003f84070 */
[--C-:B------:R-:W-:Y:S01]  /*6970*/  @!P5 IMAD.IADD R8, R8, 0x1, -R28.reuse ;  /* 0x000000010808d824 */ /* 0x100fe200078e0a1c */
[----:B------:R0:W-:Y:S01]  /*6980*/  STL [R1+0xac], R7 ;  /* 0x0000ac0701007387 */ /* 0x0001e20000100800 */
[----:B------:R-:W-:Y:S01]  /*6990*/  ISETP.GT.U32.AND P5, PT, R28, R16, PT ;  /* 0x000000101c00720c */ /* 0x000fe20003fa4070 */
[--C-:B------:R-:W-:Y:S02]  /*69a0*/  @!P1 IMAD.IADD R2, R2, 0x1, -R28.reuse ;  /* 0x0000000102029824 */ /* 0x100fe400078e0a1c */
[----:B0-----:R-:W4:Y:S05]  /*69b0*/  LDL.LU R7, [R1+0x14c] ;  /* 0x00014c0001077983 */ /* 0x001f2a0000300800 */
[----:B------:R-:W-:-:S02]  /*69c0*/  @!P2 IMAD.IADD R19, R19, 0x1, -R28 ;  /* 0x000000011313a824 */ /* 0x000fc400078e0a1c */
[--C-:B------:R-:W-:Y:S01]  /*69d0*/  @!P3 IMAD.IADD R18, R18, 0x1, -R28.reuse ;  /* 0x000000011212b824 */ /* 0x100fe200078e0a1c */
[----:B------:R-:W-:Y:S01]  /*69e0*/  ISETP.GT.U32.AND P0, PT, R28, R5, PT ;  /* 0x000000051c00720c */ /* 0x000fe20003f04070 */
[--C-:B------:R-:W-:Y:S01]  /*69f0*/  @!P6 IMAD.IADD R6, R6, 0x1, -R28.reuse ;  /* 0x000000010606e824 */ /* 0x100fe200078e0a1c */
[----:B------:R-:W-:Y:S01]  /*6a00*/  ISETP.GT.U32.AND P6, PT, R28, R15, PT ;  /* 0x0000000f1c00720c */ /* 0x000fe20003fc4070 */
[--C-:B------:R-:W-:Y:S02]  /*6a10*/  @!P4 IMAD.IADD R17, R17, 0x1, -R28.reuse ;  /* 0x000000011111c824 */ /* 0x100fe400078e0a1c */
[--C-:B------:R-:W-:Y:S01]  /*6a20*/  @!P5 IMAD.IADD R16, R16, 0x1, -R28.reuse ;  /* 0x000000011010d824 */ /* 0x100fe200078e0a1c */
[----:B------:R-:W-:Y:S04]  /*6a30*/  STL [R1+0xb8], R22 ;  /* 0x0000b81601007387 */ /* 0x000fe80000100800 */
[----:B------:R-:W-:Y:S03]  /*6a40*/  STL [R1+0xbc], R21 ;  /* 0x0000bc1501007387 */ /* 0x000fe60000100800 */
[--C-:B------:R-:W-:Y:S01]  /*6a50*/  @!P0 IMAD.IADD R5, R5, 0x1, -R28.reuse ;  /* 0x0000000105058824 */ /* 0x100fe200078e0a1c */
[----:B------:R-:W-:Y:S01]  /*6a60*/  STL [R1+0xb0], R20 ;  /* 0x0000b01401007387 */ /* 0x000fe20000100800 */
[----:B------:R-:W-:-:S03]  /*6a70*/  @!P6 IMAD.IADD R15, R15, 0x1, -R28 ;  /* 0x000000010f0fe824 */ /* 0x000fc600078e0a1c */
[----:B------:R-:W-:Y:S04]  /*6a80*/  STL [R1+0xb4], R8 ;  /* 0x0000b40801007387 */ /* 0x000fe80000100800 */
[----:B------:R-:W-:Y:S04]  /*6a90*/  STL [R1+0x98], R6 ;  /* 0x0000980601007387 */ /* 0x000fe80000100800 */
[----:B------:R0:W-:Y:S04]  /*6aa0*/  STL [R1+0xa8], R2 ;  /* 0x0000a80201007387 */ /* 0x0001e80000100800 */
[----:B------:R1:W-:Y:S04]  /*6ab0*/  STL [R1+0xa4], R5 ;  /* 0x0000a40501007387 */ /* 0x0003e80000100800 */
[----:B0-----:R-:W5:Y:S04]  /*6ac0*/  LDL.LU R2, [R1+0x170] ;  /* 0x0001700001027983 */ /* 0x001f680000300800 */
[----:B-1----:R-:W5:Y:S04]  /*6ad0*/  LDL.LU R5, [R1+0x174] ;  /* 0x0001740001057983 */ /* 0x002f680000300800 */
[----:B------:R-:W5:Y:S04]  /*6ae0*/  LDL.LU R6, [R1+0x158] ;  /* 0x0001580001067983 */ /* 0x000f680000300800 */
[----:B------:R-:W5:Y:S04]  /*6af0*/  LDL.LU R8, [R1+0x15c] ;  /* 0x00015c0001087983 */ /* 0x000f680000300800 */
[----:B------:R-:W5:Y:S04]  /*6b00*/  LDL.LU R23, [R1+0x114] ;  /* 0x0001140001177983 */ /* 0x000f680000300800 */
[----:B------:R-:W5:Y:S01]  /*6b10*/  LDL.LU R22, [R1+0x134] ;  /* 0x0001340001167983 */ /* 0x000f620000300800 */
[----:B---3--:R-:W-:-:S02]  /*6b20*/  ISETP.GT.U32.AND P1, PT, R28, R14, PT ;  /* 0x0000000e1c00720c */ /* 0x008fc40003f24070 */
[C---:B--2---:R-:W-:Y:S02]  /*6b30*/  ISETP.GT.U32.AND P2, PT, R28.reuse, R13, PT ;  /* 0x0000000d1c00720c */ /* 0x044fe40003f44070 */
[C---:B------:R-:W-:Y:S02]  /*6b40*/  ISETP.GT.U32.AND P3, PT, R28.reuse, R12, PT ;  /* 0x0000000c1c00720c */ /* 0x040fe40003f64070 */
[----:B------:R-:W-:-:S07]  /*6b50*/  ISETP.GT.U32.AND P4, PT, R28, R11, PT ;  /* 0x0000000b1c00720c */ /* 0x000fce0003f84070 */
[--C-:B------:R-:W-:Y:S01]  /*6b60*/  @!P1 IMAD.IADD R14, R14, 0x1, -R28.reuse ;  /* 0x000000010e0e9824 */ /* 0x100fe200078e0a1c */
[C---:B------:R-:W-:Y:S02]  /*6b70*/  ISETP.GT.U32.AND P1, PT, R28.reuse, R19, PT ;  /* 0x000000131c00720c */ /* 0x040fe40003f24070 */
[C---:B------:R-:W-:Y:S01]  /*6b80*/  ISETP.GT.U32.AND P5, PT, R28.reuse, R10, PT ;  /* 0x0000000a1c00720c */ /* 0x040fe20003fa4070 */
[--C-:B------:R-:W-:Y:S01]  /*6b90*/  @!P2 IMAD.IADD R13, R13, 0x1, -R28.reuse ;  /* 0x000000010d0da824 */ /* 0x100fe200078e0a1c */
[----:B------:R-:W-:Y:S01]  /*6ba0*/  ISETP.GT.U32.AND P2, PT, R28, R18, PT ;  /* 0x000000121c00720c */ /* 0x000fe20003f44070 */
[--C-:B------:R-:W-:Y:S01]  /*6bb0*/  @!P3 IMAD.IADD R12, R12, 0x1, -R28.reuse ;  /* 0x000000010c0cb824 */ /* 0x100fe200078e0a1c */
[C---:B------:R-:W-:Y:S01]  /*6bc0*/  ISETP.GT.U32.AND P3, PT, R28.reuse, R17, PT ;  /* 0x000000111c00720c */ /* 0x040fe20003f64070 */
[----:B------:R-:W-:Y:S01]  /*6bd0*/  @!P4 IMAD.IADD R11, R11, 0x1, -R28 ;  /* 0x000000010b0bc824 */ /* 0x000fe200078e0a1c */
[C---:B------:R-:W-:Y:S02]  /*6be0*/  ISETP.GT.U32.AND P4, PT, R28.reuse, R16, PT ;  /* 0x000000101c00720c */ /* 0x040fe40003f84070 */
[----:B------:R-:W-:-:S02]  /*6bf0*/  ISETP.GT.U32.AND P0, PT, R28, R3, PT ;  /* 0x000000031c00720c */ /* 0x000fc40003f04070 */
[----:B------:R-:W-:-:S03]  /*6c00*/  ISETP.GT.U32.AND P6, PT, R28, R9, PT ;  /* 0x000000091c00720c */ /* 0x000fc60003fc4070 */
[--C-:B------:R-:W-:Y:S01]  /*6c10*/  @!P5 IMAD.IADD R10, R10, 0x1, -R28.reuse ;  /* 0x000000010a0ad824 */ /* 0x100fe200078e0a1c */
[----:B------:R-:W-:Y:S01]  /*6c20*/  ISETP.GT.U32.AND P5, PT, R28, R15, PT ;  /* 0x0000000f1c00720c */ /* 0x000fe20003fa4070 */
[--C-:B------:R-:W-:Y:S02]  /*6c30*/  @!P1 IMAD.IADD R19, R19, 0x1, -R28.reuse ;  /* 0x0000000113139824 */ /* 0x100fe400078e0a1c */
[--C-:B------:R-:W-:Y:S02]  /*6c40*/  @!P2 IMAD.IADD R18, R18, 0x1, -R28.reuse ;  /* 0x000000011212a824 */ /* 0x100fe400078e0a1c */
[--C-:B------:R-:W-:Y:S01]  /*6c50*/  @!P3 IMAD.IADD R17, R17, 0x1, -R28.reuse ;  /* 0x000000011111b824 */ /* 0x100fe200078e0a1c */
[----:B------:R0:W-:Y:S01]  /*6c60*/  STL [R1+0x9c], R19 ;  /* 0x00009c1301007387 */ /* 0x0001e20000100800 */
[--C-:B------:R-:W-:Y:S02]  /*6c70*/  @!P4 IMAD.IADD R16, R16, 0x1, -R28.reuse ;  /* 0x000000011010c824 */ /* 0x100fe400078e0a1c */
[--C-:B------:R-:W-:Y:S01]  /*6c80*/  @!P0 IMAD.IADD R3, R3, 0x1, -R28.reuse ;  /* 0x0000000103038824 */ /* 0x100fe200078e0a1c */
[----:B------:R1:W-:Y:S01]  /*6c90*/  STL [R1+0xa0], R18 ;  /* 0x0000a01201007387 */ /* 0x0003e20000100800 */
[----:B------:R-:W-:-:S02]  /*6ca0*/  @!P6 IMAD.IADD R9, R9, 0x1, -R28 ;  /* 0x000000010909e824 */ /* 0x000fc400078e0a1c */
[----:B------:R-:W-:Y:S01]  /*6cb0*/  @!P5 IMAD.IADD R15, R15, 0x1, -R28 ;  /* 0x000000010f0fd824 */ /* 0x000fe200078e0a1c */
[----:B------:R-:W2:Y:S01]  /*6cc0*/  LDL.LU R21, [R1+0x13c] ;  /* 0x00013c0001157983 */ /* 0x000ea20000300800 */
[----:B------:R-:W-:-:S03]  /*6cd0*/  ISETP.GT.U32.AND P6, PT, R28, R3, PT ;  /* 0x000000031c00720c */ /* 0x000fc60003fc4070 */
[----:B------:R3:W-:Y:S04]  /*6ce0*/  STL [R1+0x8c], R17 ;  /* 0x00008c1101007387 */ /* 0x0007e80000100800 */
[----:B------:R1:W-:Y:S04]  /*6cf0*/  STL [R1+0x94], R16 ;  /* 0x0000941001007387 */ /* 0x0003e80000100800 */
[----:B------:R-:W2:Y:S04]  /*6d00*/  LDL.LU R20, [R1+0x11c] ;  /* 0x00011c0001147983 */ /* 0x000ea80000300800 */
[----:B0-----:R-:W2:Y:S04]  /*6d10*/  LDL.LU R19, [R1+0x124] ;  /* 0x0001240001137983 */ /* 0x001ea80000300800 */
[----:B------:R-:W-:Y:S04]  /*6d20*/  STL [R1+0x1c4], R15 ;  /* 0x0001c40f01007387 */ /* 0x000fe80000100800 */
[----:B-1----:R-:W2:Y:S04]  /*6d30*/  LDL.LU R18, [R1+0x48] ;  /* 0x0000480001127983 */ /* 0x002ea80000300800 */
[----:B---3--:R-:W3:Y:S04]  /*6d40*/  LDL.LU R17, [R1+0x44] ;  /* 0x0000440001117983 */ /* 0x008ee80000300800 */
[----:B------:R-:W3:Y:S01]  /*6d50*/  LDL.LU R16, [R1+0x40] ;  /* 0x0000400001107983 */ /* 0x000ee20000300800 */
[----:B------:R-:W-:-:S05]  /*6d60*/  @!P6 IMAD.IADD R3, R3, 0x1, -R28 ;  /* 0x000000010303e824 */ /* 0x000fca00078e0a1c */
[----:B------:R0:W-:Y:S04]  /*6d70*/  STL [R1+0x90], R3 ;  /* 0x0000900301007387 */ /* 0x0001e80000100800 */
[----:B0-----:R-:W3:Y:S01]  /*6d80*/  LDL.LU R3, [R1+0x3c] ;  /* 0x00003c0001037983 */ /* 0x001ee20000300800 */
[C---:B----4-:R-:W-:Y:S02]  /*6d90*/  ISETP.GT.U32.AND P0, PT, R28.reuse, R7, PT ;  /* 0x000000071c00720c */ /* 0x050fe40003f04070 */
        /* <DEDUP_REMOVED lines=8> */
[----:B------:R-:W-:Y:S01]  /*6e20*/  ISETP.GT.U32.AND P6, PT, R28, R9, PT ;  /* 0x000000091c00720c */ /* 0x000fe20003fc4070 */
[----:B------:R-:W-:-:S06]  /*6e30*/  @!P2 IMAD.IADD R12, R12, 0x1, -R28 ;  /* 0x000000010c0ca824 */ /* 0x000fcc00078e0a1c */
[--C-:B------:R-:W-:Y:S01]  /*6e40*/  @!P0 IMAD.IADD R14, R14, 0x1, -R28.reuse ;  /* 0x000000010e0e8824 */ /* 0x100fe200078e0a1c */
[C---:B-----5:R-:W-:Y:S02]  /*6e50*/  ISETP.GT.U32.AND P0, PT, R28.reuse, R2, PT ;  /* 0x000000021c00720c */ /* 0x060fe40003f04070 */
[C---:B------:R-:W-:Y:S01]  /*6e60*/  ISETP.GT.U32.AND P1, PT, R28.reuse, R5, PT ;  /* 0x000000051c00720c */ /* 0x040fe20003f24070 */
[--C-:B------:R-:W-:Y:S01]  /*6e70*/  @!P3 IMAD.IADD R11, R11, 0x1, -R28.reuse ;  /* 0x000000010b0bb824 */ /* 0x100fe200078e0a1c */
        /* <DEDUP_REMOVED lines=9> */
[--C-:B------:R-:W-:Y:S02]  /*6f10*/  @!P2 IMAD.IADD R6, R6, 0x1, -R28.reuse ;  /* 0x000000010606a824 */ /* 0x100fe400078e0a1c */
[--C-:B------:R-:W-:Y:S02]  /*6f20*/  @!P3 IMAD.IADD R8, R8, 0x1, -R28.reuse ;  /* 0x000000010808b824 */ /* 0x100fe400078e0a1c */
[--C-:B------:R-:W-:Y:S01]  /*6f30*/  @!P4 IMAD.IADD R23, R23, 0x1, -R28.reuse ;  /* 0x000000011717c824 */ /* 0x100fe200078e0a1c */
[----:B------:R0:W-:Y:S04]  /*6f40*/  STL [R1+0x1bc], R14 ;  /* 0x0001bc0e01007387 */ /* 0x0001e80000100800 */
[----:B------:R1:W-:Y:S03]  /*6f50*/  STL [R1+0x18c], R13 ;  /* 0x00018c0d01007387 */ /* 0x0003e60000100800 */
[----:B------:R-:W-:Y:S01]  /*6f60*/  @!P6 IMAD.IADD R22, R22, 0x1, -R28 ;  /* 0x000000011616e824 */ /* 0x000fe200078e0a1c */
[----:B------:R4:W-:Y:S04]  /*6f70*/  STL [R1+0x1ac], R12 ;  /* 0x0001ac0c01007387 */ /* 0x0009e80000100800 */
[----:B------:R5:W-:Y:S04]  /*6f80*/  STL [R1+0x1b0], R11 ;  /* 0x0001b00b01007387 */ /* 0x000be80000100800 */
[----:B------:R0:W-:Y:S04]  /*6f90*/  STL [R1+0x194], R10 ;  /* 0x0001940a01007387 */ /* 0x0001e80000100800 */
[----:B------:R-:W3:Y:S04]  /*6fa0*/  LDL.LU R15, [R1+0x38] ;  /* 0x00003800010f7983 */ /* 0x000ee80000300800 */
[----:B------:R-:W-:Y:S04]  /*6fb0*/  STL [R1+0x19c], R9 ;  /* 0x00019c0901007387 */ /* 0x000fe80000100800 */
[----:B0-----:R-:W3:Y:S04]  /*6fc0*/  LDL.LU R14, [R1+0x34] ;  /* 0x00003400010e7983 */ /* 0x001ee80000300800 */
[----:B-1----:R-:W3:Y:S04]  /*6fd0*/  LDL.LU R13, [R1+0x30] ;  /* 0x00003000010d7983 */ /* 0x002ee80000300800 */
[----:B------:R-:W-:Y:S04]  /*6fe0*/  STL [R1+0x14c], R7 ;  /* 0x00014c0701007387 */ /* 0x000fe80000100800 */
[----:B----4-:R-:W4:Y:S04]  /*6ff0*/  LDL.LU R12, [R1+0x2c] ;  /* 0x00002c00010c7983 */ /* 0x010f280000300800 */
[----:B-----5:R-:W5:Y:S04]  /*7000*/  LDL.LU R11, [R1+0x28] ;  /* 0x00002800010b7983 */ /* 0x020f680000300800 */
[----:B------:R-:W4:Y:S01]  /*7010*/  LDL.LU R10, [R1+0x24] ;  /* 0x00002400010a7983 */ /* 0x000f220000300800 */
[----:B--2---:R-:W-:-:S02]  /*7020*/  ISETP.GT.U32.AND P5, PT, R28, R21, PT ;  /* 0x000000151c00720c */ /* 0x004fc40003fa4070 */
[C---:B------:R-:W-:Y:S02]  /*7030*/  ISETP.GT.U32.AND P0, PT, R28.reuse, R20, PT ;  /* 0x000000141c00720c */ /* 0x040fe40003f04070 */
[----:B------:R-:W-:-:S09]  /*7040*/  ISETP.GT.U32.AND P1, PT, R28, R19, PT ;  /* 0x000000131c00720c */ /* 0x000fd20003f24070 */
[--C-:B------:R-:W-:Y:S01]  /*7050*/  @!P5 IMAD.IADD R21, R21, 0x1, -R28.reuse ;  /* 0x000000011515d824 */ /* 0x100fe200078e0a1c */
[C---:B------:R-:W-:Y:S02]  /*7060*/  ISETP.GT.U32.AND P2, PT, R28.reuse, R18, PT ;  /* 0x000000121c00720c */ /* 0x040fe40003f44070 */
[C---:B---3--:R-:W-:Y:S02]  /*7070*/  ISETP.GT.U32.AND P3, PT, R28.reuse, R17, PT ;  /* 0x000000111c00720c */ /* 0x048fe40003f64070 */
[----:B------:R-:W-:Y:S01]  /*7080*/  ISETP.GT.U32.AND P4, PT, R28, R16, PT ;  /* 0x000000101c00720c */ /* 0x000fe20003f84070 */
[--C-:B------:R-:W-:Y:S01]  /*7090*/  @!P0 IMAD.IADD R20, R20, 0x1, -R28.reuse ;  /* 0x0000000114148824 */ /* 0x100fe200078e0a1c */
[C---:B------:R-:W-:Y:S01]  /*70a0*/  ISETP.GT.U32.AND P5, PT, R28.reuse, R2, PT ;  /* 0x000000021c00720c */ /* 0x040fe20003fa4070 */
[----:B------:R-:W-:Y:S01]  /*70b0*/  @!P1 IMAD.IADD R19, R19, 0x1, -R28 ;  /* 0x0000000113139824 */ /* 0x000fe200078e0a1c */
[----:B------:R-:W-:-:S05]  /*70c0*/  ISETP.GT.U32.AND P0, PT, R28, R5, PT ;  /* 0x000000051c00720c */ /* 0x000fca0003f04070 */
[--C-:B------:R-:W-:Y:S01]  /*70d0*/  @!P2 IMAD.IADD R18, R18, 0x1, -R28.reuse ;  /* 0x000000011212a824 */ /* 0x100fe200078e0a1c */
[C---:B------:R-:W-:Y:S02]  /*70e0*/  ISETP.GT.U32.AND P1, PT, R28.reuse, R6, PT ;  /* 0x000000061c00720c */ /* 0x040fe40003f24070 */
[C---:B------:R-:W-:Y:S01]  /*70f0*/  ISETP.GT.U32.AND P2, PT, R28.reuse, R8, PT ;  /* 0x000000081c00720c */ /* 0x040fe20003f44070 */
[--C-:B------:R-:W-:Y:S01]  /*7100*/  @!P3 IMAD.IADD R17, R17, 0x1, -R28.reuse ;  /* 0x000000011111b824 */ /* 0x100fe200078e0a1c */
[----:B------:R-:W-:Y:S01]  /*7110*/  ISETP.GT.U32.AND P3, PT, R28, R23, PT ;  /* 0x000000171c00720c */ /* 0x000fe20003f64070 */
[--C-:B------:R-:W-:Y:S01]  /*7120*/  @!P4 IMAD.IADD R16, R16, 0x1, -R28.reuse ;  /* 0x000000011010c824 */ /* 0x100fe200078e0a1c */
[C---:B------:R-:W-:Y:S02]  /*7130*/  ISETP.GT.U32.AND P4, PT, R28.reuse, R22, PT ;  /* 0x000000161c00720c */ /* 0x040fe40003f84070 */
[----:B------:R-:W-:Y:S01]  /*7140*/  ISETP.GT.U32.AND P6, PT, R28, R3, PT ;  /* 0x000000031c00720c */ /* 0x000fe20003fc4070 */
[--C-:B------:R-:W-:Y:S01]  /*7150*/  @!P5 IMAD.IADD R2, R2, 0x1, -R28.reuse ;  /* 0x000000010202d824 */ /* 0x100fe200078e0a1c */
[C---:B------:R-:W-:Y:S01]  /*7160*/  ISETP.GT.U32.AND P5, PT, R28.reuse, R21, PT ;  /* 0x000000151c00720c */ /* 0x040fe20003fa4070 */
[--C-:B------:R-:W-:Y:S01]  /*7170*/  @!P0 IMAD.IADD R5, R5, 0x1, -R28.reuse ;  /* 0x0000000105058824 */ /* 0x100fe200078e0a1c */
[----:B------:R-:W-:Y:S01]  /*7180*/  ISETP.GT.U32.AND P0, PT, R28, R20, PT ;  /* 0x000000141c00720c */ /* 0x000fe20003f04070 */
[--C-:B------:R-:W-:Y:S01]  /*7190*/  @!P1 IMAD.IADD R6, R6, 0x1, -R28.reuse ;  /* 0x0000000106069824 */ /* 0x100fe200078e0a1c */
[----:B------:R0:W-:Y:S01]  /*71a0*/  STL [R1+0x170], R2 ;  /* 0x0001700201007387 */ /* 0x0001e20000100800 */
[----:B------:R-:W-:Y:S01]  /*71b0*/  ISETP.GT.U32.AND P1, PT, R28, R19, PT ;  /* 0x000000131c00720c */ /* 0x000fe20003f24070 */
[--C-:B------:R-:W-:Y:S01]  /*71c0*/  @!P2 IMAD.IADD R8, R8, 0x1, -R28.reuse ;  /* 0x000000010808a824 */ /* 0x100fe200078e0a1c */
[C---:B------:R-:W-:Y:S01]  /*71d0*/  ISETP.GT.U32.AND P2, PT, R28.reuse, R18, PT ;  /* 0x000000121c00720c */ /* 0x040fe20003f44070 */
[----:B------:R-:W-:Y:S01]  /*71e0*/  @!P3 IMAD.IADD R23, R23, 0x1, -R28 ;  /* 0x000000011717b824 */ /* 0x000fe200078e0a1c */
[----:B------:R-:W-:-:S02]  /*71f0*/  ISETP.GT.U32.AND P3, PT, R28, R17, PT ;  /* 0x000000111c00720c */ /* 0x000fc40003f64070 */
[--C-:B------:R-:W-:Y:S01]  /*7200*/  @!P6 IMAD.IADD R3, R3, 0x1, -R28.reuse ;  /* 0x000000010303e824 */ /* 0x100fe200078e0a1c */
[----:B0-----:R-:W2:Y:S01]  /*7210*/  LDL.LU R2, [R1+0x20] ;  /* 0x0000200001027983 */ /* 0x001ea20000300800 */
[----:B------:R-:W-:-:S03]  /*7220*/  @!P4 IMAD.IADD R22, R22, 0x1, -R28 ;  /* 0x000000011616c824 */ /* 0x000fc600078e0a1c */
[----:B------:R-:W3:Y:S01]  /*7230*/  LDL.LU R9, [R1+0x1c] ;  /* 0x00001c0001097983 */ /* 0x000ee20000300800 */
[----:B------:R-:W-:-:S03]  /*7240*/  ISETP.GT.U32.AND P4, PT, R28, R16, PT ;  /* 0x000000101c00720c */ /* 0x000fc60003f84070 */
[----:B------:R0:W-:Y:S01]  /*7250*/  STL [R1+0x174], R5 ;  /* 0x0001740501007387 */ /* 0x0001e20000100800 */
[----:B------:R-:W-:Y:S01]  /*7260*/  ISETP.GT.U32.AND P6, PT, R28, R3, PT ;  /* 0x000000031c00720c */ /* 0x000fe20003fc4070 */
[--C-:B------:R-:W-:Y:S02]  /*7270*/  @!P5 IMAD.IADD R21, R21, 0x1, -R28.reuse ;  /* 0x000000011515d824 */ /* 0x100fe400078e0a1c */
[----:B0-----:R-:W3:Y:S04]  /*7280*/  LDL.LU R5, [R1+0x18] ;  /* 0x0000180001057983 */ /* 0x001ee80000300800 */
[----:B------:R0:W-:Y:S01]  /*7290*/  STL [R1+0x158], R6 ;  /* 0x0001580601007387 */ /* 0x0001e20000100800 */
[--C-:B------:R-:W-:Y:S02]  /*72a0*/  @!P0 IMAD.IADD R20, R20, 0x1, -R28.reuse ;  /* 0x0000000114148824 */ /* 0x100fe400078e0a1c */
[--C-:B------:R-:W-:Y:S01]  /*72b0*/  @!P1 IMAD.IADD R19, R19, 0x1, -R28.reuse ;  /* 0x0000000113139824 */ /* 0x100fe200078e0a1c */
[----:B0-----:R-:W3:Y:S04]  /*72c0*/  LDL.LU R6, [R1+0x14] ;  /* 0x0000140001067983 */ /* 0x001ee80000300800 */
[----:B------:R-:W3:Y:S04]  /*72d0*/  LDL.LU R7, [R1+0x10] ;  /* 0x0000100001077983 */ /* 0x000ee80000300800 */
[----:B------:R0:W-:Y:S01]  /*72e0*/  STL [R1+0x15c], R8 ;  /* 0x00015c0801007387 */ /* 0x0001e20000100800 */
[----:B------:R-:W-:-:S03]  /*72f0*/  @!P2 IMAD.IADD R18, R18, 0x1, -R28 ;  /* 0x000000011212a824 */ /* 0x000fc600078e0a1c */
[----:B0-----:R-:W3:Y:S04]  /*7300*/  LDL.LU R8, [R1+0xc] ;  /* 0x00000c0001087983 */ /* 0x001ee80000300800 */
        /* <DEDUP_REMOVED lines=9> */
[----:B------:R0:W-:Y:S04]  /*73a0*/  STL [R1+0x11c], R20 ;  /* 0x00011c1401007387 */ /* 0x0001e80000100800 */
        /* <DEDUP_REMOVED lines=10> */
[----:B0-----:R-:W3:Y:S01]  /*7450*/  LDL.LU R3, [R1+0x1004] ;  /* 0x0010040001037983 */ /* 0x001ee20000300800 */
[----:B------:R-:W-:-:S02]  /*7460*/  ISETP.GT.U32.AND P5, PT, R28, R15, PT ;  /* 0x0000000f1c00720c */ /* 0x000fc40003fa4070 */
[C---:B------:R-:W-:Y:S02]  /*7470*/  ISETP.GT.U32.AND P0, PT, R28.reuse, R14, PT ;  /* 0x0000000e1c00720c */ /* 0x040fe40003f04070 */
[C---:B------:R-:W-:Y:S02]  /*7480*/  ISETP.GT.U32.AND P1, PT, R28.reuse, R13, PT ;  /* 0x0000000d1c00720c */ /* 0x040fe40003f24070 */
[C---:B----4-:R-:W-:Y:S02]  /*7490*/  ISETP.GT.U32.AND P2, PT, R28.reuse, R12, PT ;  /* 0x0000000c1c00720c */ /* 0x050fe40003f44070 */
[C---:B-----5:R-:W-:Y:S02]  /*74a0*/  ISETP.GT.U32.AND P3, PT, R28.reuse, R11, PT ;  /* 0x0000000b1c00720c */ /* 0x060fe40003f64070 */
[----:B------:R-:W-:-:S03]  /*74b0*/  ISETP.GT.U32.AND P4, PT, R28, R10, PT ;  /* 0x0000000a1c00720c */ /* 0x000fc60003f84070 */
[--C-:B------:R-:W-:Y:S02]  /*74c0*/  @!P5 IMAD.IADD R15, R15, 0x1, -R28.reuse ;  /* 0x000000010f0fd824 */ /* 0x100fe400078e0a1c */
[--C-:B------:R-:W-:Y:S02]  /*74d0*/  @!P0 IMAD.IADD R14, R14, 0x1, -R28.reuse ;  /* 0x000000010e0e8824 */ /* 0x100fe400078e0a1c */
[--C-:B------:R-:W-:Y:S02]  /*74e0*/  @!P1 IMAD.IADD R13, R13, 0x1, -R28.reuse ;  /* 0x000000010d0d9824 */ /* 0x100fe400078e0a1c */
[--C-:B------:R-:W-:Y:S02]  /*74f0*/  @!P2 IMAD.IADD R12, R12, 0x1, -R28.reuse ;  /* 0x000000010c0ca824 */ /* 0x100fe400078e0a1c */
[--C-:B------:R-:W-:Y:S02]  /*7500*/  @!P3 IMAD.IADD R11, R11, 0x1, -R28.reuse ;  /* 0x000000010b0bb824 */ /* 0x100fe400078e0a1c */
[----:B------:R-:W-:Y:S01]  /*7510*/  @!P4 IMAD.IADD R10, R10, 0x1, -R28 ;  /* 0x000000010a0ac824 */ /* 0x000fe200078e0a1c */
[----:B--2---:R-:W-:-:S02]  /*7520*/  ISETP.GT.U32.AND P6, PT, R28, R2, PT ;  /* 0x000000021c00720c */ /* 0x004fc40003fc4070 */
[C---:B---3--:R-:W-:Y:S02]  /*7530*/  ISETP.GT.U32.AND P5, PT, R28.reuse, R9, PT ;  /* 0x000000091c00720c */ /* 0x048fe40003fa4070 */
[----:B------:R-:W-:-:S09]  /*7540*/  ISETP.GT.U32.AND P0, PT, R28, R5, PT ;  /* 0x000000051c00720c */ /* 0x000fd20003f04070 */
[--C-:B------:R-:W-:Y:S01]  /*7550*/  @!P6 IMAD.IADD R2, R2, 0x1, -R28.reuse ;  /* 0x000000010202e824 */ /* 0x100fe200078e0a1c */
[C---:B------:R-:W-:Y:S01]  /*7560*/  ISETP.GT.U32.AND P6, PT, R28.reuse, R15, PT ;  /* 0x0000000f1c00720c */ /* 0x040fe20003fc4070 */
[--C-:B------:R-:W-:Y:S01]  /*7570*/  @!P5 IMAD.IADD R9, R9, 0x1, -R28.reuse ;  /* 0x000000010909d824 */ /* 0x100fe200078e0a1c */
[C---:B------:R-:W-:Y:S02]  /*7580*/  ISETP.GT.U32.AND P5, PT, R28.reuse, R14, PT ;  /* 0x0000000e1c00720c */ /* 0x040fe40003fa4070 */
[C---:B------:R-:W-:Y:S02]  /*7590*/  ISETP.GT.U32.AND P1, PT, R28.reuse, R6, PT ;  /* 0x000000061c00720c */ /* 0x040fe40003f24070 */
[C---:B------:R-:W-:Y:S01]  /*75a0*/  ISETP.GT.U32.AND P2, PT, R28.reuse, R7, PT ;  /* 0x000000071c00720c */ /* 0x040fe20003f44070 */
[----:B------:R-:W-:Y:S01]  /*75b0*/  @!P0 IMAD.IADD R5, R5, 0x1, -R28 ;  /* 0x0000000105058824 */ /* 0x000fe200078e0a1c */
[C---:B------:R-:W-:Y:S02]  /*75c0*/  ISETP.GT.U32.AND P0, PT, R28.reuse, R13, PT ;  /* 0x0000000d1c00720c */ /* 0x040fe40003f04070 */
[----:B------:R-:W-:-:S07]  /*75d0*/  ISETP.GT.U32.AND P3, PT, R28, R8, PT ;  /* 0x000000081c00720c */ /* 0x000fce0003f64070 */
[--C-:B------:R-:W-:Y:S01]  /*75e0*/  @!P1 IMAD.IADD R6, R6, 0x1, -R28.reuse ;  /* 0x0000000106069824 */ /* 0x100fe200078e0a1c */
[C---:B------:R-:W-:Y:S01]  /*75f0*/  ISETP.GT.U32.AND P1, PT, R28.reuse, R12, PT ;  /* 0x0000000c1c00720c */ /* 0x040fe20003f24070 */
[--C-:B------:R-:W-:Y:S01]  /*7600*/  @!P2 IMAD.IADD R7, R7, 0x1, -R28.reuse ;  /* 0x000000010707a824 */ /* 0x100fe200078e0a1c */
[----:B------:R-:W-:Y:S01]  /*7610*/  ISETP.GT.U32.AND P2, PT, R28, R11, PT ;  /* 0x0000000b1c00720c */ /* 0x000fe20003f44070 */
[--C-:B------:R-:W-:Y:S02]  /*7620*/  @!P6 IMAD.IADD R15, R15, 0x1, -R28.reuse ;  /* 0x000000010f0fe824 */ /* 0x100fe400078e0a1c */
[--C-:B------:R-:W-:Y:S02]  /*7630*/  @!P5 IMAD.IADD R14, R14, 0x1, -R28.reuse ;  /* 0x000000010e0ed824 */ /* 0x100fe400078e0a1c */
[--C-:B------:R-:W-:Y:S01]  /*7640*/  @!P3 IMAD.IADD R8, R8, 0x1, -R28.reuse ;  /* 0x000000010808b824 */ /* 0x100fe200078e0a1c */
[----:B------:R-:W-:Y:S01]  /*7650*/  ISETP.GT.U32.AND P3, PT, R28, R10, PT ;  /* 0x0000000a1c00720c */ /* 0x000fe20003f64070 */
[--C-:B------:R-:W-:Y:S01]  /*7660*/  @!P0 IMAD.IADD R13, R13, 0x1, -R28.reuse ;  /* 0x000000010d0d8824 */ /* 0x100fe200078e0a1c */
[----:B------:R0:W-:Y:S03]  /*7670*/  STL [R1+0x38], R15 ;  /* 0x0000380f01007387 */ /* 0x0001e60000100800 */
[----:B------:R-:W-:-:S02]  /*7680*/  @!P1 IMAD.IADD R12, R12, 0x1, -R28 ;  /* 0x000000010c0c9824 */ /* 0x000fc400078e0a1c */
[--C-:B------:R-:W-:Y:S01]  /*7690*/  @!P2 IMAD.IADD R11, R11, 0x1, -R28.reuse ;  /* 0x000000010b0ba824 */ /* 0x100fe200078e0a1c */
[----:B------:R-:W-:Y:S01]  /*76a0*/  ISETP.GT.U32.AND P5, PT, R28, R9, PT ;  /* 0x000000091c00720c */ /* 0x000fe20003fa4070 */
[----:B0-----:R-:W2:Y:S04]  /*76b0*/  LDL.LU R15, [R1+0x1000] ;  /* 0x00100000010f7983 */ /* 0x001ea80000300800 */
[--C-:B------:R-:W-:Y:S01]  /*76c0*/  @!P3 IMAD.IADD R10, R10, 0x1, -R28.reuse ;  /* 0x000000010a0ab824 */ /* 0x100fe200078e0a1c */
[----:B------:R0:W-:Y:S04]  /*76d0*/  STL [R1+0x34], R14 ;  /* 0x0000340e01007387 */ /* 0x0001e80000100800 */
[----:B0-----:R-:W3:Y:S04]  /*76e0*/  LDL.LU R14, [R1+0xffc] ;  /* 0x000ffc00010e7983 */ /* 0x001ee80000300800 */
[----:B------:R0:W-:Y:S04]  /*76f0*/  STL [R1+0x30], R13 ;  /* 0x0000300d01007387 */ /* 0x0001e80000100800 */
[----:B0-----:R-:W4:Y:S04]  /*7700*/  LDL.LU R13, [R1+0xff8] ;  /* 0x000ff800010d7983 */ /* 0x001f280000300800 */
[----:B------:R0:W-:Y:S04]  /*7710*/  STL [R1+0x2c], R12 ;  /* 0x00002c0c01007387 */ /* 0x0001e80000100800 */
[----:B0-----:R-:W5:Y:S04]  /*7720*/  LDL.LU R12, [R1+0xff4] ;  /* 0x000ff400010c7983 */ /* 0x001f680000300800 */
[----:B------:R0:W-:Y:S04]  /*7730*/  STL [R1+0x28], R11 ;  /* 0x0000280b01007387 */ /* 0x0001e80000100800 */
[----:B0-----:R-:W2:Y:S04]  /*7740*/  LDL.LU R11, [R1+0xff0] ;  /* 0x000ff000010b7983 */ /* 0x001ea80000300800 */
[----:B------:R0:W-:Y:S01]  /*7750*/  STL [R1+0x24], R10 ;  /* 0x0000240a01007387 */ /* 0x0001e20000100800 */
[----:B------:R-:W-:-:S03]  /*7760*/  @!P5 IMAD.IADD R9, R9, 0x1, -R28 ;  /* 0x000000010909d824 */ /* 0x000fc600078e0a1c */
[----:B0-----:R-:W2:Y:S01]  /*7770*/  LDL.LU R10, [R1+0xfec] ;  /* 0x000fec00010a7983 */ /* 0x001ea20000300800 */
[----:B------:R-:W-:-:S13]  /*7780*/  ISETP.GT.U32.AND P4, PT, R28, R3, PT ;  /* 0x000000031c00720c */ /* 0x000fda0003f84070 */
[----:B------:R-:W-:Y:S01]  /*7790*/  @!P4 IMAD.IADD R3, R3, 0x1, -R28 ;  /* 0x000000010303c824 */ /* 0x000fe200078e0a1c */
[----:B------:R-:W-:-:S13]  /*77a0*/  ISETP.GT.U32.AND P4, PT, R28, R2, PT ;  /* 0x000000021c00720c */ /* 0x000fda0003f84070 */
[----:B------:R-:W-:-:S05]  /*77b0*/  @!P4 IMAD.IADD R2, R2, 0x1, -R28 ;  /* 0x000000010202c824 */ /* 0x000fca00078e0a1c */
[----:B------:R0:W-:Y:S04]  /*77c0*/  STL [R1+0x20], R2 ;  /* 0x0000200201007387 */ /* 0x0001e80000100800 */
[----:B0-----:R-:W2:Y:S04]  /*77d0*/  LDL.LU R2, [R1+0xfe8] ;  /* 0x000fe80001027983 */ /* 0x001ea80000300800 */
[----:B------:R0:W-:Y:S04]  /*77e0*/  STL [R1+0x1c], R9 ;  /* 0x00001c0901007387 */ /* 0x0001e80000100800 */
[----:B0-----:R-:W3:Y:S01]  /*77f0*/  LDL.LU R9, [R1+0xfe4] ;  /* 0x000fe40001097983 */ /* 0x001ee20000300800 */
[----:B------:R-:W-:-:S02]  /*7800*/  ISETP.GT.U32.AND P0, PT, R28, R5, PT ;  /* 0x000000051c00720c */ /* 0x000fc40003f04070 */
[C---:B------:R-:W-:Y:S02]  /*7810*/  ISETP.GT.U32.AND P1, PT, R28.reuse, R6, PT ;  /* 0x000000061c00720c */ /* 0x040fe40003f24070 */
[----:B------:R-:W-:-:S09]  /*7820*/  ISETP.GT.U32.AND P2, PT, R28, R7, PT ;  /* 0x000000071c00720c */ /* 0x000fd20003f44070 */
[--C-:B------:R-:W-:Y:S02]  /*7830*/  @!P0 IMAD.IADD R5, R5, 0x1, -R28.reuse ;  /* 0x0000000105058824 */ /* 0x100fe400078e0a1c */
[----:B------:R-:W-:-:S03]  /*7840*/  @!P1 IMAD.IADD R6, R6, 0x1, -R28 ;  /* 0x0000000106069824 */ /* 0x000fc600078e0a1c */
[----:B------:R0:W-:Y:S01]  /*7850*/  STL [R1+0x18], R5 ;  /* 0x0000180501007387 */ /* 0x0001e20000100800 */
[----:B------:R-:W-:Y:S01]  /*7860*/  ISETP.GT.U32.AND P6, PT, R28, R8, PT ;  /* 0x000000081c00720c */ /* 0x000fe20003fc4070 */
[--C-:B------:R-:W-:Y:S02]  /*7870*/  @!P2 IMAD.IADD R7, R7, 0x1, -R28.reuse ;  /* 0x000000010707a824 */ /* 0x100fe400078e0a1c */
[----:B0-----:R-:W4:Y:S04]  /*7880*/  LDL.LU R5, [R1+0xfe0] ;  /* 0x000fe00001057983 */ /* 0x001f280000300800 */
[----:B------:R0:W-:Y:S04]  /*7890*/  STL [R1+0x14], R6 ;  /* 0x0000140601007387 */ /* 0x0001e80000100800 */
[----:B0-----:R-:W4:Y:S04]  /*78a0*/  LDL.LU R6, [R1+0xfdc] ;  /* 0x000fdc0001067983 */ /* 0x001f280000300800 */
[----:B------:R0:W-:Y:S01]  /*78b0*/  STL [R1+0x10], R7 ;  /* 0x0000100701007387 */ /* 0x0001e20000100800 */
[----:B------:R-:W-:-:S03]  /*78c0*/  @!P6 IMAD.IADD R8, R8, 0x1, -R28 ;  /* 0x000000010808e824 */ /* 0x000fc600078e0a1c */
[----:B0-----:R-:W4:Y:S04]  /*78d0*/  LDL.LU R7, [R1+0xfd8] ;  /* 0x000fd80001077983 */ /* 0x001f280000300800 */
[----:B------:R0:W-:Y:S04]  /*78e0*/  STL [R1+0xc], R8 ;  /* 0x00000c0801007387 */ /* 0x0001e80000100800 */
[----:B0-----:R-:W5:Y:S01]  /*78f0*/  LDL.LU R8, [R1+0xfd4] ;  /* 0x000fd40001087983 */ /* 0x001f620000300800 */
[C---:B------:R-:W-:Y:S02]  /*7900*/  ISETP.GT.U32.AND P3, PT, R28.reuse, R3, PT ;  /* 0x000000031c00720c */ /* 0x040fe40003f64070 */
[----:B------:R-:W-:-:S11]  /*7910*/  ISETP.GT.U32.AND P5, PT, R28, R29, PT ;  /* 0x0000001d1c00720c */ /* 0x000fd60003fa4070 */
[--C-:B------:R-:W-:Y:S02]  /*7920*/  @!P3 IMAD.IADD R3, R3, 0x1, -R28.reuse ;  /* 0x000000010303b824 */ /* 0x100fe400078e0a1c */
[----:B------:R-:W-:-:S03]  /*7930*/  @!P5 IMAD.IADD R29, R29, 0x1, -R28 ;  /* 0x000000011d1dd824 */ /* 0x000fc600078e0a1c */
[----:B------:R0:W-:Y:S04]  /*7940*/  STL [R1+0x8], R3 ;  /* 0x0000080301007387 */ /* 0x0001e80000100800 */
[----:B0-----:R-:W5:Y:S01]  /*7950*/  LDL.LU R3, [R1+0xfd0] ;  /* 0x000fd00001037983 */ /* 0x001f620000300800 */
[----:B--2---:R-:W-:-:S13]  /*7960*/  ISETP.GT.U32.AND P4, PT, R28, R2, PT ;  /* 0x000000021c00720c */ /* 0x004fda0003f84070 */
[----:B------:R-:W-:Y:S01]  /*7970*/  @!P4 IMAD.IADD R2, R2, 0x1, -R28 ;  /* 0x000000010202c824 */ /* 0x000fe200078e0a1c */
[C---:B---3--:R-:W-:Y:S02]  /*7980*/  ISETP.GT.U32.AND P3, PT, R28.reuse, R9, PT ;  /* 0x000000091c00720c */ /* 0x048fe40003f64070 */
[----:B------:R-:W-:-:S11]  /*7990*/  ISETP.GT.U32.AND P4, PT, R28, R10, PT ;  /* 0x0000000a1c00720c */ /* 0x000fd60003f84070 */
[--C-:B------:R-:W-:Y:S01]  /*79a0*/  @!P3 IMAD.IADD R9, R9, 0x1, -R28.reuse ;  /* 0x000000010909b824 */ /* 0x100fe200078e0a1c */
[----:B------:R-:W-:Y:S01]  /*79b0*/  ISETP.GT.U32.AND P3, PT, R28, R2, PT ;  /* 0x000000021c00720c */ /* 0x000fe20003f64070 */
[----:B------:R-:W-:Y:S01]  /*79c0*/  @!P4 IMAD.IADD R10, R10, 0x1, -R28 ;  /* 0x000000010a0ac824 */ /* 0x000fe200078e0a1c */
[----:B------:R-:W-:-:S11]  /*79d0*/  ISETP.GT.U32.AND P4, PT, R28, R29, PT ;  /* 0x0000001d1c00720c */ /* 0x000fd60003f84070 */
[--C-:B------:R-:W-:Y:S02]  /*79e0*/  @!P3 IMAD.IADD R2, R2, 0x1, -R28.reuse ;  /* 0x000000010202b824 */ /* 0x100fe400078e0a1c */
[----:B------:R-:W-:-:S03]  /*79f0*/  @!P4 IMAD.IADD R29, R29, 0x1, -R28 ;  /* 0x000000011d1dc824 */ /* 0x000fc600078e0a1c */
[----:B------:R0:W-:Y:S04]  /*7a00*/  STL [R1+0x4], R2 ;  /* 0x0000040201007387 */ /* 0x0001e80000100800 */
[----:B0-----:R-:W2:Y:S04]  /*7a10*/  LDL.LU R2, [R1+0xfcc] ;  /* 0x000fcc0001027983 */ /* 0x001ea80000300800 */
[----:B------:R0:W-:Y:S04]  /*7a20*/  STL [R1+0xfb0], R29 ;  /* 0x000fb01d01007387 */ /* 0x0001e80000100800 */
[----:B0-----:R-:W3:Y:S01]  /*7a30*/  LDL R29, [R1+0xc2c] ;  /* 0x000c2c00011d7983 */ /* 0x001ee20000100800 */
[----:B----4-:R-:W-:-:S02]  /*7a40*/  ISETP.GT.U32.AND P0, PT, R28, R5, PT ;  /* 0x000000051c00720c */ /* 0x010fc40003f04070 */
[C---:B------:R-:W-:Y:S02]  /*7a50*/  ISETP.GT.U32.AND P1, PT, R28.reuse, R6, PT ;  /* 0x000000061c00720c */ /* 0x040fe40003f24070 */
[C---:B------:R-:W-:Y:S02]  /*7a60*/  ISETP.GT.U32.AND P2, PT, R28.reuse, R7, PT ;  /* 0x000000071c00720c */ /* 0x040fe40003f44070 */
[----:B------:R-:W-:-:S07]  /*7a70*/  ISETP.GT.U32.AND P5, PT, R28, R11, PT ;  /* 0x0000000b1c00720c */ /* 0x000fce0003fa4070 */
[--C-:B------:R-:W-:Y:S01]  /*7a80*/  @!P0 IMAD.IADD R5, R5, 0x1, -R28.reuse ;  /* 0x0000000105058824 */ /* 0x100fe200078e0a1c */
[----:B-----5:R-:W-:Y:S01]  /*7a90*/  ISETP.GT.U32.AND P0, PT, R28, R12, PT ;  /* 0x0000000c1c00720c */ /* 0x020fe20003f04070 */
[--C-:B------:R-:W-:Y:S01]  /*7aa0*/  @!P1 IMAD.IADD R6, R6, 0x1, -R28.reuse ;  /* 0x0000000106069824 */ /* 0x100fe200078e0a1c */
[C---:B------:R-:W-:Y:S02]  /*7ab0*/  ISETP.GT.U32.AND P1, PT, R28.reuse, R13, PT ;  /* 0x0000000d1c00720c */ /* 0x040fe40003f24070 */
[C---:B------:R-:W-:Y:S01]  /*7ac0*/  ISETP.GT.U32.AND P6, PT, R28.reuse, R8, PT ;  /* 0x000000081c00720c */ /* 0x040fe20003fc4070 */
[--C-:B------:R-:W-:Y:S01]  /*7ad0*/  @!P2 IMAD.IADD R7, R7, 0x1, -R28.reuse ;  /* 0x000000010707a824 */ /* 0x100fe200078e0a1c */
[C---:B------:R-:W-:Y:S01]  /*7ae0*/  ISETP.GT.U32.AND P2, PT, R28.reuse, R14, PT ;  /* 0x0000000e1c00720c */ /* 0x040fe20003f44070 */
[----:B------:R-:W-:Y:S01]  /*7af0*/  @!P5 IMAD.IADD R11, R11, 0x1, -R28 ;  /* 0x000000010b0bd824 */ /* 0x000fe200078e0a1c */
[----:B------:R-:W-:-:S05]  /*7b00*/  ISETP.GT.U32.AND P5, PT, R28, R5, PT ;  /* 0x000000051c00720c */ /* 0x000fca0003fa4070 */
[--C-:B------:R-:W-:Y:S01]  /*7b10*/  @!P0 IMAD.IADD R12, R12, 0x1, -R28.reuse ;  /* 0x000000010c0c8824 */ /* 0x100fe200078e0a1c */
[C---:B------:R-:W-:Y:S01]  /*7b20*/  ISETP.GT.U32.AND P0, PT, R28.reuse, R6, PT ;  /* 0x000000061c00720c */ /* 0x040fe20003f04070 */
[--C-:B------:R-:W-:Y:S01]  /*7b30*/  @!P1 IMAD.IADD R13, R13, 0x1, -R28.reuse ;  /* 0x000000010d0d9824 */ /* 0x100fe200078e0a1c */
[----:B------:R-:W-:Y:S01]  /*7b40*/  ISETP.GT.U32.AND P1, PT, R28, R7, PT ;  /* 0x000000071c00720c */ /* 0x000fe20003f24070 */
[--C-:B------:R-:W-:Y:S01]  /*7b50*/  @!P6 IMAD.IADD R8, R8, 0x1, -R28.reuse ;  /* 0x000000010808e824 */ /* 0x100fe200078e0a1c */
[----:B------:R-:W-:Y:S01]  /*7b60*/  ISETP.GT.U32.AND P6, PT, R28, R15, PT ;  /* 0x0000000f1c00720c */ /* 0x000fe20003fc4070 */
[--C-:B------:R-:W-:Y:S01]  /*7b70*/  @!P2 IMAD.IADD R14, R14, 0x1, -R28.reuse ;  /* 0x000000010e0ea824 */ /* 0x100fe200078e0a1c */
[C---:B------:R-:W-:Y:S01]  /*7b80*/  ISETP.GT.U32.AND P3, PT, R28.reuse, R9, PT ;  /* 0x000000091c00720c */ /* 0x040fe20003f64070 */
[----:B------:R-:W-:Y:S01]  /*7b90*/  @!P5 IMAD.IADD R5, R5, 0x1, -R28 ;  /* 0x000000010505d824 */ /* 0x000fe200078e0a1c */
[C---:B------:R-:W-:Y:S02]  /*7ba0*/  ISETP.GT.U32.AND P2, PT, R28.reuse, R8, PT ;  /* 0x000000081c00720c */ /* 0x040fe40003f44070 */
[----:B------:R-:W-:-:S02]  /*7bb0*/  ISETP.GT.U32.AND P4, PT, R28, R10, PT ;  /* 0x0000000a1c00720c */ /* 0x000fc40003f84070 */
[----:B------:R-:W-:Y:S01]  /*7bc0*/  ISETP.GT.U32.AND P5, PT, R28, R11, PT ;  /* 0x0000000b1c00720c */ /* 0x000fe20003fa4070 */
[--C-:B------:R-:W-:Y:S01]  /*7bd0*/  @!P0 IMAD.IADD R6, R6, 0x1, -R28.reuse ;  /* 0x0000000106068824 */ /* 0x100fe200078e0a1c */
[C---:B------:R-:W-:Y:S01]  /*7be0*/  ISETP.GT.U32.AND P0, PT, R28.reuse, R12, PT ;  /* 0x0000000c1c00720c */ /* 0x040fe20003f04070 */
[--C-:B------:R-:W-:Y:S01]  /*7bf0*/  @!P1 IMAD.IADD R7, R7, 0x1, -R28.reuse ;  /* 0x0000000107079824 */ /* 0x100fe200078e0a1c */
[C---:B------:R-:W-:Y:S01]  /*7c00*/  ISETP.GT.U32.AND P1, PT, R28.reuse, R13, PT ;  /* 0x0000000d1c00720c */ /* 0x040fe20003f24070 */
[--C-:B------:R-:W-:Y:S01]  /*7c10*/  @!P6 IMAD.IADD R15, R15, 0x1, -R28.reuse ;  /* 0x000000010f0fe824 */ /* 0x100fe200078e0a1c */
[----:B------:R-:W-:Y:S01]  /*7c20*/  ISETP.GT.U32.AND P6, PT, R28, R14, PT ;  /* 0x0000000e1c00720c */ /* 0x000fe20003fc4070 */
[--C-:B------:R-:W-:Y:S02]  /*7c30*/  @!P3 IMAD.IADD R9, R9, 0x1, -R28.reuse ;  /* 0x000000010909b824 */ /* 0x100fe400078e0a1c */
[--C-:B------:R-:W-:Y:S01]  /*7c40*/  @!P2 IMAD.IADD R8, R8, 0x1, -R28.reuse ;  /* 0x000000010808a824 */ /* 0x100fe200078e0a1c */
[----:B------:R-:W-:Y:S01]  /*7c50*/  ISETP.GT.U32.AND P2, PT, R28, R15, PT ;  /* 0x0000000f1c00720c */ /* 0x000fe20003f44070 */
[--C-:B------:R-:W-:Y:S01]  /*7c60*/  @!P4 IMAD.IADD R10, R10, 0x1, -R28.reuse ;  /* 0x000000010a0ac824 */ /* 0x100fe200078e0a1c */
[C---:B------:R-:W-:Y:S01]  /*7c70*/  ISETP.GT.U32.AND P3, PT, R28.reuse, R16, PT ;  /* 0x000000101c00720c */ /* 0x040fe20003f64070 */
[--C-:B------:R-:W-:Y:S01]  /*7c80*/  @!P5 IMAD.IADD R11, R11, 0x1, -R28.reuse ;  /* 0x000000010b0bd824 */ /* 0x100fe200078e0a1c */
[----:B------:R-:W-:Y:S01]  /*7c90*/  ISETP.GT.U32.AND P4, PT, R28, R17, PT ;  /* 0x000000111c00720c */ /* 0x000fe20003f84070 */
[--C-:B------:R-:W-:Y:S01]  /*7ca0*/  @!P0 IMAD.IADD R12, R12, 0x1, -R28.reuse ;  /* 0x000000010c0c8824 */ /* 0x100fe200078e0a1c */
[C---:B------:R-:W-:Y:S01]  /*7cb0*/  ISETP.GT.U32.AND P5, PT, R28.reuse, R18, PT ;  /* 0x000000121c00720c */ /* 0x040fe20003fa4070 */
[----:B------:R-:W-:Y:S01]  /*7cc0*/  @!P1 IMAD.IADD R13, R13, 0x1, -R28 ;  /* 0x000000010d0d9824 */ /* 0x000fe200078e0a1c */
[----:B------:R-:W-:-:S02]  /*7cd0*/  ISETP.GT.U32.AND P0, PT, R28, R19, PT ;  /* 0x000000131c00720c */ /* 0x000fc40003f04070 */
[----:B------:R-:W-:Y:S01]  /*7ce0*/  ISETP.GT.U32.AND P1, PT, R28, R20, PT ;  /* 0x000000141c00720c */ /* 0x000fe20003f24070 */
[--C-:B------:R-:W-:Y:S01]  /*7cf0*/  @!P6 IMAD.IADD R14, R14, 0x1, -R28.reuse ;  /* 0x000000010e0ee824 */ /* 0x100fe200078e0a1c */
[C---:B------:R-:W-:Y:S01]  /*7d00*/  ISETP.GT.U32.AND P6, PT, R28.reuse, R21, PT ;  /* 0x000000151c00720c */ /* 0x040fe20003fc4070 */
        /* <DEDUP_REMOVED lines=11> */
[----:B------:R-:W-:Y:S01]  /*7dc0*/  ISETP.GT.U32.AND P1, PT, R28, R27, PT ;  /* 0x0000001b1c00720c */ /* 0x000fe20003f24070 */
[----:B------:R-:W-:-:S02]  /*7dd0*/  @!P6 IMAD.IADD R21, R21, 0x1, -R28 ;  /* 0x000000011515e824 */ /* 0x000fc400078e0a1c */
        /* <DEDUP_REMOVED lines=25> */
[----:B------:R0:W-:Y:S04]  /*7f70*/  STL [R1+0xfb4], R5 ;  /* 0x000fb40501007387 */ /* 0x0001e80000100800 */
[----:B0-----:R-:W4:Y:S04]  /*7f80*/  LDL R5, [R1+0xe6c] ;  /* 0x000e6c0001057983 */ /* 0x001f280000100800 */
[----:B------:R0:W-:Y:S01]  /*7f90*/  STL [R1+0xfb8], R6 ;  /* 0x000fb80601007387 */ /* 0x0001e20000100800 */
[----:B------:R-:W-:-:S02]  /*7fa0*/  @!P2 IMAD.IADD R23, R23, 0x1, -R28 ;  /* 0x000000011717a824 */ /* 0x000fc400078e0a1c */
[--C-:B------:R-:W-:Y:S01]  /*7fb0*/  @!P3 IMAD.IADD R24, R24, 0x1, -R28.reuse ;  /* 0x000000011818b824 */ /* 0x100fe200078e0a1c */
[----:B0-----:R-:W5:Y:S04]  /*7fc0*/  LDL R6, [R1+0xd00] ;  /* 0x000d000001067983 */ /* 0x001f680000100800 */
[----:B------:R0:W-:Y:S01]  /*7fd0*/  STL [R1+0xfbc], R7 ;  /* 0x000fbc0701007387 */ /* 0x0001e20000100800 */
[--C-:B------:R-:W-:Y:S02]  /*7fe0*/  @!P4 IMAD.IADD R25, R25, 0x1, -R28.reuse ;  /* 0x000000011919c824 */ /* 0x100fe400078e0a1c */
[--C-:B------:R-:W-:Y:S01]  /*7ff0*/  @!P5 IMAD.IADD R26, R26, 0x1, -R28.reuse ;  /* 0x000000011a1ad824 */ /* 0x100fe200078e0a1c */
[----:B------:R1:W-:Y:S01]  /*8000*/  STL [R1+0xfc0], R8 ;  /* 0x000fc00801007387 */ /* 0x0003e20000100800 */
[----:B------:R-:W-:-:S02]  /*8010*/  @!P0 IMAD.IADD R27, R27, 0x1, -R28 ;  /* 0x000000011b1b8824 */ /* 0x000fc400078e0a1c */
[----:B0-----:R-:W-:Y:S01]  /*8020*/  IMAD.MOV.U32 R7, RZ, RZ, R0 ;  /* 0x000000ffff077224 */ /* 0x001fe200078e0000 */
[----:B------:R0:W-:Y:S04]  /*8030*/  STL [R1+0xfc4], R9 ;  /* 0x000fc40901007387 */ /* 0x0001e80000100800 */
[----:B-1----:R-:W5:Y:S04]  /*8040*/  LDL R8, [R1+0xe60] ;  /* 0x000e600001087983 */ /* 0x002f680000100800 */
[----:B------:R-:W5:Y:S04]  /*8050*/  LDL R0, [R1+0xe74] ;  /* 0x000e740001007983 */ /* 0x000f680000100800 */
[----:B0-----:R-:W5:Y:S04]  /*8060*/  LDL R9, [R1+0xe68] ;  /* 0x000e680001097983 */ /* 0x001f680000100800 */
[----:B------:R-:W5:Y:S01]  /*8070*/  LDL R28, [R1+0xe78] ;  /* 0x000e7800011c7983 */ /* 0x000f620000100800 */
[----:B--2---:R-:W-:-:S02]  /*8080*/  ISETP.NE.AND P1, PT, R2, RZ, PT ;  /* 0x000000ff0200720c */ /* 0x004fc40003f25270 */
[----:B---3--:R-:W-:Y:S02]  /*8090*/  ISETP.GE.AND P6, PT, R29, RZ, PT ;  /* 0x000000ff1d00720c */ /* 0x008fe40003fc6270 */
[----:B------:R-:W2:Y:S11]  /*80a0*/  LDL R29, [R1+0xe70] ;  /* 0x000e7000011d7983 */ /* 0x000eb60000100800 */
[----:B------:R-:W-:Y:S01]  /*80b0*/  @!P6 IMAD.MOV R7, RZ, RZ, -R7 ;  /* 0x000000ffff07e224 */ /* 0x000fe200078e0a07 */
[----:B------:R-:W-:-:S02]  /*80c0*/  ISETP.GE.AND P6, PT, R3, RZ, PT ;  /* 0x000000ff0300720c */ /* 0x000fc40003fc6270 */
[----:B------:R-:W3:Y:S01]  /*80d0*/  LDL.LU R3, [R1+0xfc8] ;  /* 0x000fc80001037983 */ /* 0x000ee20000300800 */
[----:B------:R-:W-:-:S03]  /*80e0*/  @!P1 LOP3.LUT R7, RZ, R2, RZ, 0x33, !PT ;  /* 0x00000002ff079212 */ /* 0x000fc600078e33ff */
[----:B------:R-:W3:Y:S04]  /*80f0*/  LDL R2, [R1+0xe64] ;  /* 0x000e640001027983 */ /* 0x000ee80000100800 */
[----:B------:R0:W-:Y:S04]  /*8100*/  STL [R1+0x1d4], R7 ;  /* 0x0001d40701007387 */ /* 0x0001e80000100800 */
[----:B0-----:R-:W3:Y:S01]  /*8110*/  LDL R7, [R1+0xe5c] ;  /* 0x000e5c0001077983 */ /* 0x001ee20000100800 */
[----:B----4-:R-:W-:-:S03]  /*8120*/  ISETP.GE.AND P3, PT, R5, RZ, PT ;  /* 0x000000ff0500720c */ /* 0x010fc60003f66270 */
[----:B------:R-:W4:Y:S01]  /*8130*/  LDL R5, [R1+0xe54] ;  /* 0x000e540001057983 */ /* 0x000f220000100800 */
[----:B-----5:R-:W-:-:S03]  /*8140*/  ISETP.GE.AND P5, PT, R6, RZ, PT ;  /* 0x000000ff0600720c */ /* 0x020fc60003fa6270 */
[----:B------:R-:W5:Y:S01]  /*8150*/  LDL R6, [R1+0xe58] ;  /* 0x000e580001067983 */ /* 0x000f620000100800 */
[----:B------:R-:W-:Y:S02]  /*8160*/  ISETP.GE.AND P1, PT, R0, RZ, PT ;  /* 0x000000ff0000720c */ /* 0x000fe40003f26270 */
[----:B--2---:R-:W-:Y:S02]  /*8170*/  ISETP.GE.AND P2, PT, R29, RZ, PT ;  /* 0x000000ff1d00720c */ /* 0x004fe40003f46270 */
[----:B---3--:R-:W-:Y:S02]  /*8180*/  ISETP.NE.AND P0, PT, R3, RZ, PT ;  /* 0x000000ff0300720c */ /* 0x008fe40003f05270 */
[----:B------:R-:W-:Y:S02]  /*8190*/  ISETP.GE.AND P4, PT, R2, RZ, PT ;  /* 0x000000ff0200720c */ /* 0x000fe40003f86270 */
[----:B------:R-:W-:Y:S01]  /*81a0*/  LOP3.LUT R2, RZ, R3, RZ, 0x33, !PT ;  /* 0x00000003ff027212 */ /* 0x000fe200078e33ff */
[----:B------:R-:W-:-:S04]  /*81b0*/  IMAD.MOV.U32 R3, RZ, RZ, R4 ;  /* 0x000000ffff037224 */ /* 0x000fc800078e0004 */
[----:B------:R-:W-:Y:S01]  /*81c0*/  @!P6 IMAD.MOV R3, RZ, RZ, -R3 ;  /* 0x000000ffff03e224 */ /* 0x000fe200078e0a03 */
[----:B------:R0:W-:Y:S04]  /*81d0*/  STL [R1+0x7c], R2 ;  /* 0x00007c0201007387 */ /* 0x0001e80000100800 */
[----:B------:R-:W2:Y:S04]  /*81e0*/  LDL R29, [R1+0xe50] ;  /* 0x000e5000011d7983 */ /* 0x000ea80000100800 */
[----:B0-----:R-:W3:Y:S04]  /*81f0*/  LDL.LU R2, [R1+0x78] ;  /* 0x0000780001027983 */ /* 0x001ee80000300800 */
[----:B------:R-:W2:Y:S04]  /*8200*/  LDL R0, [R1+0xe4c] ;  /* 0x000e4c0001007983 */ /* 0x000ea80000100800 */
[----:B------:R0:W-:Y:S04]  /*8210*/  STL [R1+0x1ec], R3 ;  /* 0x0001ec0301007387 */ /* 0x0001e80000100800 */
[----:B0-----:R-:W2:Y:S01]  /*8220*/  LDL.LU R3, [R1+0x74] ;  /* 0x0000740001037983 */ /* 0x001ea20000300800 */
[----:B---3--:R-:W-:Y:S01]  /*8230*/  @!P5 IMAD.MOV R2, RZ, RZ, -R2 ;  /* 0x000000ffff02d224 */ /* 0x008fe200078e0a02 */
[----:B------:R-:W-:-:S02]  /*8240*/  ISETP.GE.AND P5, PT, R28, RZ, PT ;  /* 0x000000ff1c00720c */ /* 0x000fc40003fa6270 */
[----:B------:R-:W3:Y:S04]  /*8250*/  LDL R28, [R1+0xe48] ;  /* 0x000e4800011c7983 */ /* 0x000ee80000100800 */
[----:B------:R0:W-:Y:S04]  /*8260*/  STL [R1+0x1e8], R2 ;  /* 0x0001e80201007387 */ /* 0x0001e80000100800 */
[----:B0-----:R-:W3:Y:S01]  /*8270*/  LDL.LU R2, [R1+0x70] ;  /* 0x0000700001027983 */ /* 0x001ee20000300800 */
[----:B--2---:R-:W-:Y:S01]  /*8280*/  @!P4 IMAD.MOV R3, RZ, RZ, -R3 ;  /* 0x000000ffff03c224 */ /* 0x004fe200078e0a03 */
[----:B------:R-:W-:-:S02]  /*8290*/  ISETP.GE.AND P4, PT, R9, RZ, PT ;  /* 0x000000ff0900720c */ /* 0x000fc40003f86270 */
        /* <DEDUP_REMOVED lines=14> */
[----:B-----5:R-:W-:-:S02]  /*8380*/  ISETP.GE.AND P1, PT, R6, RZ, PT ;  /* 0x000000ff0600720c */ /* 0x020fc40003f26270 */
[----:B------:R-:W3:Y:S04]  /*8390*/  LDL R6, [R1+0xe38] ;  /* 0x000e380001067983 */ /* 0x000ee80000100800 */
[----:B------:R0:W-:Y:S04]  /*83a0*/  STL [R1+0x1d8], R2 ;  /* 0x0001d80201007387 */ /* 0x0001e80000100800 */
[----:B0-----:R-:W5:Y:S01]  /*83b0*/  LDL.LU R2, [R1+0x60] ;  /* 0x0000600001027983 */ /* 0x001f620000300800 */
[----:B--2---:R-:W-:Y:S01]  /*83c0*/  @!P5 IMAD.MOV R3, RZ, RZ, -R3 ;  /* 0x000000ffff03d224 */ /* 0x004fe200078e0a03 */
[----:B----4-:R-:W-:-:S02]  /*83d0*/  ISETP.GE.AND P5, PT, R5, RZ, PT ;  /* 0x000000ff0500720c */ /* 0x010fc40003fa6270 */
[----:B------:R-:W2:Y:S04]  /*83e0*/  LDL R5, [R1+0xe34] ;  /* 0x000e340001057983 */ /* 0x000ea80000100800 */
[----:B------:R0:W-:Y:S04]  /*83f0*/  STL [R1+0x1d0], R3 ;  /* 0x0001d00301007387 */ /* 0x0001e80000100800 */
[----:B0-----:R-:W4:Y:S01]  /*8400*/  LDL.LU R3, [R1+0x5c] ;  /* 0x00005c0001037983 */ /* 0x001f220000300800 */
[----:B-----5:R-:W-:Y:S01]  /*8410*/  @!P4 IMAD.MOV R2, RZ, RZ, -R2 ;  /* 0x000000ffff02c224 */ /* 0x020fe200078e0a02 */
[----:B------:R-:W-:-:S02]  /*8420*/  ISETP.GE.AND P4, PT, R29, RZ, PT ;  /* 0x000000ff1d00720c */ /* 0x000fc40003f86270 */
[----:B------:R-:W5:Y:S04]  /*8430*/  LDL R29, [R1+0xe2c] ;  /* 0x000e2c00011d7983 */ /* 0x000f680000100800 */
[----:B------:R0:W-:Y:S04]  /*8440*/  STL [R1+0x1cc], R2 ;  /* 0x0001cc0201007387 */ /* 0x0001e80000100800 */
[----:B0-----:R-:W2:Y:S01]  /*8450*/  LDL.LU R2, [R1+0x58] ;  /* 0x0000580001027983 */ /* 0x001ea20000300800 */
[----:B----4-:R-:W-:Y:S01]  /*8460*/  @!P3 IMAD.MOV R3, RZ, RZ, -R3 ;  /* 0x000000ffff03b224 */ /* 0x010fe200078e0a03 */
[----:B------:R-:W-:-:S02]  /*8470*/  ISETP.GE.AND P3, PT, R0, RZ, PT ;  /* 0x000000ff0000720c */ /* 0x000fc40003f66270 */
[----:B------:R-:W4:Y:S04]  /*8480*/  LDL R0, [R1+0xe30] ;  /* 0x000e300001007983 */ /* 0x000f280000100800 */
        /* <DEDUP_REMOVED lines=33> */
[----:B-----5:R-:W-:-:S02]  /*86a0*/  ISETP.GE.AND P1, PT, R29, RZ, PT ;  /* 0x000000ff1d00720c */ /* 0x020fc40003f26270 */
[----:B------:R-:W2:Y:S04]  /*86b0*/  LDL R29, [R1+0xe10] ;  /* 0x000e1000011d7983 */ /* 0x000ea80000100800 */
[----:B------:R0:W-:Y:S04]  /*86c0*/  STL [R1+0x198], R2 ;  /* 0x0001980201007387 */ /* 0x0001e80000100800 */
[----:B0-----:R-:W5:Y:S01]  /*86d0*/  LDL.LU R2, [R1+0x180] ;  /* 0x0001800001027983 */ /* 0x001f620000300800 */
[----:B---3--:R-:W-:Y:S01]  /*86e0*/  @!P5 IMAD.MOV R3, RZ, RZ, -R3 ;  /* 0x000000ffff03d224 */ /* 0x008fe200078e0a03 */
[----:B----4-:R-:W-:-:S02]  /*86f0*/  ISETP.GE.AND P5, PT, R0, RZ, PT ;  /* 0x000000ff0000720c */ /* 0x010fc40003fa6270 */
[----:B------:R-:W3:Y:S04]  /*8700*/  LDL R0, [R1+0xe08] ;  /* 0x000e080001007983 */ /* 0x000ee80000100800 */
        /* <DEDUP_REMOVED lines=313> */
[----:B------:R-:W-:-:S04]  /*9aa0*/  ISETP.GE.AND P2, PT, R29, RZ, PT ;  /* 0x000000ff1d00720c */ /* 0x000fc80003f46270 */
[----:B------:R0:W-:Y:S04]  /*9ab0*/  STL [R1+0x64], R2 ;  /* 0x0000640201007387 */ /* 0x0001e80000100800 */
[----:B0-----:R-:W2:Y:S01]  /*9ac0*/  LDL.LU R2, [R1+0x114] ;  /* 0x0001140001027983 */ /* 0x001ea20000300800 */
[----:B---3--:R-:W-:-:S03]  /*9ad0*/  @!P1 IMAD.MOV R3, RZ, RZ, -R3 ;  /* 0x000000ffff039224 */ /* 0x008fc600078e0a03 */
[----:B------:R-:W3:Y:S04]  /*9ae0*/  LDL R29, [R1+0xd10] ;  /* 0x000d1000011d7983 */ /* 0x000ee80000100800 */
[----:B------:R0:W-:Y:S04]  /*9af0*/  STL [R1+0x60], R3 ;  /* 0x0000600301007387 */ /* 0x0001e80000100800 */
[----:B0-----:R-:W3:Y:S01]  /*9b00*/  LDL.LU R3, [R1+0x134] ;  /* 0x0001340001037983 */ /* 0x001ee20000300800 */
[----:B------:R-:W-:-:S03]  /*9b10*/  ISETP.GE.AND P1, PT, R0, RZ, PT ;  /* 0x000000ff0000720c */ /* 0x000fc60003f26270 */
[----:B------:R-:W4:Y:S01]  /*9b20*/  LDL R0, [R1+0xd0c] ;  /* 0x000d0c0001007983 */ /* 0x000f220000100800 */
[----:B--2---:R-:W-:-:S05]  /*9b30*/  @!P5 IMAD.MOV R2, RZ, RZ, -R2 ;  /* 0x000000ffff02d224 */ /* 0x004fca00078e0a02 */
        /* <DEDUP_REMOVED lines=8> */
[----:B------:R-:W-:Y:S01]  /*9bc0*/  ISETP.GE.AND P5, PT, R28, RZ, PT ;  /* 0x000000ff1c00720c */ /* 0x000fe20003fa6270 */
        /* <DEDUP_REMOVED lines=10> */
[----:B--2---:R-:W-:Y:S01]  /*9c70*/  @!P1 IMAD.MOV R2, RZ, RZ, -R2 ;  /* 0x000000ffff029224 */ /* 0x004fe200078e0a02 */
[----:B-----5:R-:W-:-:S04]  /*9c80*/  ISETP.GE.AND P1, PT, R6, RZ, PT ;  /* 0x000000ff0600720c */ /* 0x020fc80003f26270 */
[----:B------:R0:W-:Y:S04]  /*9c90*/  STL [R1+0x4c], R2 ;  /* 0x00004c0201007387 */ /* 0x0001e80000100800 */
[----:B0-----:R-:W2:Y:S01]  /*9ca0*/  LDL.LU R2, [R1+0x44] ;  /* 0x0000440001027983 */ /* 0x001ea20000300800 */
[----:B---3--:R-:W-:-:S03]  /*9cb0*/  @!P5 IMAD.MOV R3, RZ, RZ, -R3 ;  /* 0x000000ffff03d224 */ /* 0x008fc600078e0a03 */
[----:B------:R-:W3:Y:S04]  /*9cc0*/  LDL R7, [R1+0xcf4] ;  /* 0x000cf40001077983 */ /* 0x000ee80000100800 */
[----:B------:R-:W5:Y:S04]  /*9cd0*/  LDL R6, [R1+0xcf0] ;  /* 0x000cf00001067983 */ /* 0x000f680000100800 */
[----:B------:R0:W-:Y:S04]  /*9ce0*/  STL [R1+0x48], R3 ;  /* 0x0000480301007387 */ /* 0x0001e80000100800 */
[----:B0-----:R-:W3:Y:S01]  /*9cf0*/  LDL.LU R3, [R1+0x40] ;  /* 0x0000400001037983 */ /* 0x001ee20000300800 */
[----:B----4-:R-:W-:-:S03]  /*9d00*/  ISETP.GE.AND P5, PT, R5, RZ, PT ;  /* 0x000000ff0500720c */ /* 0x010fc60003fa6270 */
[----:B------:R-:W4:Y:S01]  /*9d10*/  LDL R5, [R1+0xcec] ;  /* 0x000cec0001057983 */ /* 0x000f220000100800 */
[----:B--2---:R-:W-:Y:S01]  /*9d20*/  @!P4 IMAD.MOV R2, RZ, RZ, -R2 ;  /* 0x000000ffff02c224 */ /* 0x004fe200078e0a02 */
[----:B------:R-:W-:-:S04]  /*9d30*/  ISETP.GE.AND P4, PT, R29, RZ, PT ;  /* 0x000000ff1d00720c */ /* 0x000fc80003f86270 */
[----:B------:R0:W-:Y:S04]  /*9d40*/  STL [R1+0x44], R2 ;  /* 0x0000440201007387 */ /* 0x0001e80000100800 */
[----:B0-----:R-:W2:Y:S04]  /*9d50*/  LDL.LU R2, [R1+0x3c] ;  /* 0x00003c0001027983 */ /* 0x001ea80000300800 */
[----:B------:R-:W4:Y:S01]  /*9d60*/  LDL R29, [R1+0xce8] ;  /* 0x000ce800011d7983 */ /* 0x000f220000100800 */
[----:B---3--:R-:W-:Y:S01]  /*9d70*/  @!P3 IMAD.MOV R3, RZ, RZ, -R3 ;  /* 0x000000ffff03b224 */ /* 0x008fe200078e0a03 */
[----:B------:R-:W-:-:S02]  /*9d80*/  ISETP.GE.AND P3, PT, R0, RZ, PT ;  /* 0x000000ff0000720c */ /* 0x000fc40003f66270 */
[----:B------:R-:W3:Y:S04]  /*9d90*/  LDL R0, [R1+0xce4] ;  /* 0x000ce40001007983 */ /* 0x000ee80000100800 */
[----:B------:R0:W-:Y:S04]  /*9da0*/  STL [R1+0x40], R3 ;  /* 0x0000400301007387 */ /* 0x0001e80000100800 */
[----:B0-----:R-:W3:Y:S01]  /*9db0*/  LDL.LU R3, [R1+0x38] ;  /* 0x0000380001037983 */ /* 0x001ee20000300800 */
[----:B--2---:R-:W-:Y:S01]  /*9dc0*/  @!P2 IMAD.MOV R2, RZ, RZ, -R2 ;  /* 0x000000ffff02a224 */ /* 0x004fe200078e0a02 */
[----:B------:R-:W-:-:S04]  /*9dd0*/  ISETP.GE.AND P2, PT, R4, RZ, PT ;  /* 0x000000ff0400720c */ /* 0x000fc80003f46270 */
[----:B------:R0:W-:Y:S04]  /*9de0*/  STL [R1+0x3c], R2 ;  /* 0x00003c0201007387 */ /* 0x0001e80000100800 */
[----:B0-----:R-:W2:Y:S04]  /*9df0*/  LDL R2, [R1+0xce0] ;  /* 0x000ce00001027983 */ /* 0x001ea80000100800 */
[----:B------:R-:W2:Y:S01]  /*9e00*/  LDL.LU R4, [R1+0x34] ;  /* 0x0000340001047983 */ /* 0x000ea20000300800 */
[----:B---3--:R-:W-:Y:S01]  /*9e10*/  @!P1 IMAD.MOV R3, RZ, RZ, -R3 ;  /* 0x000000ffff039224 */ /* 0x008fe200078e0a03 */
[----:B------:R-:W-:-:S04]  /*9e20*/  ISETP.GE.AND P1, PT, R9, RZ, PT ;  /* 0x000000ff0900720c */ /* 0x000fc80003f26270 */
[----:B------:R0:W-:Y:S04]  /*9e30*/  STL [R1+0x38], R3 ;  /* 0x0000380301007387 */ /* 0x0001e80000100800 */
[----:B0-----:R-:W3:Y:S04]  /*9e40*/  LDL R3, [R1+0xcdc] ;  /* 0x000cdc0001037983 */ /* 0x001ee80000100800 */
[----:B------:R-:W3:Y:S01]  /*9e50*/  LDL.LU R9, [R1+0x30] ;  /* 0x0000300001097983 */ /* 0x000ee20000300800 */
[----:B--2---:R-:W-:Y:S01]  /*9e60*/  @!P5 IMAD.MOV R4, RZ, RZ, -R4 ;  /* 0x000000ffff04d224 */ /* 0x004fe200078e0a04 */
[----:B------:R-:W-:-:S02]  /*9e70*/  ISETP.GE.AND P5, PT, R28, RZ, PT ;  /* 0x000000ff1c00720c */ /* 0x000fc40003fa6270 */
[----:B------:R-:W2:Y:S04]  /*9e80*/  LDL.LU R28, [R1+0x2c] ;  /* 0x00002c00011c7983 */ /* 0x000ea80000300800 */
[----:B------:R0:W-:Y:S04]  /*9e90*/  STL [R1+0x34], R4 ;  /* 0x0000340401007387 */ /* 0x0001e80000100800 */
[----:B0-----:R-:W4:Y:S01]  /*9ea0*/  LDL R4, [R1+0xcd8] ;  /* 0x000cd80001047983 */ /* 0x001f220000100800 */
[----:B---3--:R-:W-:Y:S01]  /*9eb0*/  @!P4 IMAD.MOV R9, RZ, RZ, -R9 ;  /* 0x000000ffff09c224 */ /* 0x008fe200078e0a09 */
[----:B------:R-:W-:-:S04]  /*9ec0*/  ISETP.GE.AND P4, PT, R8, RZ, PT ;  /* 0x000000ff0800720c */ /* 0x000fc80003f86270 */
[----:B------:R0:W-:Y:S04]  /*9ed0*/  STL [R1+0x30], R9 ;  /* 0x0000300901007387 */ /* 0x0001e80000100800 */
[----:B0-----:R-:W3:Y:S04]  /*9ee0*/  LDL.LU R9, [R1+0xfc4] ;  /* 0x000fc40001097983 */ /* 0x001ee80000300800 */
[----:B------:R-:W3:Y:S01]  /*9ef0*/  LDL.LU R8, [R1+0x28] ;  /* 0x0000280001087983 */ /* 0x000ee20000300800 */
[----:B--2---:R-:W-:Y:S01]  /*9f00*/  @!P3 IMAD.MOV R28, RZ, RZ, -R28 ;  /* 0x000000ffff1cb224 */ /* 0x004fe200078e0a1c */
[----:B------:R-:W-:-:S04]  /*9f10*/  ISETP.GE.AND P3, PT, R7, RZ, PT ;  /* 0x000000ff0700720c */ /* 0x000fc80003f66270 */
[----:B------:R0:W-:Y:S04]  /*9f20*/  STL [R1+0x2c], R28 ;  /* 0x00002c1c01007387 */ /* 0x0001e80000100800 */
[----:B0-----:R-:W2:Y:S04]  /*9f30*/  LDL R28, [R1+0xcd4] ;  /* 0x000cd400011c7983 */ /* 0x001ea80000100800 */
[----:B------:R-:W2:Y:S01]  /*9f40*/  LDL.LU R7, [R1+0x24] ;  /* 0x0000240001077983 */ /* 0x000ea20000300800 */
[----:B---3--:R-:W-:Y:S01]  /*9f50*/  @!P2 IMAD.MOV R8, RZ, RZ, -R8 ;  /* 0x000000ffff08a224 */ /* 0x008fe200078e0a08 */
[----:B-----5:R-:W-:-:S04]  /*9f60*/  ISETP.GE.AND P2, PT, R6, RZ, PT ;  /* 0x000000ff0600720c */ /* 0x020fc80003f46270 */
[----:B------:R0:W-:Y:S04]  /*9f70*/  STL [R1+0x28], R8 ;  /* 0x0000280801007387 */ /* 0x0001e80000100800 */
[----:B0-----:R-:W3:Y:S04]  /*9f80*/  LDL.LU R8, [R1+0xfc0] ;  /* 0x000fc00001087983 */ /* 0x001ee80000300800 */
[----:B------:R-:W5:Y:S01]  /*9f90*/  LDL.LU R6, [R1+0x20] ;  /* 0x0000200001067983 */ /* 0x000f620000300800 */
[----:B--2---:R-:W-:Y:S01]  /*9fa0*/  @!P1 IMAD.MOV R7, RZ, RZ, -R7 ;  /* 0x000000ffff079224 */ /* 0x004fe200078e0a07 */
[----:B----4-:R-:W-:-:S04]  /*9fb0*/  ISETP.GE.AND P1, PT, R5, RZ, PT ;  /* 0x000000ff0500720c */ /* 0x010fc80003f26270 */
[----:B------:R0:W-:Y:S04]  /*9fc0*/  STL [R1+0x24], R7 ;  /* 0x0000240701007387 */ /* 0x0001e80000100800 */
[----:B0-----:R-:W2:Y:S04]  /*9fd0*/  LDL.LU R7, [R1+0xfbc] ;  /* 0x000fbc0001077983 */ /* 0x001ea80000300800 */
[----:B------:R-:W4:Y:S01]  /*9fe0*/  LDL.LU R5, [R1+0x1c] ;  /* 0x00001c0001057983 */ /* 0x000f220000300800 */
[----:B-----5:R-:W-:Y:S01]  /*9ff0*/  @!P5 IMAD.MOV R6, RZ, RZ, -R6 ;  /* 0x000000ffff06d224 */ /* 0x020fe200078e0a06 */
[----:B------:R-:W-:-:S04]  /*a000*/  ISETP.GE.AND P5, PT, R29, RZ, PT ;  /* 0x000000ff1d00720c */ /* 0x000fc80003fa6270 */
[----:B------:R0:W-:Y:S04]  /*a010*/  STL [R1+0x20], R6 ;  /* 0x0000200601007387 */ /* 0x0001e80000100800 */
[----:B0-----:R-:W5:Y:S04]  /*a020*/  LDL.LU R6, [R1+0xfb8] ;  /* 0x000fb80001067983 */ /* 0x001f680000300800 */
[----:B------:R-:W2:Y:S01]  /*a030*/  LDL.LU R29, [R1+0x18] ;  /* 0x00001800011d7983 */ /* 0x000ea20000300800 */
[----:B----4-:R-:W-:Y:S01]  /*a040*/  @!P4 IMAD.MOV R5, RZ, RZ, -R5 ;  /* 0x000000ffff05c224 */ /* 0x010fe200078e0a05 */
[----:B------:R-:W-:-:S04]  /*a050*/  ISETP.GE.AND P4, PT, R0, RZ, PT ;  /* 0x000000ff0000720c */ /* 0x000fc80003f86270 */
[----:B------:R0:W-:Y:S04]  /*a060*/  STL [R1+0x1c], R5 ;  /* 0x00001c0501007387 */ /* 0x0001e80000100800 */
[----:B0-----:R-:W4:Y:S04]  /*a070*/  LDL.LU R5, [R1+0xfb4] ;  /* 0x000fb40001057983 */ /* 0x001f280000300800 */
[----:B------:R-:W3:Y:S01]  /*a080*/  LDL.LU R0, [R1+0x14] ;  /* 0x0000140001007983 */ /* 0x000ee20000300800 */
[----:B--2---:R-:W-:Y:S01]  /*a090*/  @!P3 IMAD.MOV R29, RZ, RZ, -R29 ;  /* 0x000000ffff1db224 */ /* 0x004fe200078e0a1d */
[----:B------:R-:W-:-:S04]  /*a0a0*/  ISETP.GE.AND P3, PT, R2, RZ, PT ;  /* 0x000000ff0200720c */ /* 0x000fc80003f66270 */
[----:B------:R0:W-:Y:S04]  /*a0b0*/  STL [R1+0x18], R29 ;  /* 0x0000181d01007387 */ /* 0x0001e80000100800 */
[----:B0-----:R-:W2:Y:S04]  /*a0c0*/  LDL.LU R29, [R1+0xfb0] ;  /* 0x000fb000011d7983 */ /* 0x001ea80000300800 */
[----:B------:R-:W2:Y:S01]  /*a0d0*/  LDL.LU R2, [R1+0x10] ;  /* 0x0000100001027983 */ /* 0x000ea20000300800 */
[----:B---3--:R-:W-:Y:S01]  /*a0e0*/  @!P2 IMAD.MOV R0, RZ, RZ, -R0 ;  /* 0x000000ffff00a224 */ /* 0x008fe200078e0a00 */
[----:B------:R-:W-:-:S04]  /*a0f0*/  ISETP.GE.AND P2, PT, R3, RZ, PT ;  /* 0x000000ff0300720c */ /* 0x000fc80003f46270 */
[----:B------:R0:W-:Y:S04]  /*a100*/  STL [R1+0xf1c], R0 ;  /* 0x000f1c0001007387 */ /* 0x0001e80000100800 */
[----:B0-----:R-:W3:Y:S04]  /*a110*/  LDL R0, [R1+0xcc4] ;  /* 0x000cc40001007983 */ /* 0x001ee80000100800 */
[----:B------:R-:W3:Y:S01]  /*a120*/  LDL.LU R3, [R1+0xc] ;  /* 0x00000c0001037983 */ /* 0x000ee20000300800 */
        /* <DEDUP_REMOVED lines=10> */
[----:B--2---:R-:W-:-:S05]  /*a1d0*/  @!P4 IMAD.MOV R4, RZ, RZ, -R4 ;  /* 0x000000ffff04c224 */ /* 0x004fca00078e0a04 */
[----:B------:R0:W-:Y:S04]  /*a1e0*/  STL [R1+0xf28], R4 ;  /* 0x000f280401007387 */ /* 0x0001e80000100800 */
[----:B0-----:R-:W2:Y:S01]  /*a1f0*/  LDL R4, [R1+0xcd0] ;  /* 0x000cd00001047983 */ /* 0x001ea20000100800 */
[----:B------:R-:W-:Y:S02]  /*a200*/  @!P2 IMAD.MOV R29, RZ, RZ, -R29 ;  /* 0x000000ffff1da224 */ /* 0x000fe400078e0a1d */
[----:B----4-:R-:W-:Y:S01]  /*a210*/  @!P1 IMAD.MOV R5, RZ, RZ, -R5 ;  /* 0x000000ffff059224 */ /* 0x010fe200078e0a05 */
[----:B------:R-:W-:Y:S01]  /*a220*/  ISETP.GE.AND P2, PT, R2, RZ, PT ;  /* 0x000000ff0200720c */ /* 0x000fe20003f46270 */
[----:B---3--:R-:W-:Y:S01]  /*a230*/  @!P3 IMAD.MOV R28, RZ, RZ, -R28 ;  /* 0x000000ffff1cb224 */ /* 0x008fe200078e0a1c */
[----:B------:R-:W-:-:S02]  /*a240*/  ISETP.GE.AND P3, PT, R3, RZ, PT ;  /* 0x000000ff0300720c */ /* 0x000fc40003f66270 */
[----:B--2---:R-:W-:Y:S02]  /*a250*/  ISETP.GE.AND P4, PT, R4, RZ, PT ;  /* 0x000000ff0400720c */ /* 0x004fe40003f86270 */
[----:B------:R-:W2:Y:S04]  /*a260*/  LDL R4, [R1+0xc64] ;  /* 0x000c640001047983 */ /* 0x000ea80000100800 */
[----:B------:R0:W-:Y:S04]  /*a270*/  STL [R1+0xf2c], R28 ;  /* 0x000f2c1c01007387 */ /* 0x0001e80000100800 */
[----:B------:R-:W3:Y:S04]  /*a280*/  LDL R3, [R1+0xc60] ;  /* 0x000c600001037983 */ /* 0x000ee80000100800 */
[----:B0-----:R-:W4:Y:S04]  /*a290*/  LDL R28, [R1+0xc74] ;  /* 0x000c7400011c7983 */ /* 0x001f280000100800 */
[----:B------:R0:W-:Y:S04]  /*a2a0*/  STL [R1+0xf30], R29 ;  /* 0x000f301d01007387 */ /* 0x0001e80000100800 */
[----:B------:R-:W3:Y:S04]  /*a2b0*/  LDL R2, [R1+0xc5c] ;  /* 0x000c5c0001027983 */ /* 0x000ee80000100800 */
[----:B0-----:R-:W3:Y:S04]  /*a2c0*/  LDL R29, [R1+0xca4] ;  /* 0x000ca400011d7983 */ /* 0x001ee80000100800 */
[----:B------:R0:W-:Y:S04]  /*a2d0*/  STL [R1+0xf18], R5 ;  /* 0x000f180501007387 */ /* 0x0001e80000100800 */
[----:B0-----:R-:W4:Y:S01]  /*a2e0*/  LDL R5, [R1+0xcc0] ;  /* 0x000cc00001057983 */ /* 0x001f220000100800 */
[----:B-----5:R-:W-:Y:S01]  /*a2f0*/  @!P5 IMAD.MOV R6, RZ, RZ, -R6 ;  /* 0x000000ffff06d224 */ /* 0x020fe200078e0a06 */
[----:B------:R-:W-:Y:S01]  /*a300*/  ISETP.GE.AND P1, PT, R0, RZ, PT ;  /* 0x000000ff0000720c */ /* 0x000fe20003f26270 */
[----:B------:R-:W-:Y:S01]  /*a310*/  @!P4 IMAD.MOV R7, RZ, RZ, -R7 ;  /* 0x000000ffff07c224 */ /* 0x000fe200078e0a07 */
[----:B------:R-:W5:Y:S04]  /*a320*/  LDL R0, [R1+0xc58] ;  /* 0x000c580001007983 */ /* 0x000f680000100800 */
[----:B------:R-:W-:Y:S01]  /*a330*/  STL [R1+0xf34], R6 ;  /* 0x000f340601007387 */ /* 0x000fe20000100800 */
[----:B------:R-:W-:-:S02]  /*a340*/  @!P3 IMAD.MOV R8, RZ, RZ, -R8 ;  /* 0x000000ffff08b224 */ /* 0x000fc400078e0a08 */
[----:B------:R-:W-:-:S04]  /*a350*/  @!P2 IMAD.MOV R9, RZ, RZ, -R9 ;  /* 0x000000ffff09a224 */ /* 0x000fc800078e0a09 */
[----:B------:R-:W-:Y:S01]  /*a360*/  @!P1 IMAD.MOV R10, RZ, RZ, -R10 ;  /* 0x000000ffff0a9224 */ /* 0x000fe200078e0a0a */
[----:B--2---:R-:W-:Y:S02]  /*a370*/  ISETP.GE.AND P2, PT, R4, RZ, PT ;  /* 0x000000ff0400720c */ /* 0x004fe40003f46270 */
[----:B---3--:R-:W-:Y:S02]  /*a380*/  ISETP.GE.AND P4, PT, R29, RZ, PT ;  /* 0x000000ff1d00720c */ /* 0x008fe40003f86270 */
[----:B----4-:R-:W-:Y:S02]  /*a390*/  ISETP.GE.AND P5, PT, R5, RZ, PT ;  /* 0x000000ff0500720c */ /* 0x010fe40003fa6270 */
[----:B------:R-:W2:Y:S04]  /*a3a0*/  LDL R5, [R1+0xc54] ;  /* 0x000c540001057983 */ /* 0x000ea80000100800 */
[----:B------:R-:W-:Y:S04]  /*a3b0*/  STL [R1+0xf38], R7 ;  /* 0x000f380701007387 */ /* 0x000fe80000100800 */
[----:B------:R-:W3:Y:S01]  /*a3c0*/  LDL R29, [R1+0xc50] ;  /* 0x000c5000011d7983 */ /* 0x000ee20000100800 */
[----:B------:R-:W-:-:S03]  /*a3d0*/  ISETP.GE.AND P3, PT, R28, RZ, PT ;  /* 0x000000ff1c00720c */ /* 0x000fc60003f66270 */
[----:B------:R0:W-:Y:S01]  /*a3e0*/  STL [R1+0xf3c], R8 ;  /* 0x000f3c0801007387 */ /* 0x0001e20000100800 */
[----:B------:R-:W-:-:S03]  /*a3f0*/  ISETP.GE.AND P1, PT, R3, RZ, PT ;  /* 0x000000ff0300720c */ /* 0x000fc60003f26270 */
[----:B------:R-:W4:Y:S04]  /*a400*/  LDL R28, [R1+0xc4c] ;  /* 0x000c4c00011c7983 */ /* 0x000f280000100800 */
[----:B------:R-:W-:Y:S04]  /*a410*/  STL [R1+0xf40], R9 ;  /* 0x000f400901007387 */ /* 0x000fe80000100800 */
[----:B------:R-:W-:Y:S04]  /*a420*/  STL [R1+0xf44], R10 ;  /* 0x000f440a01007387 */ /* 0x000fe80000100800 */
[----:B------:R-:W4:Y:S04]  /*a430*/  LDL R4, [R1+0xc48] ;  /* 0x000c480001047983 */ /* 0x000f280000100800 */
[----:B------:R-:W4:Y:S01]  /*a440*/  LDL R3, [R1+0xc44] ;  /* 0x000c440001037983 */ /* 0x000f220000100800 */
[----:B------:R-:W-:-:S02]  /*a450*/  @!P5 IMAD.MOV R11, RZ, RZ, -R11 ;  /* 0x000000ffff0bd224 */ /* 0x000fc400078e0a0b */
[----:B------:R-:W-:Y:S01]  /*a460*/  @!P4 IMAD.MOV R12, RZ, RZ, -R12 ;  /* 0x000000ffff0cc224 */ /* 0x000fe200078e0a0c */
[----:B------:R-:W-:Y:S01]  /*a470*/  ISETP.GE.AND P5, PT, R2, RZ, PT ;  /* 0x000000ff0200720c */ /* 0x000fe20003fa6270 */
[----:B------:R-:W-:Y:S01]  /*a480*/  @!P3 IMAD.MOV R13, RZ, RZ, -R13 ;  /* 0x000000ffff0db224 */ /* 0x000fe200078e0a0d */
[----:B------:R-:W-:Y:S01]  /*a490*/  STL [R1+0xf48], R11 ;  /* 0x000f480b01007387 */ /* 0x000fe20000100800 */
[----:B------:R-:W-:Y:S01]  /*a4a0*/  @!P2 IMAD.MOV R14, RZ, RZ, -R14 ;  /* 0x000000ffff0ea224 */ /* 0x000fe200078e0a0e */
[----:B-----5:R-:W-:Y:S01]  /*a4b0*/  ISETP.GE.AND P4, PT, R0, RZ, PT ;  /* 0x000000ff0000720c */ /* 0x020fe20003f86270 */
[----:B------:R-:W-:Y:S01]  /*a4c0*/  @!P1 IMAD.MOV R15, RZ, RZ, -R15 ;  /* 0x000000ffff0f9224 */ /* 0x000fe200078e0a0f */
[----:B------:R-:W5:Y:S04]  /*a4d0*/  LDL R2, [R1+0xc40] ;  /* 0x000c400001027983 */ /* 0x000f680000100800 */
[----:B------:R-:W-:Y:S04]  /*a4e0*/  STL [R1+0xf4c], R12 ;  /* 0x000f4c0c01007387 */ /* 0x000fe80000100800 */
[----:B------:R-:W5:Y:S04]  /*a4f0*/  LDL R0, [R1+0xc3c] ;  /* 0x000c3c0001007983 */ /* 0x000f680000100800 */
[----:B------:R-:W-:Y:S04]  /*a500*/  STL [R1+0xf50], R13 ;  /* 0x000f500d01007387 */ /* 0x000fe80000100800 */
[----:B------:R-:W-:Y:S04]  /*a510*/  STL [R1+0xf54], R14 ;  /* 0x000f540e01007387 */ /* 0x000fe80000100800 */
[----:B0-----:R-:W5:Y:S04]  /*a520*/  LDL R8, [R1+0xc34] ;  /* 0x000c340001087983 */ /* 0x001f680000100800 */
[----:B------:R-:W-:Y:S04]  /*a530*/  STL [R1+0xf58], R15 ;  /* 0x000f580f01007387 */ /* 0x000fe80000100800 */
[----:B------:R-:W5:Y:S04]  /*a540*/  LDL R7, [R1+0xc38] ;  /* 0x000c380001077983 */ /* 0x000f680000100800 */
[----:B------:R-:W5:Y:S01]  /*a550*/  LDL R6, [R1+0xc30] ;  /* 0x000c300001067983 */ /* 0x000f620000100800 */
[----:B------:R-:W-:-:S02]  /*a560*/  @!P5 IMAD.MOV R16, RZ, RZ, -R16 ;  /* 0x000000ffff10d224 */ /* 0x000fc400078e0a10 */
[----:B------:R-:W-:Y:S01]  /*a570*/  @!P4 IMAD.MOV R17, RZ, RZ, -R17 ;  /* 0x000000ffff11c224 */ /* 0x000fe200078e0a11 */
[----:B--2---:R-:W-:Y:S02]  /*a580*/  ISETP.GE.AND P3, PT, R5, RZ, PT ;  /* 0x000000ff0500720c */ /* 0x004fe40003f66270 */
[----:B------:R-:W2:Y:S01]  /*a590*/  LDL R5, [R1+0x7c] ;  /* 0x00007c0001057983 */ /* 0x000ea20000100800 */
[----:B---3--:R-:W-:-:S03]  /*a5a0*/  ISETP.GE.AND P2, PT, R29, RZ, PT ;  /* 0x000000ff1d00720c */ /* 0x008fc60003f46270 */
[----:B------:R-:W-:Y:S07]  /*a5b0*/  STL [R1+0xf5c], R16 ;  /* 0x000f5c1001007387 */ /* 0x000fee0000100800 */
[----:B------:R-:W-:Y:S01]  /*a5c0*/  @!P3 IMAD.MOV R18, RZ, RZ, -R18 ;  /* 0x000000ffff12b224 */ /* 0x000fe200078e0a12 */
[----:B------:R-:W-:Y:S02]  /*a5d0*/  STL [R1+0xf60], R17 ;  /* 0x000f601101007387 */ /* 0x000fe40000100800 */
[----:B------:R-:W-:-:S02]  /*a5e0*/  @!P2 IMAD.MOV R19, RZ, RZ, -R19 ;  /* 0x000000ffff13a224 */ /* 0x000fc400078e0a13 */
[----:B------:R-:W-:Y:S01]  /*a5f0*/  STL [R1+0xf64], R18 ;  /* 0x000f641201007387 */ /* 0x000fe20000100800 */
[----:B----4-:R-:W-:-:S03]  /*a600*/  ISETP.GE.AND P1, PT, R28, RZ, PT ;  /* 0x000000ff1c00720c */ /* 0x010fc60003f26270 */
[----:B------:R-:W-:Y:S01]  /*a610*/  STL [R1+0xf68], R19 ;  /* 0x000f681301007387 */ /* 0x000fe20000100800 */
[----:B------:R-:W-:-:S03]  /*a620*/  ISETP.GE.AND P5, PT, R4, RZ, PT ;  /* 0x000000ff0400720c */ /* 0x000fc60003fa6270 */
[----:B------:R-:W2:Y:S01]  /*a630*/  LDL.LU R29, [R1+0x1ec] ;  /* 0x0001ec00011d7983 */ /* 0x000ea20000300800 */
[----:B------:R-:W-:-:S03]  /*a640*/  ISETP.GE.AND P4, PT, R3, RZ, PT ;  /* 0x000000ff0300720c */ /* 0x000fc60003f86270 */
[----:B------:R-:W3:Y:S04]  /*a650*/  LDL.LU R28, [R1+0x1e8] ;  /* 0x0001e800011c7983 */ /* 0x000ee80000300800 */
[----:B------:R-:W4:Y:S04]  /*a660*/  LDL.LU R4, [R1+0x1e4] ;  /* 0x0001e40001047983 */ /* 0x000f280000300800 */
[----:B------:R-:W4:Y:S01]  /*a670*/  LDL.LU R3, [R1+0x1e0] ;  /* 0x0001e00001037983 */ /* 0x000f220000300800 */
[----:B-----5:R-:W-:Y:S01]  /*a680*/  ISETP.GE.AND P3, PT, R2, RZ, PT ;  /* 0x000000ff0200720c */ /* 0x020fe20003f66270 */
[----:B------:R-:W-:-:S02]  /*a690*/  @!P1 IMAD.MOV R20, RZ, RZ, -R20 ;  /* 0x000000ffff149224 */ /* 0x000fc400078e0a14 */
[----:B------:R-:W-:Y:S01]  /*a6a0*/  @!P5 IMAD.MOV R21, RZ, RZ, -R21 ;  /* 0x000000ffff15d224 */ /* 0x000fe200078e0a15 */
[----:B------:R-:W5:Y:S01]  /*a6b0*/  LDL.LU R2, [R1+0x1dc] ;  /* 0x0001dc0001027983 */ /* 0x000f620000300800 */
[----:B------:R-:W-:Y:S01]  /*a6c0*/  ISETP.GE.AND P2, PT, R0, RZ, PT ;  /* 0x000000ff0000720c */ /* 0x000fe20003f46270 */
[----:B------:R-:W-:Y:S02]  /*a6d0*/  @!P4 IMAD.MOV R22, RZ, RZ, -R22 ;  /* 0x000000ffff16c224 */ /* 0x000fe400078e0a16 */
[----:B------:R-:W5:Y:S01]  /*a6e0*/  LDL.LU R0, [R1+0x1d8] ;  /* 0x0001d80001007983 */ /* 0x000f620000300800 */
[----:B------:R-:W-:Y:S02]  /*a6f0*/  ISETP.GE.AND P1, PT, R8, RZ, PT ;  /* 0x000000ff0800720c */ /* 0x000fe40003f26270 */
[----:B------:R-:W-:Y:S02]  /*a700*/  ISETP.GE.AND P5, PT, R7, RZ, PT ;  /* 0x000000ff0700720c */ /* 0x000fe40003fa6270 */
[----:B------:R-:W-:Y:S01]  /*a710*/  ISETP.GE.AND P6, PT, R6, RZ, PT ;  /* 0x000000ff0600720c */ /* 0x000fe20003fc6270 */
[----:B------:R-:W-:Y:S01]  /*a720*/  @!P3 IMAD.MOV R23, RZ, RZ, -R23 ;  /* 0x000000ffff17b224 */ /* 0x000fe200078e0a17 */
[----:B------:R-:W-:Y:S03]  /*a730*/  STL [R1+0xf6c], R20 ;  /* 0x000f6c1401007387 */ /* 0x000fe60000100800 */
[----:B------:R-:W-:-:S04]  /*a740*/  @!P2 IMAD.MOV R24, RZ, RZ, -R24 ;  /* 0x000000ffff18a224 */ /* 0x000fc800078e0a18 */
[----:B------:R-:W-:Y:S01]  /*a750*/  @!P1 IMAD.MOV R25, RZ, RZ, -R25 ;  /* 0x000000ffff199224 */ /* 0x000fe200078e0a19 */
[----:B------:R-:W-:Y:S01]  /*a760*/  STL [R1+0xf70], R21 ;  /* 0x000f701501007387 */ /* 0x000fe20000100800 */
[----:B------:R-:W-:-:S03]  /*a770*/  @!P5 IMAD.MOV R26, RZ, RZ, -R26 ;  /* 0x000000ffff1ad224 */ /* 0x000fc600078e0a1a */
[----:B------:R-:W-:Y:S01]  /*a780*/  STL [R1+0xf74], R22 ;  /* 0x000f741601007387 */ /* 0x000fe20000100800 */
[----:B------:R-:W-:-:S03]  /*a790*/  @!P6 IMAD.MOV R27, RZ, RZ, -R27 ;  /* 0x000000ffff1be224 */ /* 0x000fc600078e0a1b */
[----:B------:R-:W-:Y:S04]  /*a7a0*/  STL [R1+0xf78], R23 ;  /* 0x000f781701007387 */ /* 0x000fe80000100800 */
[----:B------:R-:W-:Y:S04]  /*a7b0*/  STL [R1+0xf7c], R24 ;  /* 0x000f7c1801007387 */ /* 0x000fe80000100800 */
[----:B------:R-:W-:Y:S04]  /*a7c0*/  STL [R1+0xf80], R25 ;  /* 0x000f801901007387 */ /* 0x000fe80000100800 */
[----:B------:R-:W-:Y:S04]  /*a7d0*/  STL [R1+0xf84], R26 ;  /* 0x000f841a01007387 */ /* 0x000fe80000100800 */
[----:B------:R0:W-:Y:S01]  /*a7e0*/  STL [R1+0xf88], R27 ;  /* 0x000f881b01007387 */ /* 0x0001e20000100800 */
[----:B--2---:R-:W-:-:S02]  /*a7f0*/  SEL R7, R5, R29, !P0 ;  /* 0x0000001d05077207 */ /* 0x004fc40004000000 */
[----:B---3--:R-:W-:-:S03]  /*a800*/  SEL R6, R5, R28, !P0 ;  /* 0x0000001c05067207 */ /* 0x008fc60004000000 */
[----:B------:R-:W-:Y:S01]  /*a810*/  STL [R1+0x1f8], R7 ;  /* 0x0001f80701007387 */ /* 0x000fe20000100800 */
[----:B----4-:R-:W-:-:S03]  /*a820*/  SEL R4, R5, R4, !P0 ;  /* 0x0000000405047207 */ /* 0x010fc60004000000 */
[----:B------:R-:W-:Y:S01]  /*a830*/  STL [R1+0x1f4], R6 ;  /* 0x0001f40601007387 */ /* 0x000fe20000100800 */
[----:B------:R-:W-:-:S03]  /*a840*/  SEL R3, R5, R3, !P0 ;  /* 0x0000000305037207 */ /* 0x000fc60004000000 */
[----:B------:R-:W-:Y:S04]  /*a850*/  STL [R1+0x1f0], R4 ;  /* 0x0001f00401007387 */ /* 0x000fe80000100800 */
[----:B------:R-:W-:Y:S04]  /*a860*/  STL [R1+0x1ec], R3 ;  /* 0x0001ec0301007387 */ /* 0x000fe80000100800 */
[----:B0-----:R-:W2:Y:S01]  /*a870*/  LDL.LU R27, [R1+0x1c0] ;  /* 0x0001c000011b7983 */ /* 0x001ea20000300800 */
[C---:B-----5:R-:W-:Y:S02]  /*a880*/  SEL R2, R5.reuse, R2, !P0 ;  /* 0x0000000205027207 */ /* 0x060fe40004000000 */
[----:B------:R-:W-:-:S03]  /*a890*/  SEL R0, R5, R0, !P0 ;  /* 0x0000000005007207 */ /* 0x000fc60004000000 */
[----:B------:R-:W-:Y:S04]  /*a8a0*/  STL [R1+0x1e8], R2 ;  /* 0x0001e80201007387 */ /* 0x000fe80000100800 */
[----:B--2---:R0:W-:Y:S04]  /*a8b0*/  STL [R1+0xfa4], R27 ;  /* 0x000fa41b01007387 */ /* 0x0041e80000100800 */
[----:B------:R-:W-:Y:S04]  /*a8c0*/  STL [R1+0x1e4], R0 ;  /* 0x0001e40001007387 */ /* 0x000fe80000100800 */
[----:B0-----:R-:W2:Y:S04]  /*a8d0*/  LDL.LU R27, [R1+0x1c8] ;  /* 0x0001c800011b7983 */ /* 0x001ea80000300800 */
[----:B--2---:R0:W-:Y:S04]  /*a8e0*/  STL [R1+0xfa8], R27 ;  /* 0x000fa81b01007387 */ /* 0x0041e80000100800 */
[----:B0-----:R-:W2:Y:S04]  /*a8f0*/  LDL.LU R27, [R1+0x1cc] ;  /* 0x0001cc00011b7983 */ /* 0x001ea80000300800 */
[----:B--2---:R0:W-:Y:S04]  /*a900*/  STL [R1+0xfac], R27 ;  /* 0x000fac1b01007387 */ /* 0x0041e80000100800 */
[----:B0-----:R-:W2:Y:S04]  /*a910*/  LDL.LU R27, [R1+0x1d0] ;  /* 0x0001d000011b7983 */ /* 0x001ea80000300800 */
[----:B------:R-:W3:Y:S04]  /*a920*/  LDL.LU R26, [R1+0x1b8] ;  /* 0x0001b800011a7983 */ /* 0x000ee80000300800 */
[----:B------:R-:W4:Y:S04]  /*a930*/  LDL.LU R25, [R1+0x1b4] ;  /* 0x0001b40001197983 */ /* 0x000f280000300800 */
[----:B------:R-:W5:Y:S04]  /*a940*/  LDL.LU R24, [R1+0x1a8] ;  /* 0x0001a80001187983 */ /* 0x000f680000300800 */
[----:B------:R-:W3:Y:S04]  /*a950*/  LDL.LU R23, [R1+0x1a4] ;  /* 0x0001a40001177983 */ /* 0x000ee80000300800 */
        /* <DEDUP_REMOVED lines=22> */
[----:B------:R-:W3:Y:S01]  /*aac0*/  LDL.LU R0, [R1+0x118] ;  /* 0x0001180001007983 */ /* 0x000ee20000300800 */
[----:B--2---:R-:W-:-:S05]  /*aad0*/  SEL R27, R5, R27, !P0 ;  /* 0x0000001b051b7207 */ /* 0x004fca0004000000 */
[----:B------:R0:W-:Y:S04]  /*aae0*/  STL [R1+0x1e0], R27 ;  /* 0x0001e01b01007387 */ /* 0x0001e80000100800 */
[----:B0-----:R-:W2:Y:S02]  /*aaf0*/  LDL.LU R27, [R1+0xfac] ;  /* 0x000fac00011b7983 */ /* 0x001ea40000300800 */
[----:B--2---:R-:W-:-:S05]  /*ab00*/  SEL R27, R5, R27, !P0 ;  /* 0x0000001b051b7207 */ /* 0x004fca0004000000 */
[----:B------:R0:W-:Y:S04]  /*ab10*/  STL [R1+0x1dc], R27 ;  /* 0x0001dc1b01007387 */ /* 0x0001e80000100800 */
[----:B0-----:R-:W2:Y:S02]  /*ab20*/  LDL.LU R27, [R1+0xfa8] ;  /* 0x000fa800011b7983 */ /* 0x001ea40000300800 */
[----:B--2---:R-:W-:-:S05]  /*ab30*/  SEL R27, R5, R27, !P0 ;  /* 0x0000001b051b7207 */ /* 0x004fca0004000000 */
[----:B------:R0:W-:Y:S04]  /*ab40*/  STL [R1+0x1d8], R27 ;  /* 0x0001d81b01007387 */ /* 0x0001e80000100800 */
[----:B0-----:R-:W2:Y:S01]  /*ab50*/  LDL.LU R27, [R1+0xfa4] ;  /* 0x000fa400011b7983 */ /* 0x001ea20000300800 */
[C---:B---3--:R-:W-:Y:S02]  /*ab60*/  SEL R26, R5.reuse, R26, !P0 ;  /* 0x0000001a051a7207 */ /* 0x048fe40004000000 */
[C---:B------:R-:W-:Y:S02]  /*ab70*/  SEL R4, R5.reuse, R4, !P0 ;  /* 0x0000000405047207 */ /* 0x040fe40004000000 */
[C---:B------:R-:W-:Y:S02]  /*ab80*/  SEL R3, R5.reuse, R3, !P0 ;  /* 0x0000000305037207 */ /* 0x040fe40004000000 */
[----:B--2---:R-:W-:-:S05]  /*ab90*/  SEL R27, R5, R27, !P0 ;  /* 0x0000001b051b7207 */ /* 0x004fca0004000000 */
[----:B------:R4:W-:Y:S04]  /*aba0*/  STL [R1+0x1d0], R27 ;  /* 0x0001d01b01007387 */ /* 0x0009e80000100800 */
[----:B------:R5:W-:Y:S01]  /*abb0*/  STL [R1+0x1cc], R26 ;  /* 0x0001cc1a01007387 */ /* 0x000be20000100800 */
[C---:B----4-:R-:W-:Y:S02]  /*abc0*/  SEL R27, R5.reuse, R25, !P0 ;  /* 0x00000019051b7207 */ /* 0x050fe40004000000 */
[C---:B------:R-:W-:Y:S02]  /*abd0*/  SEL R25, R5.reuse, R23, !P0 ;  /* 0x0000001705197207 */ /* 0x040fe40004000000 */
[C---:B-----5:R-:W-:Y:S02]  /*abe0*/  SEL R26, R5.reuse, R24, !P0 ;  /* 0x00000018051a7207 */ /* 0x060fe40004000000 */
[C---:B------:R-:W-:Y:S01]  /*abf0*/  SEL R24, R5.reuse, R22, !P0 ;  /* 0x0000001605187207 */ /* 0x040fe20004000000 */
[----:B------:R0:W-:Y:S01]  /*ac00*/  STL [R1+0x1c8], R27 ;  /* 0x0001c81b01007387 */ /* 0x0001e20000100800 */
[----:B------:R-:W-:-:S02]  /*ac10*/  SEL R23, R5, R21, !P0 ;  /* 0x0000001505177207 */ /* 0x000fc40004000000 */
[C---:B------:R-:W-:Y:S01]  /*ac20*/  SEL R22, R5.reuse, R20, !P0 ;  /* 0x0000001405167207 */ /* 0x040fe20004000000 */
[----:B------:R-:W-:Y:S01]  /*ac30*/  STL [R1+0x1c4], R26 ;  /* 0x0001c41a01007387 */ /* 0x000fe20000100800 */
[C---:B------:R-:W-:Y:S02]  /*ac40*/  SEL R21, R5.reuse, R19, !P0 ;  /* 0x0000001305157207 */ /* 0x040fe40004000000 */
[C---:B------:R-:W-:Y:S01]  /*ac50*/  SEL R20, R5.reuse, R18, !P0 ;  /* 0x0000001205147207 */ /* 0x040fe20004000000 */
[----:B------:R-:W-:Y:S01]  /*ac60*/  STL [R1+0x1c0], R25 ;  /* 0x0001c01901007387 */ /* 0x000fe20000100800 */
[C---:B------:R-:W-:Y:S02]  /*ac70*/  SEL R19, R5.reuse, R17, !P0 ;  /* 0x0000001105137207 */ /* 0x040fe40004000000 */
[C---:B------:R-:W-:Y:S01]  /*ac80*/  SEL R18, R5.reuse, R16, !P0 ;  /* 0x0000001005127207 */ /* 0x040fe20004000000 */
[----:B------:R-:W-:Y:S01]  /*ac90*/  STL [R1+0x1bc], R24 ;  /* 0x0001bc1801007387 */ /* 0x000fe20000100800 */
[----:B------:R-:W-:-:S03]  /*aca0*/  SEL R17, R5, R15, !P0 ;  /* 0x0000000f05117207 */ /* 0x000fc60004000000 */
        /* <DEDUP_REMOVED lines=31> */
[----:B0-----:R-:W2:Y:S01]  /*aea0*/  LDL.LU R27, [R1+0x104] ;  /* 0x00010400011b7983 */ /* 0x001ea20000300800 */
[----:B------:R-:W-:-:S02]  /*aeb0*/  SEL R2, R5, R2, !P0 ;  /* 0x0000000205027207 */ /* 0x000fc40004000000 */
        /* <DEDUP_REMOVED lines=145> */
[C---:B----4-:R-:W-:Y:S02]  /*b7d0*/  SEL R25, R5.reuse, R25, !P0 ;  /* 0x0000001905197207 */ /* 0x050fe40004000000 */
[C---:B-----5:R-:W-:Y:S02]  /*b7e0*/  SEL R24, R5.reuse, R24, !P0 ;  /* 0x0000001805187207 */ /* 0x060fe40004000000 */
[----:B------:R-:W-:-:S02]  /*b7f0*/  SEL R23, R5, R23, !P0 ;  /* 0x0000001705177207 */ /* 0x000fc40004000000 */
[C---:B------:R-:W-:Y:S02]  /*b800*/  SEL R22, R5.reuse, R22, !P0 ;  /* 0x0000001605167207 */ /* 0x040fe40004000000 */
[C---:B------:R-:W-:Y:S02]  /*b810*/  SEL R21, R5.reuse, R21, !P0 ;  /* 0x0000001505157207 */ /* 0x040fe40004000000 */
[C---:B------:R-:W-:Y:S02]  /*b820*/  SEL R20, R5.reuse, R20, !P0 ;  /* 0x0000001405147207 */ /* 0x040fe40004000000 */
[C---:B------:R-:W-:Y:S02]  /*b830*/  SEL R19, R5.reuse, R19, !P0 ;  /* 0x0000001305137207 */ /* 0x040fe40004000000 */
[C---:B------:R-:W-:Y:S02]  /*b840*/  SEL R18, R5.reuse, R18, !P0 ;  /* 0x0000001205127207 */ /* 0x040fe40004000000 */
        /* <DEDUP_REMOVED lines=18> */
[----:B--2---:R-:W-:-:S05]  /*b970*/  SEL R27, R5, R27, !P0 ;  /* 0x0000001b051b7207 */ /* 0x004fca0004000000 */
[----:B------:R0:W-:Y:S04]  /*b980*/  STL [R1+0xbc], R27 ;  /* 0x0000bc1b01007387 */ /* 0x0001e80000100800 */
[----:B0-----:R-:W2:Y:S04]  /*b990*/  LDL.LU R27, [R1+0xf88] ;  /* 0x000f8800011b7983 */ /* 0x001ea80000300800 */
        /* <DEDUP_REMOVED lines=53> */
[----:B0-----:R-:W2:Y:S02]  /*bcf0*/  LDL.LU R0, [R1+0xf1c] ;  /* 0x000f1c0001007983 */ /* 0x001ea40000300800 */
[----:B--2---:R-:W-:-:S05]  /*bd00*/  SEL R0, R5, R0, !P0 ;  /* 0x0000000005007207 */ /* 0x004fca0004000000 */
[----:B------:R0:W-:Y:S02]  /*bd10*/  STL [R1+0x30], R0 ;  /* 0x0000300001007387 */ /* 0x0001e40000100800 */
[----:B0-----:R-:W-:Y:S02]  /*bd20*/  IMAD.MOV.U32 R0, RZ, RZ, R5 ;  /* 0x000000ffff007224 */ /* 0x001fe400078e0005 */
[----:B------:R-:W2:Y:S03]  /*bd30*/  LDL.LU R5, [R1+0xf18] ;  /* 0x000f180001057983 */ /* 0x000ea60000300800 */
[----:B------:R-:W-:-:S05]  /*bd40*/  SEL R2, R0, R2, !P0 ;  /* 0x0000000200027207 */ /* 0x000fca0004000000 */
[----:B------:R0:W-:Y:S02]  /*bd50*/  STL [R1+0x2c], R2 ;  /* 0x00002c0201007387 */ /* 0x0001e40000100800 */
[C---:B0-----:R-:W-:Y:S02]  /*bd60*/  SEL R2, R0.reuse, R3, !P0 ;  /* 0x0000000300027207 */ /* 0x041fe40004000000 */
[----:B------:R-:W-:-:S03]  /*bd70*/  SEL R3, R0, R4, !P0 ;  /* 0x0000000400037207 */ /* 0x000fc60004000000 */
[----:B------:R0:W-:Y:S04]  /*bd80*/  STL [R1+0x24], R2 ;  /* 0x0000240201007387 */ /* 0x0001e80000100800 */
[----:B------:R1:W-:Y:S01]  /*bd90*/  STL [R1+0x20], R3 ;  /* 0x0000200301007387 */ /* 0x0003e20000100800 */
[----:B0-----:R-:W-:Y:S01]  /*bda0*/  SEL R2, R0, R28, !P0 ;  /* 0x0000001c00027207 */ /* 0x001fe20004000000 */
[----:B------:R-:W-:-:S05]  /*bdb0*/  IMAD.MOV.U32 R28, RZ, RZ, R0 ;  /* 0x000000ffff1c7224 */ /* 0x000fca00078e0000 */
[C---:B-1----:R-:W-:Y:S01]  /*bdc0*/  SEL R3, R28.reuse, R29, !P0 ;  /* 0x0000001d1c037207 */ /* 0x042fe20004000000 */
[----:B------:R0:W-:Y:S04]  /*bdd0*/  STL [R1+0x1c], R2 ;  /* 0x00001c0201007387 */ /* 0x0001e80000100800 */
[----:B------:R1:W-:Y:S01]  /*bde0*/  STL [R1+0x18], R3 ;  /* 0x0000180301007387 */ /* 0x0003e20000100800 */
[C---:B0-----:R-:W-:Y:S02]  /*bdf0*/  SEL R2, R28.reuse, R6, !P0 ;  /* 0x000000061c027207 */ /* 0x041fe40004000000 */
[C---:B-1----:R-:W-:Y:S02]  /*be00*/  SEL R3, R28.reuse, R7, !P0 ;  /* 0x000000071c037207 */ /* 0x042fe40004000000 */
[----:B------:R-:W-:-:S02]  /*be10*/  SEL R29, R28, R11, !P0 ;  /* 0x0000000b1c1d7207 */ /* 0x000fc40004000000 */
[----:B--2---:R-:W-:-:S05]  /*be20*/  SEL R0, R28, R5, !P0 ;  /* 0x000000051c007207 */ /* 0x004fca0004000000 */
[----:B------:R0:W-:Y:S04]  /*be30*/  STL [R1+0x14], R0 ;  /* 0x0000140001007387 */ /* 0x0001e80000100800 */
[----:B------:R1:W-:Y:S01]  /*be40*/  STL [R1+0x10], R2 ;  /* 0x0000100201007387 */ /* 0x0003e20000100800 */
[----:B0-----:R-:W-:-:S03]  /*be50*/  SEL R0, R28, R8, !P0 ;  /* 0x000000081c007207 */ /* 0x001fc60004000000 */
[----:B------:R0:W-:Y:S01]  /*be60*/  STL [R1+0xc], R3 ;  /* 0x00000c0301007387 */ /* 0x0001e20000100800 */
[----:B-1----:R-:W-:-:S03]  /*be70*/  SEL R2, R28, R9, !P0 ;  /* 0x000000091c027207 */ /* 0x002fc60004000000 */
[----:B------:R1:W-:Y:S01]  /*be80*/  STL [R1+0x8], R0 ;  /* 0x0000080001007387 */ /* 0x0003e20000100800 */
[----:B0-----:R-:W-:-:S03]  /*be90*/  SEL R3, R28, R10, !P0 ;  /* 0x0000000a1c037207 */ /* 0x001fc60004000000 */
[----:B-1----:R-:W2:Y:S04]  /*bea0*/  LDL.LU R0, [R1+0x1f4] ;  /* 0x0001f40001007983 */ /* 0x002ea80000300800 */
[----:B------:R0:W-:Y:S04]  /*beb0*/  STL [R1+0x4], R2 ;  /* 0x0000040201007387 */ /* 0x0001e80000100800 */
[----:B0-----:R-:W2:Y:S04]  /*bec0*/  LDL.LU R2, [R1+0x1f0] ;  /* 0x0001f00001027983 */ /* 0x001ea80000300800 */
[----:B------:R0:W-:Y:S04]  /*bed0*/  STL [R1], R3 ;  /* 0x0000000301007387 */ /* 0x0001e80000100800 */
[----:B0-----:R-:W2:Y:S04]  /*bee0*/  LDL.LU R3, [R1+0x1ec] ;  /* 0x0001ec0001037983 */ /* 0x001ea80000300800 */
[----:B------:R-:W2:Y:S04]  /*bef0*/  LDL.LU R4, [R1+0x1e8] ;  /* 0x0001e80001047983 */ /* 0x000ea80000300800 */
[----:B------:R-:W2:Y:S04]  /*bf00*/  LDL.LU R5, [R1+0x1e4] ;  /* 0x0001e40001057983 */ /* 0x000ea80000300800 */
[----:B------:R-:W2:Y:S04]  /*bf10*/  LDL.LU R6, [R1+0x1e0] ;  /* 0x0001e00001067983 */ /* 0x000ea80000300800 */
[----:B------:R-:W2:Y:S04]  /*bf20*/  LDL.LU R7, [R1+0x1dc] ;  /* 0x0001dc0001077983 */ /* 0x000ea80000300800 */
[----:B------:R-:W2:Y:S04]  /*bf30*/  LDL.LU R8, [R1+0x1d8] ;  /* 0x0001d80001087983 */ /* 0x000ea80000300800 */
[----:B------:R-:W2:Y:S04]  /*bf40*/  LDL.LU R9, [R1+0x1d0] ;  /* 0x0001d00001097983 */ /* 0x000ea80000300800 */
[----:B------:R-:W2:Y:S04]  /*bf50*/  LDL.LU R10, [R1+0x1cc] ;  /* 0x0001cc00010a7983 */ /* 0x000ea80000300800 */
[----:B------:R-:W2:Y:S04]  /*bf60*/  LDL.LU R11, [R1+0x1c8] ;  /* 0x0001c800010b7983 */ /* 0x000ea80000300800 */
[----:B------:R0:W-:Y:S04]  /*bf70*/  STL [R1+0xe8c], R29 ;  /* 0x000e8c1d01007387 */ /* 0x0001e80000100800 */
[----:B0-----:R-:W2:Y:S02]  /*bf80*/  LDL.LU R29, [R1+0x7c] ;  /* 0x00007c00011d7983 */ /* 0x001ea40000300800 */
[----:B--2---:R-:W-:-:S02]  /*bf90*/  SEL R28, R29, R12, !P0 ;  /* 0x0000000c1d1c7207 */ /* 0x004fc40004000000 */
[C---:B------:R-:W-:Y:S02]  /*bfa0*/  SEL R13, R29.reuse, R13, !P0 ;  /* 0x0000000d1d0d7207 */ /* 0x040fe40004000000 */
[C---:B------:R-:W-:Y:S02]  /*bfb0*/  SEL R14, R29.reuse, R14, !P0 ;  /* 0x0000000e1d0e7207 */ /* 0x040fe40004000000 */
[C---:B------:R-:W-:Y:S01]  /*bfc0*/  SEL R15, R29.reuse, R15, !P0 ;  /* 0x0000000f1d0f7207 */ /* 0x040fe20004000000 */
[----:B------:R-:W-:Y:S01]  /*bfd0*/  STL [R1+0xe90], R28 ;  /* 0x000e901c01007387 */ /* 0x000fe20000100800 */
[C---:B------:R-:W-:Y:S02]  /*bfe0*/  SEL R16, R29.reuse, R16, !P0 ;  /* 0x000000101d107207 */ /* 0x040fe40004000000 */
[C---:B------:R-:W-:Y:S01]  /*bff0*/  SEL R17, R29.reuse, R17, !P0 ;  /* 0x000000111d117207 */ /* 0x040fe20004000000 */
[----:B------:R-:W-:Y:S01]  /*c000*/  STL [R1+0xe94], R13 ;  /* 0x000e940d01007387 */ /* 0x000fe20000100800 */
[----:B------:R-:W-:-:S02]  /*c010*/  SEL R18, R29, R18, !P0 ;  /* 0x000000121d127207 */ /* 0x000fc40004000000 */
[C---:B------:R-:W-:Y:S01]  /*c020*/  SEL R19, R29.reuse, R19, !P0 ;  /* 0x000000131d137207 */ /* 0x040fe20004000000 */
[----:B------:R-:W-:Y:S01]  /*c030*/  STL [R1+0xe98], R14 ;  /* 0x000e980e01007387 */ /* 0x000fe20000100800 */
[----:B------:R-:W-:-:S03]  /*c040*/  SEL R20, R29, R20, !P0 ;  /* 0x000000141d147207 */ /* 0x000fc60004000000 */
[----:B------:R-:W-:Y:S01]  /*c050*/  STL [R1+0xe9c], R15 ;  /* 0x000e9c0f01007387 */ /* 0x000fe20000100800 */
[----:B------:R-:W-:-:S03]  /*c060*/  SEL R21, R29, R21, !P0 ;  /* 0x000000151d157207 */ /* 0x000fc60004000000 */
[----:B------:R0:W-:Y:S01]  /*c070*/  STL [R1+0xea0], R16 ;  /* 0x000ea01001007387 */ /* 0x0001e20000100800 */
[C---:B------:R-:W-:Y:S02]  /*c080*/  SEL R22, R29.reuse, R22, !P0 ;  /* 0x000000161d167207 */ /* 0x040fe40004000000 */
[C---:B------:R-:W-:Y:S02]  /*c090*/  SEL R23, R29.reuse, R23, !P0 ;  /* 0x000000171d177207 */ /* 0x040fe40004000000 */
[C---:B-----5:R-:W-:Y:S01]  /*c0a0*/  SEL R24, R29.reuse, R24, !P0 ;  /* 0x000000181d187207 */ /* 0x060fe20004000000 */
[----:B0-----:R-:W2:Y:S01]  /*c0b0*/  LDL.LU R16, [R1+0x1d4] ;  /* 0x0001d40001107983 */ /* 0x001ea20000300800 */
[----:B----4-:R-:W-:-:S03]  /*c0c0*/  SEL R25, R29, R25, !P0 ;  /* 0x000000191d197207 */ /* 0x010fc60004000000 */
[----:B------:R-:W-:Y:S01]  /*c0d0*/  STL [R1+0xea4], R17 ;  /* 0x000ea41101007387 */ /* 0x000fe20000100800 */
[----:B---3--:R-:W-:-:S03]  /*c0e0*/  SEL R26, R29, R26, !P0 ;  /* 0x0000001a1d1a7207 */ /* 0x008fc60004000000 */
        /* <DEDUP_REMOVED lines=9> */
[----:B------:R-:W3:Y:S04]  /*c180*/  LDL.LU R12, [R1+0x1c4] ;  /* 0x0001c400010c7983 */ /* 0x000ee80000300800 */
[----:B------:R-:W4:Y:S04]  /*c190*/  LDL.LU R15, [R1+0x1c0] ;  /* 0x0001c000010f7983 */ /* 0x000f280000300800 */
[----:B------:R-:W5:Y:S04]  /*c1a0*/  LDL.LU R14, [R1+0x1bc] ;  /* 0x0001bc00010e7983 */ /* 0x000f680000300800 */
[----:B------:R-:W5:Y:S01]  /*c1b0*/  LDL.LU R13, [R1+0x1b8] ;  /* 0x0001b800010d7983 */ /* 0x000f620000300800 */
[----:B------:R-:W-:Y:S01]  /*c1c0*/  SEL R27, R29, R27, !P0 ;  /* 0x0000001b1d1b7207 */ /* 0x000fe20004000000 */
[----:B------:R-:W-:-:S02]  /*c1d0*/  IMAD R0, R0, UR7, RZ ;  /* 0x0000000700007c24 */ /* 0x000fc4000f8e02ff */
[----:B------:R-:W5:Y:S01]  /*c1e0*/  LDL.LU R28, [R1+0x1b4] ;  /* 0x0001b400011c7983 */ /* 0x000f620000300800 */
[----:B------:R-:W-:Y:S02]  /*c1f0*/  IMAD R2, R2, UR7, RZ ;  /* 0x0000000702027c24 */ /* 0x000fe4000f8e02ff */
[----:B------:R-:W-:Y:S01]  /*c200*/  IMAD R3, R3, UR7, RZ ;  /* 0x0000000703037c24 */ /* 0x000fe2000f8e02ff */
[----:B------:R-:W5:Y:S01]  /*c210*/  LDL.LU R29, [R1+0x1b0] ;  /* 0x0001b000011d7983 */ /* 0x000f620000300800 */
[----:B------:R-:W-:Y:S02]  /*c220*/  IMAD R4, R4, UR7, RZ ;  /* 0x0000000704047c24 */ /* 0x000fe4000f8e02ff */
[----:B------:R-:W-:Y:S01]  /*c230*/  IMAD R5, R5, UR7, RZ ;  /* 0x0000000705057c24 */ /* 0x000fe2000f8e02ff */
[----:B------:R-:W-:Y:S01]  /*c240*/  STL [R1+0xecc], R27 ;  /* 0x000ecc1b01007387 */ /* 0x000fe20000100800 */
[----:B------:R-:W-:-:S03]  /*c250*/  IMAD R6, R6, UR7, RZ ;  /* 0x0000000706067c24 */ /* 0x000fc6000f8e02ff */
[----:B------:R-:W-:Y:S01]  /*c260*/  STL [R1+0xed0], R0 ;  /* 0x000ed00001007387 */ /* 0x000fe20000100800 */
[----:B------:R-:W-:Y:S02]  /*c270*/  IMAD R7, R7, UR7, RZ ;  /* 0x0000000707077c24 */ /* 0x000fe4000f8e02ff */
[----:B------:R-:W-:Y:S02]  /*c280*/  IMAD R8, R8, UR7, RZ ;  /* 0x0000000708087c24 */ /* 0x000fe4000f8e02ff */
[----:B------:R-:W-:Y:S02]  /*c290*/  IMAD R9, R9, UR7, RZ ;  /* 0x0000000709097c24 */ /* 0x000fe4000f8e02ff */
[----:B------:R-:W-:Y:S02]  /*c2a0*/  IMAD R10, R10, UR7, RZ ;  /* 0x000000070a0a7c24 */ /* 0x000fe4000f8e02ff */
[----:B------:R-:W-:Y:S02]  /*c2b0*/  IMAD R11, R11, UR7, RZ ;  /* 0x000000070b0b7c24 */ /* 0x000fe4000f8e02ff */
[----:B--2---:R-:W-:-:S05]  /*c2c0*/  IMAD R16, R16, UR20, RZ ;  /* 0x0000001410107c24 */ /* 0x004fca000f8e02ff */
[----:B------:R-:W-:Y:S04]  /*c2d0*/  STL [R1+0x1d4], R16 ;  /* 0x0001d41001007387 */ /* 0x000fe80000100800 */
[----:B------:R4:W-:Y:S04]  /*c2e0*/  STL [R1+0xed4], R2 ;  /* 0x000ed40201007387 */ /* 0x0009e80000100800 */
[----:B------:R0:W-:Y:S04]  /*c2f0*/  STL [R1+0xed8], R3 ;  /* 0x000ed80301007387 */ /* 0x0001e80000100800 */
[----:B------:R-:W-:Y:S04]  /*c300*/  STL [R1+0xedc], R4 ;  /* 0x000edc0401007387 */ /* 0x000fe80000100800 */
[----:B------:R-:W-:Y:S04]  /*c310*/  STL [R1+0xee0], R5 ;  /* 0x000ee00501007387 */ /* 0x000fe80000100800 */
[----:B------:R-:W-:Y:S04]  /*c320*/  STL [R1+0xee4], R6 ;  /* 0x000ee40601007387 */ /* 0x000fe80000100800 */
[----:B------:R-:W-:Y:S04]  /*c330*/  STL [R1+0xee8], R7 ;  /* 0x000ee80701007387 */ /* 0x000fe80000100800 */
[----:B------:R-:W-:Y:S04]  /*c340*/  STL [R1+0xeec], R8 ;  /* 0x000eec0801007387 */ /* 0x000fe80000100800 */
[----:B------:R-:W-:Y:S04]  /*c350*/  STL [R1+0xef0], R9 ;  /* 0x000ef00901007387 */ /* 0x000fe80000100800 */
[----:B------:R-:W-:Y:S01]  /*c360*/  STL [R1+0xef4], R10 ;  /* 0x000ef40a01007387 */ /* 0x000fe20000100800 */
[----:B---3--:R-:W-:-:S03]  /*c370*/  IMAD R12, R12, UR7, RZ ;  /* 0x000000070c0c7c24 */ /* 0x008fc6000f8e02ff */
[----:B------:R-:W-:Y:S01]  /*c380*/  STL [R1+0xef8], R11 ;  /* 0x000ef80b01007387 */ /* 0x000fe20000100800 */
[----:B----4-:R-:W-:-:S03]  /*c390*/  IMAD R2, R15, UR7, RZ ;  /* 0x000000070f027c24 */ /* 0x010fc6000f8e02ff */
[----:B------:R1:W-:Y:S01]  /*c3a0*/  STL [R1+0xefc], R12 ;  /* 0x000efc0c01007387 */ /* 0x0003e20000100800 */
[----:B-----5:R-:W-:-:S03]  /*c3b0*/  IMAD R0, R14, UR7, RZ ;  /* 0x000000070e007c24 */ /* 0x020fc6000f8e02ff */
[----:B------:R2:W-:Y:S01]  /*c3c0*/  STL [R1+0x28], R2 ;  /* 0x0000280201007387 */ /* 0x0005e20000100800 */
[----:B0-----:R-:W-:-:S03]  /*c3d0*/  IMAD R3, R13, UR7, RZ ;  /* 0x000000070d037c24 */ /* 0x001fc6000f8e02ff */
[----:B------:R0:W-:Y:S04]  /*c3e0*/  STL [R1+0x34], R0 ;  /* 0x0000340001007387 */ /* 0x0001e80000100800 */
[----:B------:R-:W-:Y:S04]  /*c3f0*/  STL [R1+0x44], R3 ;  /* 0x0000440301007387 */ /* 0x000fe80000100800 */
[----:B-1----:R-:W3:Y:S01]  /*c400*/  LDL.LU R12, [R1+0x1a4] ;  /* 0x0001a400010c7983 */ /* 0x002ee20000300800 */
[----:B--2---:R-:W-:Y:S02]  /*c410*/  IMAD R2, R28, UR7, RZ ;  /* 0x000000071c027c24 */ /* 0x004fe4000f8e02ff */
[----:B0-----:R-:W-:-:S03]  /*c420*/  IMAD R0, R29, UR7, RZ ;  /* 0x000000071d007c24 */ /* 0x001fc6000f8e02ff */
[----:B------:R-:W-:Y:S04]  /*c430*/  STL [R1+0x70], R2 ;  /* 0x0000700201007387 */ /* 0x000fe80000100800 */
[----:B---3--:R0:W-:Y:S04]  /*c440*/  STL [R1+0xf10], R12 ;  /* 0x000f100c01007387 */ /* 0x0081e80000100800 */
[----:B------:R-:W-:Y:S04]  /*c450*/  STL [R1+0x7c], R0 ;  /* 0x00007c0001007387 */ /* 0x000fe80000100800 */
        /* <DEDUP_REMOVED lines=31> */
[----:B--2---:R-:W-:-:S05]  /*c650*/  IMAD R12, R12, UR7, RZ ;  /* 0x000000070c0c7c24 */ /* 0x004fca000f8e02ff */
[----:B------:R0:W-:Y:S04]  /*c660*/  STL [R1+0x90], R12 ;  /* 0x0000900c01007387 */ /* 0x0001e80000100800 */
[----:B0-----:R-:W2:Y:S02]  /*c670*/  LDL.LU R12, [R1+0xf14] ;  /* 0x000f1400010c7983 */ /* 0x001ea40000300800 */
[----:B--2---:R-:W-:-:S05]  /*c680*/  IMAD R12, R12, UR7, RZ ;  /* 0x000000070c0c7c24 */ /* 0x004fca000f8e02ff */
[----:B------:R0:W-:Y:S04]  /*c690*/  STL [R1+0xa4], R12 ;  /* 0x0000a40c01007387 */ /* 0x0001e80000100800 */
[----:B0-----:R-:W2:Y:S01]  /*c6a0*/  LDL.LU R12, [R1+0xf10] ;  /* 0x000f1000010c7983 */ /* 0x001ea20000300800 */
[----:B---3--:R-:W-:Y:S02]  /*c6b0*/  IMAD R11, R11, UR7, RZ ;  /* 0x000000070b0b7c24 */ /* 0x008fe4000f8e02ff */
[----:B--2---:R-:W-:-:S05]  /*c6c0*/  IMAD R12, R12, UR7, RZ ;  /* 0x000000070c0c7c24 */ /* 0x004fca000f8e02ff */
[----:B------:R4:W-:Y:S04]  /*c6d0*/  STL [R1+0xb4], R12 ;  /* 0x0000b40c01007387 */ /* 0x0009e80000100800 */
[----:B------:R5:W-:Y:S01]  /*c6e0*/  STL [R1+0xc4], R11 ;  /* 0x0000c40b01007387 */ /* 0x000be20000100800 */
[----:B----4-:R-:W-:Y:S02]  /*c6f0*/  IMAD R12, R10, UR7, RZ ;  /* 0x000000070a0c7c24 */ /* 0x010fe4000f8e02ff */
[----:B------:R-:W-:Y:S02]  /*c700*/  IMAD R10, R8, UR7, RZ ;  /* 0x00000007080a7c24 */ /* 0x000fe4000f8e02ff */
[----:B-----5:R-:W-:Y:S02]  /*c710*/  IMAD R11, R9, UR7, RZ ;  /* 0x00000007090b7c24 */ /* 0x020fe4000f8e02ff */
[----:B------:R-:W-:Y:S01]  /*c720*/  IMAD R9, R7, UR7, RZ ;  /* 0x0000000707097c24 */ /* 0x000fe2000f8e02ff */
[----:B------:R-:W-:Y:S01]  /*c730*/  STL [R1+0xd8], R12 ;  /* 0x0000d80c01007387 */ /* 0x000fe20000100800 */
[----:B------:R-:W-:-:S02]  /*c740*/  IMAD R8, R6, UR7, RZ ;  /* 0x0000000706087c24 */ /* 0x000fc4000f8e02ff */
[----:B------:R-:W-:Y:S01]  /*c750*/  IMAD R7, R5, UR7, RZ ;  /* 0x0000000705077c24 */ /* 0x000fe2000f8e02ff */
[----:B------:R-:W-:Y:S01]  /*c760*/  STL [R1+0xe4], R11 ;  /* 0x0000e40b01007387 */ /* 0x000fe20000100800 */
[----:B------:R-:W-:Y:S02]  /*c770*/  IMAD R6, R4, UR7, RZ ;  /* 0x0000000704067c24 */ /* 0x000fe4000f8e02ff */
[----:B------:R-:W-:Y:S01]  /*c780*/  IMAD R5, R3, UR7, RZ ;  /* 0x0000000703057c24 */ /* 0x000fe2000f8e02ff */
[----:B------:R-:W-:Y:S01]  /*c790*/  STL [R1+0xf8], R10 ;  /* 0x0000f80a01007387 */ /* 0x000fe20000100800 */
[----:B------:R-:W-:Y:S02]  /*c7a0*/  IMAD R4, R2, UR7, RZ ;  /* 0x0000000702047c24 */ /* 0x000fe4000f8e02ff */
[----:B------:R-:W-:Y:S01]  /*c7b0*/  IMAD R3, R0, UR7, RZ ;  /* 0x0000000700037c24 */ /* 0x000fe2000f8e02ff */
[----:B------:R-:W-:Y:S04]  /*c7c0*/  STL [R1+0x108], R9 ;  /* 0x0001080901007387 */ /* 0x000fe80000100800 */
[----:B------:R-:W-:Y:S01]  /*c7d0*/  STL [R1+0x118], R8 ;  /* 0x0001180801007387 */ /* 0x000fe20000100800 */
[----:B------:R-:W-:-:S03]  /*c7e0*/  IMAD R2, R27, UR7, RZ ;  /* 0x000000071b027c24 */ /* 0x000fc6000f8e02ff */
[----:B------:R-:W-:Y:S01]  /*c7f0*/  STL [R1+0x12c], R7 ;  /* 0x00012c0701007387 */ /* 0x000fe20000100800 */
[----:B------:R-:W-:-:S03]  /*c800*/  IMAD R0, R26, UR7, RZ ;  /* 0x000000071a007c24 */ /* 0x000fc6000f8e02ff */
[----:B------:R-:W-:Y:S04]  /*c810*/  STL [R1+0x13c], R6 ;  /* 0x00013c0601007387 */ /* 0x000fe80000100800 */
[----:B------:R-:W-:Y:S04]  /*c820*/  STL [R1+0x14c], R5 ;  /* 0x00014c0501007387 */ /* 0x000fe80000100800 */
[----:B------:R-:W-:Y:S04]  /*c830*/  STL [R1+0x160], R4 ;  /* 0x0001600401007387 */ /* 0x000fe80000100800 */
[----:B------:R0:W-:Y:S04]  /*c840*/  STL [R1+0x16c], R3 ;  /* 0x00016c0301007387 */ /* 0x0001e80000100800 */
[----:B------:R1:W-:Y:S01]  /*c850*/  STL [R1+0x180], R2 ;  /* 0x0001800201007387 */ /* 0x0003e20000100800 */
[----:B0-----:R-:W-:-:S03]  /*c860*/  IMAD R3, R25, UR7, RZ ;  /* 0x0000000719037c24 */ /* 0x001fc6000f8e02ff */
[----:B------:R0:W-:Y:S01]  /*c870*/  STL [R1+0x184], R0 ;  /* 0x0001840001007387 */ /* 0x0001e20000100800 */
[----:B-1----:R-:W-:-:S03]  /*c880*/  IMAD R2, R24, UR7, RZ ;  /* 0x0000000718027c24 */ /* 0x002fc6000f8e02ff */
[----:B------:R1:W-:Y:S01]  /*c890*/  STL [R1+0x17c], R3 ;  /* 0x00017c0301007387 */ /* 0x0003e20000100800 */
[----:B0-----:R-:W-:-:S03]  /*c8a0*/  IMAD R0, R23, UR7, RZ ;  /* 0x0000000717007c24 */ /* 0x001fc6000f8e02ff */
[----:B------:R0:W-:Y:S01]  /*c8b0*/  STL [R1+0x178], R2 ;  /* 0x0001780201007387 */ /* 0x0001e20000100800 */
[----:B-1----:R-:W-:-:S03]  /*c8c0*/  IMAD R3, R22, UR7, RZ ;  /* 0x0000000716037c24 */ /* 0x002fc6000f8e02ff */
[----:B------:R1:W-:Y:S04]  /*c8d0*/  STL [R1+0x174], R0 ;  /* 0x0001740001007387 */ /* 0x0003e80000100800 */
[----:B------:R2:W-:Y:S01]  /*c8e0*/  STL [R1+0x170], R3 ;  /* 0x0001700301007387 */ /* 0x0005e20000100800 */
[----:B0-----:R-:W-:Y:S02]  /*c8f0*/  IMAD R2, R21, UR7, RZ ;  /* 0x0000000715027c24 */ /* 0x001fe4000f8e02ff */
[----:B-1----:R-:W-:-:S03]  /*c900*/  IMAD R0, R20, UR7, RZ ;  /* 0x0000000714007c24 */ /* 0x002fc6000f8e02ff */
[----:B------:R0:W-:Y:S01]  /*c910*/  STL [R1+0x168], R2 ;  /* 0x0001680201007387 */ /* 0x0001e20000100800 */
[----:B--2---:R-:W-:-:S03]  /*c920*/  IMAD R3, R19, UR7, RZ ;  /* 0x0000000713037c24 */ /* 0x004fc6000f8e02ff */
        /* <DEDUP_REMOVED lines=13> */
[----:B------:R-:W-:Y:S04]  /*ca00*/  STL [R1+0x140], R3 ;  /* 0x0001400301007387 */ /* 0x000fe80000100800 */
[----:B------:R-:W2:Y:S01]  /*ca10*/  LDL.LU R12, [R1+0x124] ;  /* 0x00012400010c7983 */ /* 0x000ea20000300800 */
[----:B0-----:R-:W-:Y:S02]  /*ca20*/  IMAD R2, R28, UR7, RZ ;  /* 0x000000071c027c24 */ /* 0x001fe4000f8e02ff */
[----:B-1----:R-:W-:-:S03]  /*ca30*/  IMAD R0, R29, UR7, RZ ;  /* 0x000000071d007c24 */ /* 0x002fc6000f8e02ff */
[----:B------:R-:W-:Y:S04]  /*ca40*/  STL [R1+0x138], R2 ;  /* 0x0001380201007387 */ /* 0x000fe80000100800 */
[----:B--2---:R0:W-:Y:S04]  /*ca50*/  STL [R1+0xf08], R12 ;  /* 0x000f080c01007387 */ /* 0x0041e80000100800 */
        /* <DEDUP_REMOVED lines=128> */
[----:B------:R-:W3:Y:S01]  /*d260*/  LDL.LU R29, [R1] ;  /* 0x00000000011d7983 */ /* 0x000ee20000300800 */
[----:B--2---:R-:W-:-:S05]  /*d270*/  IMAD R12, R12, UR7, RZ ;  /* 0x000000070c0c7c24 */ /* 0x004fca000f8e02ff */
[----:B------:R0:W-:Y:S04]  /*d280*/  STL [R1+0x8c], R12 ;  /* 0x00008c0c01007387 */ /* 0x0001e80000100800 */
[----:B0-----:R-:W2:Y:S02]  /*d290*/  LDL.LU R12, [R1+0xf04] ;  /* 0x000f0400010c7983 */ /* 0x001ea40000300800 */
[----:B--2---:R-:W-:-:S05]  /*d2a0*/  IMAD R12, R12, UR7, RZ ;  /* 0x000000070c0c7c24 */ /* 0x004fca000f8e02ff */
[----:B------:R0:W-:Y:S04]  /*d2b0*/  STL [R1+0x88], R12 ;  /* 0x0000880c01007387 */ /* 0x0001e80000100800 */
[----:B0-----:R-:W2:Y:S01]  /*d2c0*/  LDL.LU R12, [R1+0xf00] ;  /* 0x000f0000010c7983 */ /* 0x001ea20000300800 */
[----:B---3--:R-:W-:Y:S02]  /*d2d0*/  IMAD R11, R11, UR7, RZ ;  /* 0x000000070b0b7c24 */ /* 0x008fe4000f8e02ff */
[----:B----4-:R-:W-:Y:S02]  /*d2e0*/  IMAD R10, R10, UR7, RZ ;  /* 0x000000070a0a7c24 */ /* 0x010fe4000f8e02ff */
[----:B-----5:R-:W-:Y:S02]  /*d2f0*/  IMAD R9, R9, UR7, RZ ;  /* 0x0000000709097c24 */ /* 0x020fe4000f8e02ff */
[----:B------:R-:W-:-:S02]  /*d300*/  IMAD R8, R8, UR7, RZ ;  /* 0x0000000708087c24 */ /* 0x000fc4000f8e02ff */
[----:B------:R-:W-:Y:S02]  /*d310*/  IMAD R7, R7, UR7, RZ ;  /* 0x0000000707077c24 */ /* 0x000fe4000f8e02ff */
[----:B------:R-:W-:Y:S02]  /*d320*/  IMAD R6, R6, UR7, RZ ;  /* 0x0000000706067c24 */ /* 0x000fe4000f8e02ff */
[----:B------:R-:W-:Y:S02]  /*d330*/  IMAD R5, R5, UR7, RZ ;  /* 0x0000000705057c24 */ /* 0x000fe4000f8e02ff */
[----:B------:R-:W-:Y:S02]  /*d340*/  IMAD R4, R4, UR7, RZ ;  /* 0x0000000704047c24 */ /* 0x000fe4000f8e02ff */
[----:B------:R-:W-:Y:S02]  /*d350*/  IMAD R3, R3, UR7, RZ ;  /* 0x0000000703037c24 */ /* 0x000fe4000f8e02ff */
        /* <DEDUP_REMOVED lines=19> */
[----:B--2---:R-:W-:-:S05]  /*d490*/  IMAD R12, R12, UR7, RZ ;  /* 0x000000070c0c7c24 */ /* 0x004fca000f8e02ff */
        /* <DEDUP_REMOVED lines=55> */
[----:B0-----:R-:W3:Y:S04]  /*d810*/  LDL.LU R28, [R1+0xe90] ;  /* 0x000e9000011c7983 */ /* 0x001ee80000300800 */
[----:B------:R0:W-:Y:S04]  /*d820*/  STL [R1], R29 ;  /* 0x0000001d01007387 */ /* 0x0001e80000100800 */
[----:B0-----:R-:W4:Y:S01]  /*d830*/  LDL.LU R29, [R1+0xe8c] ;  /* 0x000e8c00011d7983 */ /* 0x001f220000300800 */
[----:B--2---:R-:W-:-:S02]  /*d840*/  IMAD R13, R13, UR7, RZ ;  /* 0x000000070d0d7c24 */ /* 0x004fc4000f8e02ff */
[----:B---3--:R-:W-:Y:S02]  /*d850*/  IMAD R28, R28, UR7, RZ ;  /* 0x000000071c1c7c24 */ /* 0x008fe4000f8e02ff */
[----:B----4-:R-:W-:-:S05]  /*d860*/  IMAD R29, R29, UR7, RZ ;  /* 0x000000071d1d7c24 */ /* 0x010fca000f8e02ff */
[----:B------:R-:W-:Y:S04]  /*d870*/  STL [R1+0xe84], R29 ;  /* 0x000e841d01007387 */ /* 0x000fe80000100800 */
[----:B------:R0:W-:Y:S04]  /*d880*/  STL [R1+0xe88], R28 ;  /* 0x000e881c01007387 */ /* 0x0001e80000100800 */
[----:B------:R1:W-:Y:S01]  /*d890*/  STL [R1+0x188], R13 ;  /* 0x0001880d01007387 */ /* 0x0003e20000100800 */
[----:B0-----:R-:W-:Y:S02]  /*d8a0*/  IMAD R28, R14, UR7, RZ ;  /* 0x000000070e1c7c24 */ /* 0x001fe4000f8e02ff */
[----:B------:R-:W-:-:S02]  /*d8b0*/  IMAD R14, R15, UR7, RZ ;  /* 0x000000070f0e7c24 */ /* 0x000fc4000f8e02ff */
[----:B-1----:R-:W-:Y:S01]  /*d8c0*/  IMAD R13, R16, UR7, RZ ;  /* 0x00000007100d7c24 */ /* 0x002fe2000f8e02ff */
[----:B------:R-:W-:Y:S01]  /*d8d0*/  STL [R1+0x18c], R28 ;  /* 0x00018c1c01007387 */ /* 0x000fe20000100800 */
[----:B------:R-:W-:-:S03]  /*d8e0*/  SHF.R.S32.HI R16, RZ, 0x1f, R0 ;  /* 0x0000001fff107819 */ /* 0x000fc60000011400 */
[----:B------:R-:W-:Y:S01]  /*d8f0*/  STL [R1+0x190], R14 ;  /* 0x0001900e01007387 */ /* 0x000fe20000100800 */
[----:B------:R-:W-:-:S03]  /*d900*/  SHF.R.S32.HI R15, RZ, 0x1f, R2 ;  /* 0x0000001fff0f7819 */ /* 0x000fc60000011402 */
[----:B------:R0:W-:Y:S02]  /*d910*/  STL [R1+0x194], R13 ;  /* 0x0001940d01007387 */ /* 0x0001e40000100800 */
[----:B0-----:R-:W-:Y:S02]  /*d920*/  IADD3 R13, P3, PT, R0, UR10, RZ ;  /* 0x0000000a000d7c10 */ /* 0x001fe4000ff7e0ff */
[----:B------:R-:W-:Y:S02]  /*d930*/  IADD3 R0, P2, PT, R2, UR10, RZ ;  /* 0x0000000a02007c10 */ /* 0x000fe4000ff5e0ff */
[----:B------:R-:W-:Y:S01]  /*d940*/  IADD3 R2, P0, PT, R3, UR10, RZ ;  /* 0x0000000a03027c10 */ /* 0x000fe2000ff1e0ff */
[----:B------:R-:W-:Y:S04]  /*d950*/  STL [R1+0x6cc], R13 ;  /* 0x0006cc0d01007387 */ /* 0x000fe80000100800 */
[----:B------:R0:W-:Y:S01]  /*d960*/  STL [R1+0x6c8], R0 ;  /* 0x0006c80001007387 */ /* 0x0001e20000100800 */
[----:B------:R-:W-:-:S03]  /*d970*/  SHF.R.S32.HI R14, RZ, 0x1f, R3 ;  /* 0x0000001fff0e7819 */ /* 0x000fc60000011403 */
[----:B------:R1:W-:Y:S01]  /*d980*/  STL [R1+0x6c4], R2 ;  /* 0x0006c40201007387 */ /* 0x0003e20000100800 */
[----:B------:R-:W-:Y:S02]  /*d990*/  SHF.R.S32.HI R3, RZ, 0x1f, R4 ;  /* 0x0000001fff037819 */ /* 0x000fe40000011404 */
[----:B0-----:R-:W-:Y:S02]  /*d9a0*/  IADD3 R0, P1, PT, R4, UR10, RZ ;  /* 0x0000000a04007c10 */ /* 0x001fe4000ff3e0ff */
[----:B-1----:R-:W-:Y:S02]  /*d9b0*/  SHF.R.S32.HI R2, RZ, 0x1f, R5 ;  /* 0x0000001fff027819 */ /* 0x002fe40000011405 */
[----:B------:R-:W-:Y:S01]  /*d9c0*/  IADD3 R5, P6, PT, R5, UR10, RZ ;  /* 0x0000000a05057c10 */ /* 0x000fe2000ffde0ff */
[----:B------:R-:W-:Y:S01]  /*d9d0*/  STL [R1+0x6c0], R0 ;  /* 0x0006c00001007387 */ /* 0x000fe20000100800 */
[----:B------:R-:W-:-:S03]  /*d9e0*/  IADD3 R4, P5, PT, R6, UR10, RZ ;  /* 0x0000000a06047c10 */ /* 0x000fc6000ffbe0ff */
[----:B------:R0:W-:Y:S04]  /*d9f0*/  STL [R1+0x6bc], R5 ;  /* 0x0006bc0501007387 */ /* 0x0001e80000100800 */
[----:B------:R1:W-:Y:S01]  /*da00*/  STL [R1+0x6b8], R4 ;  /* 0x0006b80401007387 */ /* 0x0003e20000100800 */
[----:B0-----:R-:W-:Y:S02]  /*da10*/  IADD3 R5, P4, PT, R7, UR10, RZ ;  /* 0x0000000a07057c10 */ /* 0x001fe4000ff9e0ff */
[----:B-1----:R-:W-:-:S03]  /*da20*/  IADD3.X R4, PT, PT, R16, UR11, RZ, P3, !PT ;  /* 0x0000000b10047c10 */ /* 0x002fc60009ffe4ff */
[----:B------:R0:W-:Y:S04]  /*da30*/  STL [R1+0x6b4], R5 ;  /* 0x0006b40501007387 */ /* 0x0001e80000100800 */
[----:B------:R-:W2:Y:S04]  /*da40*/  LDL.LU R16, [R1+0x44] ;  /* 0x0000440001107983 */ /* 0x000ea80000300800 */
[----:B------:R-:W3:Y:S01]  /*da50*/  LDL.LU R29, [R1+0x70] ;  /* 0x00007000011d7983 */ /* 0x000ee20000300800 */
[----:B------:R-:W-:-:S03]  /*da60*/  SHF.R.S32.HI R13, RZ, 0x1f, R7 ;  /* 0x0000001fff0d7819 */ /* 0x000fc60000011407 */
[----:B------:R1:W-:Y:S01]  /*da70*/  STL [R1+0xa28], R4 ;  /* 0x000a280401007387 */ /* 0x0003e20000100800 */
[----:B------:R-:W-:Y:S02]  /*da80*/  SHF.R.S32.HI R7, RZ, 0x1f, R8 ;  /* 0x0000001fff077819 */ /* 0x000fe40000011408 */
[----:B0-----:R-:W-:Y:S02]  /*da90*/  IADD3.X R5, PT, PT, R15, UR11, RZ, P2, !PT ;  /* 0x0000000b0f057c10 */ /* 0x001fe400097fe4ff */
[----:B-1----:R-:W-:Y:S02]  /*daa0*/  IADD3 R4, P3, PT, R8, UR10, RZ ;  /* 0x0000000a08047c10 */ /* 0x002fe4000ff7e0ff */
[----:B------:R-:W4:Y:S04]  /*dab0*/  LDL.LU R8, [R1+0x34] ;  /* 0x0000340001087983 */ /* 0x000f280000300800 */
[----:B------:R0:W-:Y:S04]  /*dac0*/  STL [R1+0x6b0], R4 ;  /* 0x0006b00401007387 */ /* 0x0001e80000100800 */
[----:B------:R-:W2:Y:S01]  /*dad0*/  LDL.LU R15, [R1+0x28] ;  /* 0x00002800010f7983 */ /* 0x000ea20000300800 */
[----:B------:R-:W-:-:S02]  /*dae0*/  SHF.R.S32.HI R0, RZ, 0x1f, R6 ;  /* 0x0000001fff007819 */ /* 0x000fc40000011406 */
[----:B-----5:R-:W-:Y:S02]  /*daf0*/  SHF.R.S32.HI R6, RZ, 0x1f, R9 ;  /* 0x0000001fff067819 */ /* 0x020fe40000011409 */
[----:B------:R-:W-:Y:S02]  /*db00*/  IADD3.X R14, PT, PT, R14, UR11, RZ, P0, !PT ;  /* 0x0000000b0e0e7c10 */ /* 0x000fe400087fe4ff */
[----:B0-----:R-:W-:Y:S02]  /*db10*/  IADD3 R4, P2, PT, R9, UR10, RZ ;  /* 0x0000000a09047c10 */ /* 0x001fe4000ff5e0ff */
[----:B------:R-:W-:Y:S01]  /*db20*/  IADD3 R9, P0, PT, R10, UR10, RZ ;  /* 0x0000000a0a097c10 */ /* 0x000fe2000ff1e0ff */
[----:B------:R0:W-:Y:S01]  /*db30*/  STL [R1+0xa24], R5 ;  /* 0x000a240501007387 */ /* 0x0001e20000100800 */
[----:B------:R-:W-:-:S03]  /*db40*/  IADD3.X R3, PT, PT, R3, UR11, RZ, P1, !PT ;  /* 0x0000000b03037c10 */ /* 0x000fc60008ffe4ff */
[----:B------:R1:W-:Y:S04]  /*db50*/  STL [R1+0x6ac], R4 ;  /* 0x0006ac0401007387 */ /* 0x0003e80000100800 */
[----:B------:R-:W-:Y:S01]  /*db60*/  STL [R1+0xa20], R14 ;  /* 0x000a200e01007387 */ /* 0x000fe20000100800 */
[----:B------:R-:W-:-:S03]  /*db70*/  IADD3.X R2, PT, PT, R2, UR11, RZ, P6, !PT ;  /* 0x0000000b02027c10 */ /* 0x000fc6000b7fe4ff */
[----:B------:R5:W-:Y:S01]  /*db80*/  STL [R1+0x6a8], R9 ;  /* 0x0006a80901007387 */ /* 0x000be20000100800 */
[----:B0-----:R-:W-:Y:S02]  /*db90*/  SHF.R.S32.HI R5, RZ, 0x1f, R10 ;  /* 0x0000001fff057819 */ /* 0x001fe4000001140a */
[----:B-1----:R-:W-:Y:S01]  /*dba0*/  SHF.R.S32.HI R4, RZ, 0x1f, R11 ;  /* 0x0000001fff047819 */ /* 0x002fe2000001140b */
[----:B------:R-:W3:Y:S01]  /*dbb0*/  LDL.LU R10, [R1+0xa4] ;  /* 0x0000a400010a7983 */ /* 0x000ee20000300800 */
[----:B-----5:R-:W-:-:S03]  /*dbc0*/  IADD3 R9, P1, PT, R11, UR10, RZ ;  /* 0x0000000a0b097c10 */ /* 0x020fc6000ff3e0ff */
[----:B------:R0:W-:Y:S04]  /*dbd0*/  STL [R1+0xa1c], R3 ;  /* 0x000a1c0301007387 */ /* 0x0001e80000100800 */
[----:B------:R-:W5:Y:S04]  /*dbe0*/  LDL.LU R11, [R1+0x90] ;  /* 0x00009000010b7983 */ /* 0x000f680000300800 */
[----:B------:R1:W-:Y:S01]  /*dbf0*/  STL [R1+0x69c], R9 ;  /* 0x00069c0901007387 */ /* 0x0003e20000100800 */
[----:B0-----:R-:W-:-:S03]  /*dc00*/  SHF.R.S32.HI R3, RZ, 0x1f, R12 ;  /* 0x0000001fff037819 */ /* 0x001fc6000001140c */
[----:B------:R-:W3:Y:S04]  /*dc10*/  LDL.LU R14, [R1+0xb4] ;  /* 0x0000b400010e7983 */ /* 0x000ee80000300800 */
[----:B------:R-:W-:Y:S01]  /*dc20*/  STL [R1+0xa18], R2 ;  /* 0x000a180201007387 */ /* 0x000fe20000100800 */
[----:B-1----:R-:W-:-:S03]  /*dc30*/  IADD3 R9, P6, PT, R12, UR10, RZ ;  /* 0x0000000a0c097c10 */ /* 0x002fc6000ffde0ff */
[----:B------:R-:W3:Y:S01]  /*dc40*/  LDL.LU R12, [R1+0x7c] ;  /* 0x00007c00010c7983 */ /* 0x000ee20000300800 */
[----:B------:R-:W-:-:S03]  /*dc50*/  IADD3.X R0, PT, PT, R0, UR11, RZ, P5, !PT ;  /* 0x0000000b00007c10 */ /* 0x000fc6000affe4ff */
[----:B------:R0:W-:Y:S04]  /*dc60*/  STL [R1+0x564], R9 ;  /* 0x0005640901007387 */ /* 0x0001e80000100800 */
[----:B------:R-:W3:Y:S04]  /*dc70*/  LDL.LU R28, [R1+0xc4] ;  /* 0x0000c400011c7983 */ /* 0x000ee80000300800 */
[----:B------:R-:W-:Y:S01]  /*dc80*/  STL [R1+0xa14], R0 ;  /* 0x000a140001007387 */ /* 0x000fe20000100800 */
[----:B0-----:R-:W-:Y:S02]  /*dc90*/  IADD3.X R9, PT, PT, R13, UR11, RZ, P4, !PT ;  /* 0x0000000b0d097c10 */ /* 0x001fe4000a7fe4ff */
[----:B------:R-:W-:-:S02]  /*dca0*/  IADD3.X R7, PT, PT, R7, UR11, RZ, P3, !PT ;  /* 0x0000000b07077c10 */ /* 0x000fc40009ffe4ff */
[----:B------:R-:W-:Y:S02]  /*dcb0*/  IADD3.X R6, PT, PT, R6, UR11, RZ, P2, !PT ;  /* 0x0000000b06067c10 */ /* 0x000fe400097fe4ff */
[----:B--2---:R-:W-:Y:S02]  /*dcc0*/  SHF.R.S32.HI R2, RZ, 0x1f, R15 ;  /* 0x0000001fff027819 */ /* 0x004fe4000001140f */
[----:B------:R-:W-:-:S05]  /*dcd0*/  IADD3 R15, P5, PT, R15, UR10, RZ ;  /* 0x0000000a0f0f7c10 */ /* 0x000fca000ffbe0ff */
[----:B------:R0:W-:Y:S04]  /*dce0*/  STL [R1+0x568], R15 ;  /* 0x0005680f01007387 */ /* 0x0001e80000100800 */
[----:B0-----:R-:W2:Y:S04]  /*dcf0*/  LDL.LU R15, [R1+0xd8] ;  /* 0x0000d800010f7983 */ /* 0x001ea80000300800 */
[----:B------:R0:W-:Y:S01]  /*dd00*/  STL [R1+0xa10], R9 ;  /* 0x000a100901007387 */ /* 0x0001e20000100800 */
[----:B----4-:R-:W-:-:S03]  /*dd10*/  IADD3 R13, P4, PT, R8, UR10, RZ ;  /* 0x0000000a080d7c10 */ /* 0x010fc6000ff9e0ff */
[----:B0-----:R-:W4:Y:S01]  /*dd20*/  LDL.LU R9, [R1+0xe4] ;  /* 0x0000e40001097983 */ /* 0x001f220000300800 */
[----:B------:R-:W-:Y:S02]  /*dd30*/  SHF.R.S32.HI R0, RZ, 0x1f, R8 ;  /* 0x0000001fff007819 */ /* 0x000fe40000011408 */
[----:B------:R-:W-:Y:S01]  /*dd40*/  SHF.R.S32.HI R8, RZ, 0x1f, R16 ;  /* 0x0000001fff087819 */ /* 0x000fe20000011410 */
[----:B------:R0:W-:Y:S02]  /*dd50*/  STL [R1+0x56c], R13 ;  /* 0x00056c0d01007387 */ /* 0x0001e40000100800 */
[----:B0-----:R-:W-:Y:S02]  /*dd60*/  IADD3 R13, P3, PT, R16, UR10, RZ ;  /* 0x0000000a100d7c10 */ /* 0x001fe4000ff7e0ff */
[----:B------:R-:W4:Y:S04]  /*dd70*/  LDL.LU R16, [R1+0xf8] ;  /* 0x0000f80001107983 */ /* 0x000f280000300800 */
[----:B------:R-:W-:Y:S04]  /*dd80*/  STL [R1+0xa0c], R7 ;  /* 0x000a0c0701007387 */ /* 0x000fe80000100800 */
[----:B------:R3:W-:Y:S04]  /*dd90*/  STL [R1+0x570], R13 ;  /* 0x0005700d01007387 */ /* 0x0007e80000100800 */
[----:B------:R0:W-:Y:S01]  /*dda0*/  STL [R1+0xa08], R6 ;  /* 0x000a080601007387 */ /* 0x0001e20000100800 */
[----:B---3--:R-:W-:-:S02]  /*ddb0*/  IADD3 R13, P2, PT, R29, UR10, RZ ;  /* 0x0000000a1d0d7c10 */ /* 0x008fc4000ff5e0ff */
[----:B------:R-:W-:-:S03]  /*ddc0*/  SHF.R.S32.HI R7, RZ, 0x1f, R29 ;  /* 0x0000001fff077819 */ /* 0x000fc6000001141d */
[----:B------:R5:W-:Y:S04]  /*ddd0*/  STL [R1+0x574], R13 ;  /* 0x0005740d01007387 */ /* 0x000be80000100800 */
[----:B------:R-:W3:Y:S01]  /*dde0*/  LDL.LU R29, [R1+0x108] ;  /* 0x00010800011d7983 */ /* 0x000ee20000300800 */
[----:B0-----:R-:W-:Y:S02]  /*ddf0*/  SHF.R.S32.HI R6, RZ, 0x1f, R12 ;  /* 0x0000001fff067819 */ /* 0x001fe4000001140c */
[----:B------:R-:W-:Y:S02]  /*de00*/  IADD3.X R5, PT, PT, R5, UR11, RZ, P0, !PT ;  /* 0x0000000b05057c10 */ /* 0x000fe400087fe4ff */
[----:B------:R-:W-:-:S03]  /*de10*/  IADD3 R12, P0, PT, R12, UR10, RZ ;  /* 0x0000000a0c0c7c10 */ /* 0x000fc6000ff1e0ff */
[----:B------:R-:W-:Y:S01]  /*de20*/  STL [R1+0xa04], R5 ;  /* 0x000a040501007387 */ /* 0x000fe20000100800 */
[----:B------:R-:W-:-:S03]  /*de30*/  IADD3.X R4, PT, PT, R4, UR11, RZ, P1, !PT ;  /* 0x0000000b04047c10 */ /* 0x000fc60008ffe4ff */
[----:B------:R0:W-:Y:S01]  /*de40*/  STL [R1+0x578], R12 ;  /* 0x0005780c01007387 */ /* 0x0001e20000100800 */
[----:B-----5:R-:W-:-:S03]  /*de50*/  IADD3 R13, P1, PT, R11, UR10, RZ ;  /* 0x0000000a0b0d7c10 */ /* 0x020fc6000ff3e0ff */
[----:B0-----:R-:W5:Y:S01]  /*de60*/  LDL.LU R12, [R1+0x118] ;  /* 0x00011800010c7983 */ /* 0x001f620000300800 */
[----:B------:R-:W-:-:S03]  /*de70*/  SHF.R.S32.HI R5, RZ, 0x1f, R11 ;  /* 0x0000001fff057819 */ /* 0x000fc6000001140b */
[----:B------:R0:W-:Y:S04]  /*de80*/  STL [R1+0xa00], R4 ;  /* 0x000a000401007387 */ /* 0x0001e80000100800 */
[----:B------:R-:W5:Y:S01]  /*de90*/  LDL.LU R11, [R1+0x12c] ;  /* 0x00012c00010b7983 */ /* 0x000f620000300800 */
[----:B------:R-:W-:-:S03]  /*dea0*/  IADD3.X R3, PT, PT, R3, UR11, RZ, P6, !PT ;  /* 0x0000000b03037c10 */ /* 0x000fc6000b7fe4ff */
[----:B------:R1:W-:Y:S01]  /*deb0*/  STL [R1+0x57c], R13 ;  /* 0x00057c0d01007387 */ /* 0x0003e20000100800 */
[----:B0-----:R-:W-:Y:S02]  /*dec0*/  SHF.R.S32.HI R4, RZ, 0x1f, R10 ;  /* 0x0000001fff047819 */ /* 0x001fe4000001140a */
[----:B------:R-:W-:Y:S02]  /*ded0*/  IADD3.X R2, PT, PT, R2, UR11, RZ, P5, !PT ;  /* 0x0000000b02027c10 */ /* 0x000fe4000affe4ff */
[----:B-1----:R-:W-:Y:S02]  /*dee0*/  IADD3 R13, P6, PT, R10, UR10, RZ ;  /* 0x0000000a0a0d7c10 */ /* 0x002fe4000ffde0ff */
[----:B------:R-:W5:Y:S04]  /*def0*/  LDL.LU R10, [R1+0x13c] ;  /* 0x00013c00010a7983 */ /* 0x000f680000300800 */
[----:B------:R0:W-:Y:S04]  /*df00*/  STL [R1+0x9fc], R3 ;  /* 0x0009fc0301007387 */ /* 0x0001e80000100800 */
[----:B------:R1:W-:Y:S01]  /*df10*/  STL [R1+0x580], R13 ;  /* 0x0005800d01007387 */ /* 0x0003e20000100800 */
[----:B0-----:R-:W-:-:S02]  /*df20*/  SHF.R.S32.HI R3, RZ, 0x1f, R14 ;  /* 0x0000001fff037819 */ /* 0x001fc4000001140e */
[----:B-1----:R-:W-:Y:S02]  /*df30*/  IADD3 R13, P5, PT, R14, UR10, RZ ;  /* 0x0000000a0e0d7c10 */ /* 0x002fe4000ffbe0ff */
[----:B------:R-:W5:Y:S01]  /*df40*/  LDL.LU R14, [R1+0x14c] ;  /* 0x00014c00010e7983 */ /* 0x000f620000300800 */
[----:B------:R-:W-:-:S03]  /*df50*/  IADD3.X R0, PT, PT, R0, UR11, RZ, P4, !PT ;  /* 0x0000000b00007c10 */ /* 0x000fc6000a7fe4ff */
[----:B------:R0:W-:Y:S04]  /*df60*/  STL [R1+0x9f8], R2 ;  /* 0x0009f80201007387 */ /* 0x0001e80000100800 */
[----:B------:R1:W-:Y:S01]  /*df70*/  STL [R1+0x584], R13 ;  /* 0x0005840d01007387 */ /* 0x0003e20000100800 */
[----:B------:R-:W-:Y:S02]  /*df80*/  IADD3.X R8, PT, PT, R8, UR11, RZ, P3, !PT ;  /* 0x0000000b08087c10 */ /* 0x000fe40009ffe4ff */
[----:B0-----:R-:W-:Y:S02]  /*df90*/  SHF.R.S32.HI R2, RZ, 0x1f, R28 ;  /* 0x0000001fff027819 */ /* 0x001fe4000001141c */
[----:B-1----:R-:W-:Y:S02]  /*dfa0*/  IADD3 R13, P4, PT, R28, UR10, RZ ;  /* 0x0000000a1c0d7c10 */ /* 0x002fe4000ff9e0ff */
[----:B------:R-:W5:Y:S04]  /*dfb0*/  LDL.LU R28, [R1+0x160] ;  /* 0x00016000011c7983 */ /* 0x000f680000300800 */
[----:B------:R-:W-:Y:S04]  /*dfc0*/  STL [R1+0x9f4], R0 ;  /* 0x0009f40001007387 */ /* 0x000fe80000100800 */
[----:B------:R2:W-:Y:S01]  /*dfd0*/  STL [R1+0x588], R13 ;  /* 0x0005880d01007387 */ /* 0x0005e20000100800 */
[----:B------:R-:W-:-:S03]  /*dfe0*/  IADD3.X R7, PT, PT, R7, UR11, RZ, P2, !PT ;  /* 0x0000000b07077c10 */ /* 0x000fc600097fe4ff */
[----:B------:R4:W-:Y:S01]  /*dff0*/  STL [R1+0x9f0], R8 ;  /* 0x0009f00801007387 */ /* 0x0009e20000100800 */
[----:B------:R-:W-:Y:S02]  /*e000*/  IADD3.X R6, PT, PT, R6, UR11, RZ, P0, !PT ;  /* 0x0000000b06067c10 */ /* 0x000fe400087fe4ff */
[----:B------:R-:W-:Y:S02]  /*e010*/  IADD3.X R5, PT, PT, R5, UR11, RZ, P1, !PT ;  /* 0x0000000b05057c10 */ /* 0x000fe40008ffe4ff */
[----:B--2---:R-:W-:Y:S02]  /*e020*/  IADD3 R13, P3, PT, R15, UR10, RZ ;  /* 0x0000000a0f0d7c10 */ /* 0x004fe4000ff7e0ff */
[----:B------:R-:W-:-:S03]  /*e030*/  SHF.R.S32.HI R0, RZ, 0x1f, R15 ;  /* 0x0000001fff007819 */ /* 0x000fc6000001140f */
[----:B------:R-:W-:Y:S04]  /*e040*/  STL [R1+0x58c], R13 ;  /* 0x00058c0d01007387 */ /* 0x000fe80000100800 */
[----:B------:R-:W2:Y:S01]  /*e050*/  LDL.LU R15, [R1+0x16c] ;  /* 0x00016c00010f7983 */ /* 0x000ea20000300800 */
[----:B----4-:R-:W-:Y:S02]  /*e060*/  SHF.R.S32.HI R8, RZ, 0x1f, R9 ;  /* 0x0000001fff087819 */ /* 0x010fe40000011409 */
[----:B------:R-:W-:Y:S01]  /*e070*/  IADD3 R9, P2, PT, R9, UR10, RZ ;  /* 0x0000000a09097c10 */ /* 0x000fe2000ff5e0ff */
[----:B------:R-:W-:Y:S04]  /*e080*/  STL [R1+0x9e8], R7 ;  /* 0x0009e80701007387 */ /* 0x000fe80000100800 */
[----:B------:R0:W-:Y:S04]  /*e090*/  STL [R1+0x590], R9 ;  /* 0x0005900901007387 */ /* 0x0001e80000100800 */
[----:B0-----:R-:W4:Y:S01]  /*e0a0*/  LDL.LU R9, [R1+0x180] ;  /* 0x0001800001097983 */ /* 0x001f220000300800 */
[----:B------:R-:W-:-:S02]  /*e0b0*/  SHF.R.S32.HI R7, RZ, 0x1f, R16 ;  /* 0x0000001fff077819 */ /* 0x000fc40000011410 */
[----:B------:R-:W-:Y:S01]  /*e0c0*/  IADD3 R13, P0, PT, R16, UR10, RZ ;  /* 0x0000000a100d7c10 */ /* 0x000fe2000ff1e0ff */
[----:B------:R3:W-:Y:S04]  /*e0d0*/  STL [R1+0x9e0], R6 ;  /* 0x0009e00601007387 */ /* 0x0007e80000100800 */
[----:B------:R-:W4:Y:S04]  /*e0e0*/  LDL.LU R16, [R1+0x184] ;  /* 0x0001840001107983 */ /* 0x000f280000300800 */
[----:B------:R0:W-:Y:S01]  /*e0f0*/  STL [R1+0x594], R13 ;  /* 0x0005940d01007387 */ /* 0x0001e20000100800 */
[----:B---3--:R-:W-:-:S02]  /*e100*/  SHF.R.S32.HI R6, RZ, 0x1f, R29 ;  /* 0x0000001fff067819 */ /* 0x008fc4000001141d */
[----:B0-----:R-:W-:Y:S02]  /*e110*/  IADD3 R13, P1, PT, R29, UR10, RZ ;  /* 0x0000000a1d0d7c10 */ /* 0x001fe4000ff3e0ff */
[----:B------:R-:W3:Y:S04]  /*e120*/  LDL.LU R29, [R1+0x17c] ;  /* 0x00017c00011d7983 */ /* 0x000ee80000300800 */
[----:B------:R5:W-:Y:S04]  /*e130*/  STL [R1+0x9dc], R5 ;  /* 0x0009dc0501007387 */ /* 0x000be80000100800 */
[----:B------:R0:W-:Y:S01]  /*e140*/  STL [R1+0x598], R13 ;  /* 0x0005980d01007387 */ /* 0x0001e20000100800 */
[----:B------:R-:W-:-:S02]  /*e150*/  IADD3.X R3, PT, PT, R3, UR11, RZ, P5, !PT ;  /* 0x0000000b03037c10 */ /* 0x000fc4000affe4ff */
[----:B-----5:R-:W-:Y:S02]  /*e160*/  SHF.R.S32.HI R5, RZ, 0x1f, R12 ;  /* 0x0000001fff057819 */ /* 0x020fe4000001140c */
[----:B0-----:R-:W-:Y:S02]  /*e170*/  IADD3.X R13, PT, PT, R4, UR11, RZ, P6, !PT ;  /* 0x0000000b040d7c10 */ /* 0x001fe4000b7fe4ff */
[----:B------:R-:W-:-:S03]  /*e180*/  IADD3 R12, P6, PT, R12, UR10, RZ ;  /* 0x0000000a0c0c7c10 */ /* 0x000fc6000ffde0ff */
[----:B------:R-:W-:Y:S01]  /*e190*/  STL [R1+0x9d8], R13 ;  /* 0x0009d80d01007387 */ /* 0x000fe20000100800 */
[----:B------:R-:W-:Y:S02]  /*e1a0*/  SHF.R.S32.HI R4, RZ, 0x1f, R11 ;  /* 0x0000001fff047819 */ /* 0x000fe4000001140b */
[----:B------:R-:W-:Y:S01]  /*e1b0*/  IADD3 R11, P5, PT, R11, UR10, RZ ;  /* 0x0000000a0b0b7c10 */ /* 0x000fe2000ffbe0ff */
[----:B------:R0:W-:Y:S01]  /*e1c0*/  STL [R1+0x59c], R12 ;  /* 0x00059c0c01007387 */ /* 0x0001e20000100800 */
[----:B------:R-:W-:-:S03]  /*e1d0*/  IADD3.X R2, PT, PT, R2, UR11, RZ, P4, !PT ;  /* 0x0000000b02027c10 */ /* 0x000fc6000a7fe4ff */
[----:B0-----:R-:W5:Y:S04]  /*e1e0*/  LDL.LU R12, [R1+0x178] ;  /* 0x00017800010c7983 */ /* 0x001f680000300800 */
[----:B------:R0:W-:Y:S04]  /*e1f0*/  STL [R1+0x9d4], R3 ;  /* 0x0009d40301007387 */ /* 0x0001e80000100800 */
[----:B------:R1:W-:Y:S01]  /*e200*/  STL [R1+0x5a0], R11 ;  /* 0x0005a00b01007387 */ /* 0x0003e20000100800 */
[----:B0-----:R-:W-:Y:S02]  /*e210*/  SHF.R.S32.HI R3, RZ, 0x1f, R10 ;  /* 0x0000001fff037819 */ /* 0x001fe4000001140a */
[----:B------:R-:W-:Y:S01]  /*e220*/  IADD3 R10, P4, PT, R10, UR10, RZ ;  /* 0x0000000a0a0a7c10 */ /* 0x000fe2000ff9e0ff */
[----:B-1----:R-:W5:Y:S01]  /*e230*/  LDL.LU R11, [R1+0x174] ;  /* 0x00017400010b7983 */ /* 0x002f620000300800 */
[----:B------:R-:W-:-:S03]  /*e240*/  IADD3.X R0, PT, PT, R0, UR11, RZ, P3, !PT ;  /* 0x0000000b00007c10 */ /* 0x000fc60009ffe4ff */
[----:B------:R-:W-:Y:S01]  /*e250*/  STL [R1+0x9d0], R2 ;  /* 0x0009d00201007387 */ /* 0x000fe20000100800 */
[----:B------:R-:W-:-:S03]  /*e260*/  IADD3 R13, P3, PT, R14, UR10, RZ ;  /* 0x0000000a0e0d7c10 */ /* 0x000fc6000ff7e0ff */
[----:B------:R0:W-:Y:S01]  /*e270*/  STL [R1+0x5a4], R10 ;  /* 0x0005a40a01007387 */ /* 0x0001e20000100800 */
[----:B------:R-:W-:-:S03]  /*e280*/  IADD3.X R8, PT, PT, R8, UR11, RZ, P2, !PT ;  /* 0x0000000b08087c10 */ /* 0x000fc600097fe4ff */
[----:B0-----:R-:W5:Y:S01]  /*e290*/  LDL.LU R10, [R1+0x170] ;  /* 0x00017000010a7983 */ /* 0x001f620000300800 */
[----:B------:R-:W-:-:S03]  /*e2a0*/  SHF.R.S32.HI R2, RZ, 0x1f, R14 ;  /* 0x0000001fff027819 */ /* 0x000fc6000001140e */
[----:B------:R0:W-:Y:S04]  /*e2b0*/  STL [R1+0x9cc], R0 ;  /* 0x0009cc0001007387 */ /* 0x0001e80000100800 */
[----:B------:R1:W-:Y:S04]  /*e2c0*/  STL [R1+0x5a8], R13 ;  /* 0x0005a80d01007387 */ /* 0x0003e80000100800 */
[----:B------:R-:W5:Y:S01]  /*e2d0*/  LDL.LU R14, [R1+0x168] ;  /* 0x00016800010e7983 */ /* 0x000f620000300800 */
[----:B0-----:R-:W-:-:S03]  /*e2e0*/  SHF.R.S32.HI R0, RZ, 0x1f, R28 ;  /* 0x0000001fff007819 */ /* 0x001fc6000001141c */
[----:B------:R-:W-:Y:S01]  /*e2f0*/  STL [R1+0x9c0], R8 ;  /* 0x0009c00801007387 */ /* 0x000fe20000100800 */
[----:B-1----:R-:W-:-:S03]  /*e300*/  IADD3 R13, P2, PT, R28, UR10, RZ ;  /* 0x0000000a1c0d7c10 */ /* 0x002fc6000ff5e0ff */
[----:B------:R-:W5:Y:S01]  /*e310*/  LDL.LU R28, [R1+0x164] ;  /* 0x00016400011c7983 */ /* 0x000f620000300800 */
[----:B------:R-:W-:-:S03]  /*e320*/  IADD3.X R7, PT, PT, R7, UR11, RZ, P0, !PT ;  /* 0x0000000b07077c10 */ /* 0x000fc600087fe4ff */
[----:B------:R2:W-:Y:S01]  /*e330*/  STL [R1+0x5ac], R13 ;  /* 0x0005ac0d01007387 */ /* 0x0005e20000100800 */
[----:B------:R-:W-:Y:S02]  /*e340*/  IADD3.X R5, PT, PT, R5, UR11, RZ, P6, !PT ;  /* 0x0000000b05057c10 */ /* 0x000fe4000b7fe4ff */
[----:B------:R-:W-:Y:S02]  /*e350*/  IADD3.X R4, PT, PT, R4, UR11, RZ, P5, !PT ;  /* 0x0000000b04047c10 */ /* 0x000fe4000affe4ff */
[----:B--2---:R-:W-:Y:S02]  /*e360*/  IADD3 R13, P0, PT, R15, UR10, RZ ;  /* 0x0000000a0f0d7c10 */ /* 0x004fe4000ff1e0ff */
[----:B------:R-:W-:Y:S02]  /*e370*/  SHF.R.S32.HI R8, RZ, 0x1f, R15 ;  /* 0x0000001fff087819 */ /* 0x000fe4000001140f */
[----:B------:R-:W2:Y:S04]  /*e380*/  LDL.LU R15, [R1+0x15c] ;  /* 0x00015c00010f7983 */ /* 0x000ea80000300800 */
[----:B------:R4:W-:Y:S04]  /*e390*/  STL [R1+0x9bc], R7 ;  /* 0x0009bc0701007387 */ /* 0x0009e80000100800 */
[----:B------:R0:W-:Y:S01]  /*e3a0*/  STL [R1+0x5b0], R13 ;  /* 0x0005b00d01007387 */ /* 0x0001e20000100800 */
[----:B----4-:R-:W-:-:S02]  /*e3b0*/  SHF.R.S32.HI R7, RZ, 0x1f, R9 ;  /* 0x0000001fff077819 */ /* 0x010fc40000011409 */
[----:B0-----:R-:W-:Y:S02]  /*e3c0*/  IADD3.X R13, PT, PT, R6, UR11, RZ, P1, !PT ;  /* 0x0000000b060d7c10 */ /* 0x001fe40008ffe4ff */
[----:B------:R-:W-:-:S03]  /*e3d0*/  IADD3 R9, P1, PT, R9, UR10, RZ ;  /* 0x0000000a09097c10 */ /* 0x000fc6000ff3e0ff */
[----:B------:R0:W-:Y:S04]  /*e3e0*/  STL [R1+0x9b8], R13 ;  /* 0x0009b80d01007387 */ /* 0x0001e80000100800 */
[----:B------:R1:W-:Y:S01]  /*e3f0*/  STL [R1+0x5b4], R9 ;  /* 0x0005b40901007387 */ /* 0x0003e20000100800 */
[----:B------:R-:W-:Y:S02]  /*e400*/  SHF.R.S32.HI R6, RZ, 0x1f, R16 ;  /* 0x0000001fff067819 */ /* 0x000fe40000011410 */
[----:B0-----:R-:W-:Y:S01]  /*e410*/  IADD3 R13, P6, PT, R16, UR10, RZ ;  /* 0x0000000a100d7c10 */ /* 0x001fe2000ffde0ff */
[----:B-1----:R-:W4:Y:S04]  /*e420*/  LDL.LU R9, [R1+0x158] ;  /* 0x0001580001097983 */ /* 0x002f280000300800 */
[----:B------:R3:W-:Y:S04]  /*e430*/  STL [R1+0x9b4], R5 ;  /* 0x0009b40501007387 */ /* 0x0007e80000100800 */
[----:B------:R0:W-:Y:S04]  /*e440*/  STL [R1+0x5b8], R13 ;  /* 0x0005b80d01007387 */ /* 0x0001e80000100800 */
[----:B------:R-:W4:Y:S01]  /*e450*/  LDL.LU R16, [R1+0x154] ;  /* 0x0001540001107983 */ /* 0x000f220000300800 */
[----:B---3--:R-:W-:-:S03]  /*e460*/  SHF.R.S32.HI R5, RZ, 0x1f, R29 ;  /* 0x0000001fff057819 */ /* 0x008fc6000001141d */
[----:B------:R5:W-:Y:S01]  /*e470*/  STL [R1+0x9b0], R4 ;  /* 0x0009b00401007387 */ /* 0x000be20000100800 */
[----:B0-----:R-:W-:-:S03]  /*e480*/  IADD3 R13, P5, PT, R29, UR10, RZ ;  /* 0x0000000a1d0d7c10 */ /* 0x001fc6000ffbe0ff */
[----:B------:R-:W3:Y:S01]  /*e490*/  LDL.LU R29, [R1+0x150] ;  /* 0x00015000011d7983 */ /* 0x000ee20000300800 */
[----:B------:R-:W-:-:S03]  /*e4a0*/  IADD3.X R3, PT, PT, R3, UR11, RZ, P4, !PT ;  /* 0x0000000b03037c10 */ /* 0x000fc6000a7fe4ff */
[----:B------:R0:W-:Y:S01]  /*e4b0*/  STL [R1+0x5bc], R13 ;  /* 0x0005bc0d01007387 */ /* 0x0001e20000100800 */
[----:B------:R-:W-:Y:S02]  /*e4c0*/  IADD3.X R2, PT, PT, R2, UR11, RZ, P3, !PT ;  /* 0x0000000b02027c10 */ /* 0x000fe40009ffe4ff */
[----:B------:R-:W-:Y:S02]  /*e4d0*/  IADD3.X R0, PT, PT, R0, UR11, RZ, P2, !PT ;  /* 0x0000000b00007c10 */ /* 0x000fe400097fe4ff */
[----:B------:R-:W-:Y:S02]  /*e4e0*/  IADD3.X R8, PT, PT, R8, UR11, RZ, P0, !PT ;  /* 0x0000000b08087c10 */ /* 0x000fe400087fe4ff */
[----:B-----5:R-:W-:Y:S02]  /*e4f0*/  SHF.R.S32.HI R4, RZ, 0x1f, R12 ;  /* 0x0000001fff047819 */ /* 0x020fe4000001140c */
[----:B0-----:R-:W-:Y:S02]  /*e500*/  IADD3 R13, P4, PT, R12, UR10, RZ ;  /* 0x0000000a0c0d7c10 */ /* 0x001fe4000ff9e0ff */
[----:B------:R-:W5:Y:S04]  /*e510*/  LDL.LU R12, [R1+0x148] ;  /* 0x00014800010c7983 */ /* 0x000f680000300800 */
[----:B------:R0:W-:Y:S04]  /*e520*/  STL [R1+0x9a8], R3 ;  /* 0x0009a80301007387 */ /* 0x0001e80000100800 */
[----:B------:R1:W-:Y:S01]  /*e530*/  STL [R1+0x5c0], R13 ;  /* 0x0005c00d01007387 */ /* 0x0003e20000100800 */
[----:B0-----:R-:W-:-:S02]  /*e540*/  SHF.R.S32.HI R3, RZ, 0x1f, R11 ;  /* 0x0000001fff037819 */ /* 0x001fc4000001140b */
[----:B-1----:R-:W-:Y:S02]  /*e550*/  IADD3 R13, P3, PT, R11, UR10, RZ ;  /* 0x0000000a0b0d7c10 */ /* 0x002fe4000ff7e0ff */
[----:B------:R-:W5:Y:S04]  /*e560*/  LDL.LU R11, [R1+0x144] ;  /* 0x00014400010b7983 */ /* 0x000f680000300800 */
[----:B------:R0:W-:Y:S04]  /*e570*/  STL [R1+0x9a0], R2 ;  /* 0x0009a00201007387 */ /* 0x0001e80000100800 */
[----:B------:R1:W-:Y:S01]  /*e580*/  STL [R1+0x5c4], R13 ;  /* 0x0005c40d01007387 */ /* 0x0003e20000100800 */
[----:B0-----:R-:W-:-:S02]  /*e590*/  SHF.R.S32.HI R2, RZ, 0x1f, R10 ;  /* 0x0000001fff027819 */ /* 0x001fc4000001140a */
[----:B-1----:R-:W-:Y:S02]  /*e5a0*/  IADD3 R13, P2, PT, R10, UR10, RZ ;  /* 0x0000000a0a0d7c10 */ /* 0x002fe4000ff5e0ff */
[----:B------:R-:W5:Y:S04]  /*e5b0*/  LDL.LU R10, [R1+0x140] ;  /* 0x00014000010a7983 */ /* 0x000f680000300800 */
[----:B------:R-:W-:Y:S04]  /*e5c0*/  STL [R1+0x778], R0 ;  /* 0x0007780001007387 */ /* 0x000fe80000100800 */
[----:B------:R0:W-:Y:S01]  /*e5d0*/  STL [R1+0x5c8], R13 ;  /* 0x0005c80d01007387 */ /* 0x0001e20000100800 */
[----:B------:R-:W-:-:S03]  /*e5e0*/  IADD3.X R7, PT, PT, R7, UR11, RZ, P1, !PT ;  /* 0x0000000b07077c10 */ /* 0x000fc60008ffe4ff */
[----:B------:R1:W-:Y:S01]  /*e5f0*/  STL [R1+0x77c], R8 ;  /* 0x00077c0801007387 */ /* 0x0003e20000100800 */
[----:B0-----:R-:W-:Y:S02]  /*e600*/  IADD3 R13, P0, PT, R14, UR10, RZ ;  /* 0x0000000a0e0d7c10 */ /* 0x001fe4000ff1e0ff */
[----:B------:R-:W-:-:S03]  /*e610*/  SHF.R.S32.HI R0, RZ, 0x1f, R14 ;  /* 0x0000001fff007819 */ /* 0x000fc6000001140e */
[----:B------:R0:W-:Y:S04]  /*e620*/  STL [R1+0x5cc], R13 ;  /* 0x0005cc0d01007387 */ /* 0x0001e80000100800 */
[----:B------:R-:W5:Y:S01]  /*e630*/  LDL.LU R14, [R1+0x138] ;  /* 0x00013800010e7983 */ /* 0x000f620000300800 */
[----:B-1----:R-:W-:Y:S02]  /*e640*/  SHF.R.S32.HI R8, RZ, 0x1f, R28 ;  /* 0x0000001fff087819 */ /* 0x002fe4000001141c */
[----:B0-----:R-:W-:Y:S01]  /*e650*/  IADD3 R13, P1, PT, R28, UR10, RZ ;  /* 0x0000000a1c0d7c10 */ /* 0x001fe2000ff3e0ff */
[----:B------:R2:W-:Y:S01]  /*e660*/  STL [R1+0x780], R7 ;  /* 0x0007800701007387 */ /* 0x0005e20000100800 */
[----:B------:R-:W-:-:S03]  /*e670*/  IADD3.X R6, PT, PT, R6, UR11, RZ, P6, !PT ;  /* 0x0000000b06067c10 */ /* 0x000fc6000b7fe4ff */
[----:B------:R0:W-:Y:S04]  /*e680*/  STL [R1+0x5d0], R13 ;  /* 0x0005d00d01007387 */ /* 0x0001e80000100800 */
[----:B------:R-:W5:Y:S04]  /*e690*/  LDL.LU R28, [R1+0x134] ;  /* 0x00013400011c7983 */ /* 0x000f680000300800 */
[----:B------:R4:W-:Y:S01]  /*e6a0*/  STL [R1+0x784], R6 ;  /* 0x0007840601007387 */ /* 0x0009e20000100800 */
[----:B------:R-:W-:Y:S02]  /*e6b0*/  IADD3.X R5, PT, PT, R5, UR11, RZ, P5, !PT ;  /* 0x0000000b05057c10 */ /* 0x000fe4000affe4ff */
[----:B------:R-:W-:-:S02]  /*e6c0*/  IADD3.X R4, PT, PT, R4, UR11, RZ, P4, !PT ;  /* 0x0000000b04047c10 */ /* 0x000fc4000a7fe4ff */
[----:B------:R-:W-:Y:S02]  /*e6d0*/  IADD3.X R3, PT, PT, R3, UR11, RZ, P3, !PT ;  /* 0x0000000b03037c10 */ /* 0x000fe40009ffe4ff */
[----:B--2---:R-:W-:Y:S02]  /*e6e0*/  SHF.R.S32.HI R7, RZ, 0x1f, R15 ;  /* 0x0000001fff077819 */ /* 0x004fe4000001140f */
[----:B0-----:R-:W-:Y:S02]  /*e6f0*/  IADD3 R13, P6, PT, R15, UR10, RZ ;  /* 0x0000000a0f0d7c10 */ /* 0x001fe4000ffde0ff */
[----:B------:R-:W2:Y:S04]  /*e700*/  LDL.LU R15, [R1+0x130] ;  /* 0x00013000010f7983 */ /* 0x000ea80000300800 */
[----:B------:R0:W-:Y:S01]  /*e710*/  STL [R1+0x5d4], R13 ;  /* 0x0005d40d01007387 */ /* 0x0001e20000100800 */
[----:B----4-:R-:W-:-:S02]  /*e720*/  SHF.R.S32.HI R6, RZ, 0x1f, R9 ;  /* 0x0000001fff067819 */ /* 0x010fc40000011409 */
[----:B0-----:R-:W-:Y:S02]  /*e730*/  IADD3 R13, P5, PT, R9, UR10, RZ ;  /* 0x0000000a090d7c10 */ /* 0x001fe4000ffbe0ff */
[----:B------:R-:W4:Y:S04]  /*e740*/  LDL.LU R9, [R1+0x128] ;  /* 0x0001280001097983 */ /* 0x000f280000300800 */
[----:B------:R-:W-:Y:S04]  /*e750*/  STL [R1+0x788], R5 ;  /* 0x0007880501007387 */ /* 0x000fe80000100800 */
[----:B------:R0:W-:Y:S04]  /*e760*/  STL [R1+0x5d8], R13 ;  /* 0x0005d80d01007387 */ /* 0x0001e80000100800 */
[----:B------:R3:W-:Y:S01]  /*e770*/  STL [R1+0x78c], R4 ;  /* 0x00078c0401007387 */ /* 0x0007e20000100800 */
[----:B0-----:R-:W-:-:S02]  /*e780*/  IADD3 R13, P4, PT, R16, UR10, RZ ;  /* 0x0000000a100d7c10 */ /* 0x001fc4000ff9e0ff */
[----:B------:R-:W-:-:S03]  /*e790*/  SHF.R.S32.HI R5, RZ, 0x1f, R16 ;  /* 0x0000001fff057819 */ /* 0x000fc60000011410 */
[----:B------:R0:W-:Y:S04]  /*e7a0*/  STL [R1+0x5dc], R13 ;  /* 0x0005dc0d01007387 */ /* 0x0001e80000100800 */
[----:B------:R-:W4:Y:S01]  /*e7b0*/  LDL.LU R16, [R1+0x124] ;  /* 0x0001240001107983 */ /* 0x000f220000300800 */
[----:B---3--:R-:W-:Y:S02]  /*e7c0*/  SHF.R.S32.HI R4, RZ, 0x1f, R29 ;  /* 0x0000001fff047819 */ /* 0x008fe4000001141d */
[----:B0-----:R-:W-:Y:S01]  /*e7d0*/  IADD3 R13, P3, PT, R29, UR10, RZ ;  /* 0x0000000a1d0d7c10 */ /* 0x001fe2000ff7e0ff */
[----:B------:R5:W-:Y:S04]  /*e7e0*/  STL [R1+0x790], R3 ;  /* 0x0007900301007387 */ /* 0x000be80000100800 */
[----:B------:R-:W-:Y:S04]  /*e7f0*/  STL [R1+0x5e0], R13 ;  /* 0x0005e00d01007387 */ /* 0x000fe80000100800 */
[----:B------:R-:W3:Y:S01]  /*e800*/  LDL.LU R29, [R1+0x120] ;  /* 0x00012000011d7983 */ /* 0x000ee20000300800 */
[----:B------:R-:W-:-:S02]  /*e810*/  IADD3.X R2, PT, PT, R2, UR11, RZ, P2, !PT ;  /* 0x0000000b02027c10 */ /* 0x000fc400097fe4ff */
[----:B-----5:R-:W-:Y:S02]  /*e820*/  SHF.R.S32.HI R3, RZ, 0x1f, R12 ;  /* 0x0000001fff037819 */ /* 0x020fe4000001140c */
[----:B------:R-:W-:Y:S01]  /*e830*/  IADD3 R12, P2, PT, R12, UR10, RZ ;  /* 0x0000000a0c0c7c10 */ /* 0x000fe2000ff5e0ff */
[----:B------:R-:W-:Y:S01]  /*e840*/  STL [R1+0x794], R2 ;  /* 0x0007940201007387 */ /* 0x000fe20000100800 */
[----:B------:R-:W-:-:S03]  /*e850*/  IADD3.X R0, PT, PT, R0, UR11, RZ, P0, !PT ;  /* 0x0000000b00007c10 */ /* 0x000fc600087fe4ff */
[----:B------:R0:W-:Y:S01]  /*e860*/  STL [R1+0x5e4], R12 ;  /* 0x0005e40c01007387 */ /* 0x0001e20000100800 */
[----:B------:R-:W-:-:S03]  /*e870*/  IADD3.X R8, PT, PT, R8, UR11, RZ, P1, !PT ;  /* 0x0000000b08087c10 */ /* 0x000fc60008ffe4ff */
[----:B0-----:R-:W5:Y:S01]  /*e880*/  LDL.LU R12, [R1+0x11c] ;  /* 0x00011c00010c7983 */ /* 0x001f620000300800 */
[----:B------:R-:W-:Y:S02]  /*e890*/  SHF.R.S32.HI R2, RZ, 0x1f, R11 ;  /* 0x0000001fff027819 */ /* 0x000fe4000001140b */
[----:B------:R-:W-:Y:S01]  /*e8a0*/  IADD3 R11, P0, PT, R11, UR10, RZ ;  /* 0x0000000a0b0b7c10 */ /* 0x000fe2000ff1e0ff */
[----:B------:R-:W-:Y:S04]  /*e8b0*/  STL [R1+0x798], R0 ;  /* 0x0007980001007387 */ /* 0x000fe80000100800 */
[----:B------:R0:W-:Y:S04]  /*e8c0*/  STL [R1+0x5e8], R11 ;  /* 0x0005e80b01007387 */ /* 0x0001e80000100800 */
[----:B0-----:R-:W5:Y:S01]  /*e8d0*/  LDL.LU R11, [R1+0x114] ;  /* 0x00011400010b7983 */ /* 0x001f620000300800 */
[----:B------:R-:W-:-:S03]  /*e8e0*/  SHF.R.S32.HI R0, RZ, 0x1f, R10 ;  /* 0x0000001fff007819 */ /* 0x000fc6000001140a */
[----:B------:R-:W-:Y:S01]  /*e8f0*/  STL [R1+0x79c], R8 ;  /* 0x00079c0801007387 */ /* 0x000fe20000100800 */
[----:B------:R-:W-:-:S03]  /*e900*/  IADD3 R13, P1, PT, R10, UR10, RZ ;  /* 0x0000000a0a0d7c10 */ /* 0x000fc6000ff3e0ff */
[----:B------:R-:W5:Y:S01]  /*e910*/  LDL.LU R10, [R1+0x110] ;  /* 0x00011000010a7983 */ /* 0x000f620000300800 */
[----:B------:R-:W-:-:S03]  /*e920*/  IADD3.X R7, PT, PT, R7, UR11, RZ, P6, !PT ;  /* 0x0000000b07077c10 */ /* 0x000fc6000b7fe4ff */
[----:B------:R0:W-:Y:S01]  /*e930*/  STL [R1+0x5ec], R13 ;  /* 0x0005ec0d01007387 */ /* 0x0001e20000100800 */
[----:B------:R-:W-:Y:S02]  /*e940*/  IADD3.X R6, PT, PT, R6, UR11, RZ, P5, !PT ;  /* 0x0000000b06067c10 */ /* 0x000fe4000affe4ff */
[----:B------:R-:W-:Y:S02]  /*e950*/  IADD3.X R5, PT, PT, R5, UR11, RZ, P4, !PT ;  /* 0x0000000b05057c10 */ /* 0x000fe4000a7fe4ff */
[----:B0-----:R-:W-:Y:S02]  /*e960*/  IADD3 R13, P6, PT, R14, UR10, RZ ;  /* 0x0000000a0e0d7c10 */ /* 0x001fe4000ffde0ff */
[----:B------:R-:W-:Y:S02]  /*e970*/  SHF.R.S32.HI R8, RZ, 0x1f, R14 ;  /* 0x0000001fff087819 */ /* 0x000fe4000001140e */
[----:B------:R-:W5:Y:S04]  /*e980*/  LDL.LU R14, [R1+0x10c] ;  /* 0x00010c00010e7983 */ /* 0x000f680000300800 */
[----:B------:R-:W-:Y:S04]  /*e990*/  STL [R1+0x7a0], R7 ;  /* 0x0007a00701007387 */ /* 0x000fe80000100800 */
[----:B------:R0:W-:Y:S04]  /*e9a0*/  STL [R1+0x5f0], R13 ;  /* 0x0005f00d01007387 */ /* 0x0001e80000100800 */
[----:B------:R-:W-:Y:S01]  /*e9b0*/  STL [R1+0x7a4], R6 ;  /* 0x0007a40601007387 */ /* 0x000fe20000100800 */
[----:B0-----:R-:W-:-:S02]  /*e9c0*/  IADD3 R13, P5, PT, R28, UR10, RZ ;  /* 0x0000000a1c0d7c10 */ /* 0x001fc4000ffbe0ff */
[----:B------:R-:W-:-:S03]  /*e9d0*/  SHF.R.S32.HI R7, RZ, 0x1f, R28 ;  /* 0x0000001fff077819 */ /* 0x000fc6000001141c */
[----:B------:R2:W-:Y:S04]  /*e9e0*/  STL [R1+0x5f4], R13 ;  /* 0x0005f40d01007387 */ /* 0x0005e80000100800 */
[----:B------:R-:W5:Y:S01]  /*e9f0*/  LDL.LU R28, [R1+0x104] ;  /* 0x00010400011c7983 */ /* 0x000f620000300800 */
[----:B------:R-:W-:-:S03]  /*ea00*/  IADD3.X R4, PT, PT, R4, UR11, RZ, P3, !PT ;  /* 0x0000000b04047c10 */ /* 0x000fc60009ffe4ff */
[----:B------:R4:W-:Y:S01]  /*ea10*/  STL [R1+0x7a8], R5 ;  /* 0x0007a80501007387 */ /* 0x0009e20000100800 */
[----:B------:R-:W-:Y:S02]  /*ea20*/  IADD3.X R3, PT, PT, R3, UR11, RZ, P2, !PT ;  /* 0x0000000b03037c10 */ /* 0x000fe400097fe4ff */
[----:B------:R-:W-:Y:S02]  /*ea30*/  IADD3.X R2, PT, PT, R2, UR11, RZ, P0, !PT ;  /* 0x0000000b02027c10 */ /* 0x000fe400087fe4ff */
[----:B--2---:R-:W-:Y:S02]  /*ea40*/  IADD3 R13, P4, PT, R15, UR10, RZ ;  /* 0x0000000a0f0d7c10 */ /* 0x004fe4000ff9e0ff */
[----:B------:R-:W-:-:S03]  /*ea50*/  SHF.R.S32.HI R6, RZ, 0x1f, R15 ;  /* 0x0000001fff067819 */ /* 0x000fc6000001140f */
[----:B------:R0:W-:Y:S04]  /*ea60*/  STL [R1+0x5f8], R13 ;  /* 0x0005f80d01007387 */ /* 0x0001e80000100800 */
[----:B------:R-:W2:Y:S04]  /*ea70*/  LDL.LU R15, [R1+0x100] ;  /* 0x00010000010f7983 */ /* 0x000ea80000300800 */
[----:B------:R1:W-:Y:S01]  /*ea80*/  STL [R1+0x7ac], R4 ;  /* 0x0007ac0401007387 */ /* 0x0003e20000100800 */
[----:B----4-:R-:W-:Y:S02]  /*ea90*/  SHF.R.S32.HI R5, RZ, 0x1f, R9 ;  /* 0x0000001fff057819 */ /* 0x010fe40000011409 */
[----:B0-----:R-:W-:-:S02]  /*eaa0*/  IADD3 R13, P3, PT, R9, UR10, RZ ;  /* 0x0000000a090d7c10 */ /* 0x001fc4000ff7e0ff */
[----:B------:R-:W4:Y:S04]  /*eab0*/  LDL.LU R9, [R1+0xfc] ;  /* 0x0000fc0001097983 */ /* 0x000f280000300800 */
[----:B------:R0:W-:Y:S01]  /*eac0*/  STL [R1+0x5fc], R13 ;  /* 0x0005fc0d01007387 */ /* 0x0001e20000100800 */
[----:B-1----:R-:W-:Y:S02]  /*ead0*/  SHF.R.S32.HI R4, RZ, 0x1f, R16 ;  /* 0x0000001fff047819 */ /* 0x002fe40000011410 */
[----:B0-----:R-:W-:Y:S02]  /*eae0*/  IADD3 R13, P2, PT, R16, UR10, RZ ;  /* 0x0000000a100d7c10 */ /* 0x001fe4000ff5e0ff */
[----:B------:R-:W4:Y:S04]  /*eaf0*/  LDL.LU R16, [R1+0xf4] ;  /* 0x0000f40001107983 */ /* 0x000f280000300800 */
[----:B------:R3:W-:Y:S04]  /*eb00*/  STL [R1+0x7b0], R3 ;  /* 0x0007b00301007387 */ /* 0x0007e80000100800 */
[----:B------:R0:W-:Y:S01]  /*eb10*/  STL [R1+0x600], R13 ;  /* 0x0006000d01007387 */ /* 0x0001e20000100800 */
[----:B---3--:R-:W-:-:S02]  /*eb20*/  SHF.R.S32.HI R3, RZ, 0x1f, R29 ;  /* 0x0000001fff037819 */ /* 0x008fc4000001141d */
[----:B0-----:R-:W-:Y:S02]  /*eb30*/  IADD3 R13, P0, PT, R29, UR10, RZ ;  /* 0x0000000a1d0d7c10 */ /* 0x001fe4000ff1e0ff */
[----:B------:R-:W3:Y:S01]  /*eb40*/  LDL.LU R29, [R1+0xf0] ;  /* 0x0000f000011d7983 */ /* 0x000ee20000300800 */
[----:B------:R-:W-:-:S03]  /*eb50*/  IADD3.X R0, PT, PT, R0, UR11, RZ, P1, !PT ;  /* 0x0000000b00007c10 */ /* 0x000fc60008ffe4ff */
[----:B------:R5:W-:Y:S04]  /*eb60*/  STL [R1+0x7b4], R2 ;  /* 0x0007b40201007387 */ /* 0x000be80000100800 */
[----:B------:R0:W-:Y:S01]  /*eb70*/  STL [R1+0x604], R13 ;  /* 0x0006040d01007387 */ /* 0x0001e20000100800 */
[----:B-----5:R-:W-:Y:S02]  /*eb80*/  SHF.R.S32.HI R2, RZ, 0x1f, R12 ;  /* 0x0000001fff027819 */ /* 0x020fe4000001140c */
[----:B0-----:R-:W-:Y:S02]  /*eb90*/  IADD3 R13, P1, PT, R12, UR10, RZ ;  /* 0x0000000a0c0d7c10 */ /* 0x001fe4000ff3e0ff */
[----:B------:R-:W5:Y:S04]  /*eba0*/  LDL.LU R12, [R1+0xec] ;  /* 0x0000ec00010c7983 */ /* 0x000f680000300800 */
[----:B------:R0:W-:Y:S04]  /*ebb0*/  STL [R1+0x7b8], R0 ;  /* 0x0007b80001007387 */ /* 0x0001e80000100800 */
[----:B------:R1:W-:Y:S01]  /*ebc0*/  STL [R1+0x608], R13 ;  /* 0x0006080d01007387 */ /* 0x0003e20000100800 */
[----:B0-----:R-:W-:-:S02]  /*ebd0*/  SHF.R.S32.HI R0, RZ, 0x1f, R11 ;  /* 0x0000001fff007819 */ /* 0x001fc4000001140b */
[----:B-1----:R-:W-:Y:S02]  /*ebe0*/  IADD3.X R13, PT, PT, R8, UR11, RZ, P6, !PT ;  /* 0x0000000b080d7c10 */ /* 0x002fe4000b7fe4ff */
[----:B------:R-:W-:Y:S02]  /*ebf0*/  IADD3 R11, P6, PT, R11, UR10, RZ ;  /* 0x0000000a0b0b7c10 */ /* 0x000fe4000ffde0ff */
[----:B------:R-:W-:Y:S01]  /*ec00*/  SHF.R.S32.HI R8, RZ, 0x1f, R10 ;  /* 0x0000001fff087819 */ /* 0x000fe2000001140a */
[----:B------:R-:W-:Y:S01]  /*ec10*/  STL [R1+0x7bc], R13 ;  /* 0x0007bc0d01007387 */ /* 0x000fe20000100800 */
[----:B------:R-:W-:Y:S02]  /*ec20*/  IADD3.X R7, PT, PT, R7, UR11, RZ, P5, !PT ;  /* 0x0000000b07077c10 */ /* 0x000fe4000affe4ff */
[----:B------:R-:W-:Y:S01]  /*ec30*/  IADD3 R10, P5, PT, R10, UR10, RZ ;  /* 0x0000000a0a0a7c10 */ /* 0x000fe2000ffbe0ff */
[----:B------:R0:W-:Y:S01]  /*ec40*/  STL [R1+0x60c], R11 ;  /* 0x00060c0b01007387 */ /* 0x0001e20000100800 */
[----:B------:R-:W-:-:S03]  /*ec50*/  IADD3.X R6, PT, PT, R6, UR11, RZ, P4, !PT ;  /* 0x0000000b06067c10 */ /* 0x000fc6000a7fe4ff */
[----:B0-----:R-:W5:Y:S04]  /*ec60*/  LDL.LU R11, [R1+0xe8] ;  /* 0x0000e800010b7983 */ /* 0x001f680000300800 */
[----:B------:R-:W-:Y:S04]  /*ec70*/  STL [R1+0x7c0], R7 ;  /* 0x0007c00701007387 */ /* 0x000fe80000100800 */
[----:B------:R0:W-:Y:S01]  /*ec80*/  STL [R1+0x610], R10 ;  /* 0x0006100a01007387 */ /* 0x0001e20000100800 */
[----:B------:R-:W-:-:S03]  /*ec90*/  IADD3 R13, P4, PT, R14, UR10, RZ ;  /* 0x0000000a0e0d7c10 */ /* 0x000fc6000ff9e0ff */
[----:B0-----:R-:W5:Y:S01]  /*eca0*/  LDL.LU R10, [R1+0xe0] ;  /* 0x0000e000010a7983 */ /* 0x001f620000300800 */
[----:B------:R-:W-:-:S03]  /*ecb0*/  SHF.R.S32.HI R7, RZ, 0x1f, R14 ;  /* 0x0000001fff077819 */ /* 0x000fc6000001140e */
[----:B------:R0:W-:Y:S01]  /*ecc0*/  STL [R1+0x7c4], R6 ;  /* 0x0007c40601007387 */ /* 0x0001e20000100800 */
[----:B------:R-:W-:-:S03]  /*ecd0*/  IADD3.X R5, PT, PT, R5, UR11, RZ, P3, !PT ;  /* 0x0000000b05057c10 */ /* 0x000fc60009ffe4ff */
[----:B------:R-:W5:Y:S04]  /*ece0*/  LDL.LU R14, [R1+0xdc] ;  /* 0x0000dc00010e7983 */ /* 0x000f680000300800 */
        /* <DEDUP_REMOVED lines=14> */
[----:B------:R-:W2:Y:S04]  /*edd0*/  LDL.LU R15, [R1+0xd0] ;  /* 0x0000d000010f7983 */ /* 0x000ea80000300800 */
[----:B------:R-:W-:Y:S01]  /*ede0*/  STL [R1+0x7d0], R3 ;  /* 0x0007d00301007387 */ /* 0x000fe20000100800 */
[----:B----4-:R-:W-:Y:S02]  /*edf0*/  SHF.R.S32.HI R4, RZ, 0x1f, R9 ;  /* 0x0000001fff047819 */ /* 0x010fe40000011409 */
[----:B------:R-:W-:-:S05]  /*ee00*/  IADD3 R9, P0, PT, R9, UR10, RZ ;  /* 0x0000000a09097c10 */ /* 0x000fca000ff1e0ff */
[----:B------:R0:W-:Y:S04]  /*ee10*/  STL [R1+0x620], R9 ;  /* 0x0006200901007387 */ /* 0x0001e80000100800 */
[----:B0-----:R-:W4:Y:S04]  /*ee20*/  LDL.LU R9, [R1+0xcc] ;  /* 0x0000cc0001097983 */ /* 0x001f280000300800 */
[----:B------:R-:W-:Y:S01]  /*ee30*/  STL [R1+0x7d4], R2 ;  /* 0x0007d40201007387 */ /* 0x000fe20000100800 */
[----:B------:R-:W-:Y:S02]  /*ee40*/  IADD3 R13, P1, PT, R16, UR10, RZ ;  /* 0x0000000a100d7c10 */ /* 0x000fe4000ff3e0ff */
[----:B------:R-:W-:-:S03]  /*ee50*/  SHF.R.S32.HI R3, RZ, 0x1f, R16 ;  /* 0x0000001fff037819 */ /* 0x000fc60000011410 */
[----:B------:R3:W-:Y:S04]  /*ee60*/  STL [R1+0x624], R13 ;  /* 0x0006240d01007387 */ /* 0x0007e80000100800 */
[----:B------:R-:W4:Y:S04]  /*ee70*/  LDL.LU R16, [R1+0xc8] ;  /* 0x0000c80001107983 */ /* 0x000f280000300800 */
[----:B------:R5:W-:Y:S01]  /*ee80*/  STL [R1+0x7d8], R0 ;  /* 0x0007d80001007387 */ /* 0x000be20000100800 */
[----:B---3--:R-:W-:Y:S02]  /*ee90*/  IADD3 R13, P6, PT, R29, UR10, RZ ;  /* 0x0000000a1d0d7c10 */ /* 0x008fe4000ffde0ff */
[----:B------:R-:W-:-:S03]  /*eea0*/  SHF.R.S32.HI R2, RZ, 0x1f, R29 ;  /* 0x0000001fff027819 */ /* 0x000fc6000001141d */
[----:B------:R0:W-:Y:S04]  /*eeb0*/  STL [R1+0x628], R13 ;  /* 0x0006280d01007387 */ /* 0x0001e80000100800 */
[----:B------:R-:W3:Y:S01]  /*eec0*/  LDL.LU R29, [R1+0xc0] ;  /* 0x0000c000011d7983 */ /* 0x000ee20000300800 */
[----:B------:R-:W-:-:S05]  /*eed0*/  IADD3.X R8, PT, PT, R8, UR11, RZ, P5, !PT ;  /* 0x0000000b08087c10 */ /* 0x000fca000affe4ff */
[----:B------:R-:W-:Y:S01]  /*eee0*/  STL [R1+0x7dc], R8 ;  /* 0x0007dc0801007387 */ /* 0x000fe20000100800 */
[----:B-----5:R-:W-:Y:S02]  /*eef0*/  SHF.R.S32.HI R0, RZ, 0x1f, R12 ;  /* 0x0000001fff007819 */ /* 0x020fe4000001140c */
[----:B0-----:R-:W-:Y:S02]  /*ef00*/  IADD3 R13, P5, PT, R12, UR10, RZ ;  /* 0x0000000a0c0d7c10 */ /* 0x001fe4000ffbe0ff */
        /* <DEDUP_REMOVED lines=8> */
[----:B------:R0:W-:Y:S04]  /*ef90*/  STL [R1+0x7e0], R7 ;  /* 0x0007e00701007387 */ /* 0x0001e80000100800 */
[----:B------:R1:W-:Y:S01]  /*efa0*/  STL [R1+0x630], R13 ;  /* 0x0006300d01007387 */ /* 0x0003e20000100800 */
[----:B0-----:R-:W-:-:S02]  /*efb0*/  SHF.R.S32.HI R7, RZ, 0x1f, R10 ;  /* 0x0000001fff077819 */ /* 0x001fc4000001140a */
[----:B-1----:R-:W-:Y:S02]  /*efc0*/  IADD3.X R13, PT, PT, R6, UR11, RZ, P3, !PT ;  /* 0x0000000b060d7c10 */ /* 0x002fe40009ffe4ff */
[----:B------:R-:W-:-:S03]  /*efd0*/  IADD3 R10, P3, PT, R10, UR10, RZ ;  /* 0x0000000a0a0a7c10 */ /* 0x000fc6000ff7e0ff */
[----:B------:R0:W-:Y:S04]  /*efe0*/  STL [R1+0x7e4], R13 ;  /* 0x0007e40d01007387 */ /* 0x0001e80000100800 */
[----:B------:R1:W-:Y:S01]  /*eff0*/  STL [R1+0x634], R10 ;  /* 0x0006340a01007387 */ /* 0x0003e20000100800 */
[----:B------:R-:W-:Y:S02]  /*f000*/  SHF.R.S32.HI R6, RZ, 0x1f, R14 ;  /* 0x0000001fff067819 */ /* 0x000fe4000001140e */
[----:B0-----:R-:W-:Y:S01]  /*f010*/  IADD3 R13, P2, PT, R14, UR10, RZ ;  /* 0x0000000a0e0d7c10 */ /* 0x001fe2000ff5e0ff */
[----:B-1----:R-:W5:Y:S04]  /*f020*/  LDL.LU R10, [R1+0xb0] ;  /* 0x0000b000010a7983 */ /* 0x002f680000300800 */
        /* <DEDUP_REMOVED lines=18> */
[----:B0-----:R-:W-:Y:S02]  /*f150*/  IADD3 R13, P6, PT, R9, UR10, RZ ;  /* 0x0000000a090d7c10 */ /* 0x001fe4000ffde0ff */
[----:B------:R-:W4:Y:S04]  /*f160*/  LDL.LU R9, [R1+0x9c] ;  /* 0x00009c0001097983 */ /* 0x000f280000300800 */
[----:B------:R0:W-:Y:S04]  /*f170*/  STL [R1+0x7f4], R2 ;  /* 0x0007f40201007387 */ /* 0x0001e80000100800 */
[----:B------:R1:W-:Y:S01]  /*f180*/  STL [R1+0x644], R13 ;  /* 0x0006440d01007387 */ /* 0x0003e20000100800 */
[----:B0-----:R-:W-:-:S02]  /*f190*/  SHF.R.S32.HI R2, RZ, 0x1f, R16 ;  /* 0x0000001fff027819 */ /* 0x001fc40000011410 */
[----:B-1----:R-:W-:Y:S02]  /*f1a0*/  IADD3 R13, P5, PT, R16, UR10, RZ ;  /* 0x0000000a100d7c10 */ /* 0x002fe4000ffbe0ff */
[----:B------:R-:W4:Y:S04]  /*f1b0*/  LDL.LU R16, [R1+0x98] ;  /* 0x0000980001107983 */ /* 0x000f280000300800 */
[----:B------:R-:W-:Y:S04]  /*f1c0*/  STL [R1+0x7f8], R0 ;  /* 0x0007f80001007387 */ /* 0x000fe80000100800 */
[----:B------:R3:W-:Y:S04]  /*f1d0*/  STL [R1+0x648], R13 ;  /* 0x0006480d01007387 */ /* 0x0007e80000100800 */
[----:B------:R5:W-:Y:S01]  /*f1e0*/  STL [R1+0x7fc], R8 ;  /* 0x0007fc0801007387 */ /* 0x000be20000100800 */
[----:B---3--:R-:W-:-:S02]  /*f1f0*/  IADD3 R13, P4, PT, R29, UR10, RZ ;  /* 0x0000000a1d0d7c10 */ /* 0x008fc4000ff9e0ff */
[----:B------:R-:W-:-:S03]  /*f200*/  SHF.R.S32.HI R0, RZ, 0x1f, R29 ;  /* 0x0000001fff007819 */ /* 0x000fc6000001141d */
[----:B------:R-:W-:Y:S04]  /*f210*/  STL [R1+0x64c], R13 ;  /* 0x00064c0d01007387 */ /* 0x000fe80000100800 */
[----:B------:R-:W3:Y:S01]  /*f220*/  LDL.LU R29, [R1+0x94] ;  /* 0x00009400011d7983 */ /* 0x000ee20000300800 */
[----:B------:R-:W-:Y:S02]  /*f230*/  IADD3.X R7, PT, PT, R7, UR11, RZ, P3, !PT ;  /* 0x0000000b07077c10 */ /* 0x000fe40009ffe4ff */
[----:B-----5:R-:W-:Y:S02]  /*f240*/  SHF.R.S32.HI R8, RZ, 0x1f, R12 ;  /* 0x0000001fff087819 */ /* 0x020fe4000001140c */
[----:B------:R-:W-:Y:S01]  /*f250*/  IADD3 R12, P3, PT, R12, UR10, RZ ;  /* 0x0000000a0c0c7c10 */ /* 0x000fe2000ff7e0ff */
[----:B------:R-:W-:Y:S01]  /*f260*/  STL [R1+0x800], R7 ;  /* 0x0008000701007387 */ /* 0x000fe20000100800 */
[----:B------:R-:W-:-:S03]  /*f270*/  IADD3.X R6, PT, PT, R6, UR11, RZ, P2, !PT ;  /* 0x0000000b06067c10 */ /* 0x000fc600097fe4ff */
[----:B------:R0:W-:Y:S04]  /*f280*/  STL [R1+0x650], R12 ;  /* 0x0006500c01007387 */ /* 0x0001e80000100800 */
[----:B0-----:R-:W5:Y:S04]  /*f290*/  LDL.LU R12, [R1+0x8c] ;  /* 0x00008c00010c7983 */ /* 0x001f680000300800 */
[----:B------:R-:W-:Y:S01]  /*f2a0*/  STL [R1+0x804], R6 ;  /* 0x0008040601007387 */ /* 0x000fe20000100800 */
[----:B------:R-:W-:Y:S02]  /*f2b0*/  IADD3.X R5, PT, PT, R5, UR11, RZ, P0, !PT ;  /* 0x0000000b05057c10 */ /* 0x000fe400087fe4ff */
[----:B------:R-:W-:-:S02]  /*f2c0*/  IADD3.X R4, PT, PT, R4, UR11, RZ, P1, !PT ;  /* 0x0000000b04047c10 */ /* 0x000fc40008ffe4ff */
[----:B------:R-:W-:Y:S02]  /*f2d0*/  SHF.R.S32.HI R7, RZ, 0x1f, R11 ;  /* 0x0000001fff077819 */ /* 0x000fe4000001140b */
[----:B------:R-:W-:Y:S02]  /*f2e0*/  IADD3 R13, P2, PT, R11, UR10, RZ ;  /* 0x0000000a0b0d7c10 */ /* 0x000fe4000ff5e0ff */
[----:B------:R-:W5:Y:S04]  /*f2f0*/  LDL.LU R11, [R1+0x88] ;  /* 0x00008800010b7983 */ /* 0x000f680000300800 */
[----:B------:R0:W-:Y:S01]  /*f300*/  STL [R1+0x654], R13 ;  /* 0x0006540d01007387 */ /* 0x0001e20000100800 */
[----:B------:R-:W-:Y:S02]  /*f310*/  IADD3.X R3, PT, PT, R3, UR11, RZ, P6, !PT ;  /* 0x0000000b03037c10 */ /* 0x000fe4000b7fe4ff */
[----:B------:R-:W-:-:S02]  /*f320*/  IADD3.X R2, PT, PT, R2, UR11, RZ, P5, !PT ;  /* 0x0000000b02027c10 */ /* 0x000fc4000affe4ff */
[----:B------:R-:W-:Y:S02]  /*f330*/  IADD3.X R0, PT, PT, R0, UR11, RZ, P4, !PT ;  /* 0x0000000b00007c10 */ /* 0x000fe4000a7fe4ff */
[----:B0-----:R-:W-:Y:S02]  /*f340*/  IADD3 R13, P0, PT, R10, UR10, RZ ;  /* 0x0000000a0a0d7c10 */ /* 0x001fe4000ff1e0ff */
[----:B------:R-:W-:Y:S02]  /*f350*/  SHF.R.S32.HI R6, RZ, 0x1f, R10 ;  /* 0x0000001fff067819 */ /* 0x000fe4000001140a */
[----:B------:R-:W5:Y:S04]  /*f360*/  LDL.LU R10, [R1+0x84] ;  /* 0x00008400010a7983 */ /* 0x000f680000300800 */
[----:B------:R-:W-:Y:S04]  /*f370*/  STL [R1+0x808], R5 ;  /* 0x0008080501007387 */ /* 0x000fe80000100800 */
[----:B------:R0:W-:Y:S04]  /*f380*/  STL [R1+0x658], R13 ;  /* 0x0006580d01007387 */ /* 0x0001e80000100800 */
[----:B------:R1:W-:Y:S01]  /*f390*/  STL [R1+0x80c], R4 ;  /* 0x00080c0401007387 */ /* 0x0003e20000100800 */
[----:B0-----:R-:W-:-:S02]  /*f3a0*/  IADD3 R13, P1, PT, R14, UR10, RZ ;  /* 0x0000000a0e0d7c10 */ /* 0x001fc4000ff3e0ff */
[----:B------:R-:W-:-:S03]  /*f3b0*/  SHF.R.S32.HI R5, RZ, 0x1f, R14 ;  /* 0x0000001fff057819 */ /* 0x000fc6000001140e */
[----:B------:R0:W-:Y:S04]  /*f3c0*/  STL [R1+0x65c], R13 ;  /* 0x00065c0d01007387 */ /* 0x0001e80000100800 */
[----:B------:R-:W5:Y:S01]  /*f3d0*/  LDL.LU R14, [R1+0x80] ;  /* 0x00008000010e7983 */ /* 0x000f620000300800 */
[----:B-1----:R-:W-:Y:S02]  /*f3e0*/  SHF.R.S32.HI R4, RZ, 0x1f, R28 ;  /* 0x0000001fff047819 */ /* 0x002fe4000001141c */
[----:B0-----:R-:W-:Y:S01]  /*f3f0*/  IADD3 R13, P6, PT, R28, UR10, RZ ;  /* 0x0000000a1c0d7c10 */ /* 0x001fe2000ffde0ff */
[----:B------:R-:W-:Y:S04]  /*f400*/  STL [R1+0x810], R3 ;  /* 0x0008100301007387 */ /* 0x000fe80000100800 */
[----:B------:R2:W-:Y:S04]  /*f410*/  STL [R1+0x660], R13 ;  /* 0x0006600d01007387 */ /* 0x0005e80000100800 */
[----:B------:R-:W5:Y:S04]  /*f420*/  LDL.LU R28, [R1+0x78] ;  /* 0x00007800011c7983 */ /* 0x000f680000300800 */
[----:B------:R4:W-:Y:S01]  /*f430*/  STL [R1+0x814], R2 ;  /* 0x0008140201007387 */ /* 0x0009e20000100800 */
[----:B------:R-:W-:-:S02]  /*f440*/  IADD3.X R8, PT, PT, R8, UR11, RZ, P3, !PT ;  /* 0x0000000b08087c10 */ /* 0x000fc40009ffe4ff */
        /* <DEDUP_REMOVED lines=9> */
[----:B0-----:R-:W4:Y:S01]  /*f4e0*/  LDL.LU R9, [R1+0x6c] ;  /* 0x00006c0001097983 */ /* 0x001f220000300800 */
[----:B------:R-:W-:-:S03]  /*f4f0*/  SHF.R.S32.HI R0, RZ, 0x1f, R16 ;  /* 0x0000001fff007819 */ /* 0x000fc60000011410 */
[----:B------:R3:W-:Y:S01]  /*f500*/  STL [R1+0x81c], R8 ;  /* 0x00081c0801007387 */ /* 0x0007e20000100800 */
[----:B------:R-:W-:-:S03]  /*f510*/  IADD3 R13, P3, PT, R16, UR10, RZ ;  /* 0x0000000a100d7c10 */ /* 0x000fc6000ff7e0ff */
[----:B------:R-:W4:Y:S04]  /*f520*/  LDL.LU R16, [R1+0x68] ;  /* 0x0000680001107983 */ /* 0x000f280000300800 */
[----:B------:R0:W-:Y:S01]  /*f530*/  STL [R1+0x66c], R13 ;  /* 0x00066c0d01007387 */ /* 0x0001e20000100800 */
[----:B---3--:R-:W-:Y:S02]  /*f540*/  SHF.R.S32.HI R8, RZ, 0x1f, R29 ;  /* 0x0000001fff087819 */ /* 0x008fe4000001141d */
        /* <DEDUP_REMOVED lines=8> */
[----:B------:R-:W-:Y:S04]  /*f5d0*/  STL [R1+0x824], R13 ;  /* 0x0008240d01007387 */ /* 0x000fe80000100800 */
        /* <DEDUP_REMOVED lines=8> */
[----:B------:R-:W-:-:S03]  /*f660*/  IADD3.X R3, PT, PT, R3, UR11, RZ, P5, !PT ;  /* 0x0000000b03037c10 */ /* 0x000fc6000affe4ff */
[----:B------:R-:W-:Y:S01]  /*f670*/  STL [R1+0x82c], R4 ;  /* 0x00082c0401007387 */ /* 0x000fe20000100800 */
[----:B------:R-:W-:Y:S02]  /*f680*/  IADD3.X R2, PT, PT, R2, UR11, RZ, P4, !PT ;  /* 0x0000000b02027c10 */ /* 0x000fe4000a7fe4ff */
[----:B------:R-:W-:Y:S02]  /*f690*/  IADD3 R13, P6, PT, R10, UR10, RZ ;  /* 0x0000000a0a0d7c10 */ /* 0x000fe4000ffde0ff */
[----:B------:R-:W-:Y:S02]  /*f6a0*/  SHF.R.S32.HI R5, RZ, 0x1f, R10 ;  /* 0x0000001fff057819 */ /* 0x000fe4000001140a */
[----:B------:R-:W5:Y:S04]  /*f6b0*/  LDL.LU R10, [R1+0x58] ;  /* 0x00005800010a7983 */ /* 0x000f680000300800 */
[----:B------:R0:W-:Y:S01]  /*f6c0*/  STL [R1+0x67c], R13 ;  /* 0x00067c0d01007387 */ /* 0x0001e20000100800 */
[----:B------:R-:W-:-:S02]  /*f6d0*/  IADD3.X R0, PT, PT, R0, UR11, RZ, P3, !PT ;  /* 0x0000000b00007c10 */ /* 0x000fc40009ffe4ff */
[----:B0-----:R-:W-:Y:S02]  /*f6e0*/  IADD3 R13, P5, PT, R14, UR10, RZ ;  /* 0x0000000a0e0d7c10 */ /* 0x001fe4000ffbe0ff */
[----:B------:R-:W-:Y:S02]  /*f6f0*/  SHF.R.S32.HI R4, RZ, 0x1f, R14 ;  /* 0x0000001fff047819 */ /* 0x000fe4000001140e */
        /* <DEDUP_REMOVED lines=8> */
[----:B------:R-:W-:-:S02]  /*f780*/  IADD3.X R7, PT, PT, R7, UR11, RZ, P0, !PT ;  /* 0x0000000b07077c10 */ /* 0x000fc400087fe4ff */
[----:B------:R-:W-:Y:S02]  /*f790*/  IADD3.X R6, PT, PT, R6, UR11, RZ, P1, !PT ;  /* 0x0000000b06067c10 */ /* 0x000fe40008ffe4ff */
[----:B--2---:R-:W-:Y:S02]  /*f7a0*/  IADD3 R13, P3, PT, R15, UR10, RZ ;  /* 0x0000000a0f0d7c10 */ /* 0x004fe4000ff7e0ff */
[----:B------:R-:W-:Y:S02]  /*f7b0*/  SHF.R.S32.HI R2, RZ, 0x1f, R15 ;  /* 0x0000001fff027819 */ /* 0x000fe4000001140f */
[----:B------:R-:W2:Y:S04]  /*f7c0*/  LDL.LU R15, [R1+0x4c] ;  /* 0x00004c00010f7983 */ /* 0x000ea80000300800 */
[----:B------:R-:W-:Y:S04]  /*f7d0*/  STL [R1+0x838], R0 ;  /* 0x0008380001007387 */ /* 0x000fe80000100800 */
[----:B------:R0:W-:Y:S02]  /*f7e0*/  STL [R1+0x688], R13 ;  /* 0x0006880d01007387 */ /* 0x0001e40000100800 */
[----:B0-----:R-:W-:-:S05]  /*f7f0*/  IADD3.X R13, PT, PT, R8, UR11, RZ, P2, !PT ;  /* 0x0000000b080d7c10 */ /* 0x001fca00097fe4ff */
[----:B------:R0:W-:Y:S01]  /*f800*/  STL [R1+0x83c], R13 ;  /* 0x00083c0d01007387 */ /* 0x0001e20000100800 */
[----:B----4-:R-:W-:Y:S02]  /*f810*/  SHF.R.S32.HI R0, RZ, 0x1f, R9 ;  /* 0x0000001fff007819 */ /* 0x010fe40000011409 */
[----:B------:R-:W-:-:S05]  /*f820*/  IADD3 R9, P2, PT, R9, UR10, RZ ;  /* 0x0000000a09097c10 */ /* 0x000fca000ff5e0ff */
[----:B------:R1:W-:Y:S01]  /*f830*/  STL [R1+0x68c], R9 ;  /* 0x00068c0901007387 */ /* 0x0003e20000100800 */
[----:B0-----:R-:W-:Y:S02]  /*f840*/  IADD3 R13, P0, PT, R16, UR10, RZ ;  /* 0x0000000a100d7c10 */ /* 0x001fe4000ff1e0ff */
[----:B------:R-:W-:Y:S01]  /*f850*/  SHF.R.S32.HI R8, RZ, 0x1f, R16 ;  /* 0x0000001fff087819 */ /* 0x000fe20000011410 */
[----:B-1----:R-:W4:Y:S04]  /*f860*/  LDL.LU R9, [R1+0x48] ;  /* 0x0000480001097983 */ /* 0x002f280000300800 */
[----:B------:R3:W-:Y:S04]  /*f870*/  STL [R1+0x840], R7 ;  /* 0x0008400701007387 */ /* 0x0007e80000100800 */
[----:B------:R0:W-:Y:S04]  /*f880*/  STL [R1+0x690], R13 ;  /* 0x0006900d01007387 */ /* 0x0001e80000100800 */
[----:B------:R-:W4:Y:S04]  /*f890*/  LDL.LU R16, [R1+0x40] ;  /* 0x0000400001107983 */ /* 0x000f280000300800 */
[----:B------:R-:W-:Y:S01]  /*f8a0*/  STL [R1+0x844], R6 ;  /* 0x0008440601007387 */ /* 0x000fe20000100800 */
[----:B---3--:R-:W-:-:S02]  /*f8b0*/  SHF.R.S32.HI R7, RZ, 0x1f, R29 ;  /* 0x0000001fff077819 */ /* 0x008fc4000001141d */
[----:B0-----:R-:W-:Y:S02]  /*f8c0*/  IADD3 R13, P1, PT, R29, UR10, RZ ;  /* 0x0000000a1d0d7c10 */ /* 0x001fe4000ff3e0ff */
[----:B------:R-:W3:Y:S01]  /*f8d0*/  LDL.LU R29, [R1+0x3c] ;  /* 0x00003c00011d7983 */ /* 0x000ee20000300800 */
[----:B------:R-:W-:-:S03]  /*f8e0*/  IADD3.X R5, PT, PT, R5, UR11, RZ, P6, !PT ;  /* 0x0000000b05057c10 */ /* 0x000fc6000b7fe4ff */
[----:B------:R5:W-:Y:S01]  /*f8f0*/  STL [R1+0x694], R13 ;  /* 0x0006940d01007387 */ /* 0x000be20000100800 */
[----:B------:R-:W-:Y:S02]  /*f900*/  IADD3.X R3, PT, PT, R3, UR11, RZ, P4, !PT ;  /* 0x0000000b03037c10 */ /* 0x000fe4000a7fe4ff */
[----:B------:R-:W-:Y:S02]  /*f910*/  IADD3.X R2, PT, PT, R2, UR11, RZ, P3, !PT ;  /* 0x0000000b02027c10 */ /* 0x000fe40009ffe4ff */
[----:B-----5:R-:W-:Y:S02]  /*f920*/  IADD3 R13, P6, PT, R12, UR10, RZ ;  /* 0x0000000a0c0d7c10 */ /* 0x020fe4000ffde0ff */
[----:B------:R-:W-:Y:S02]  /*f930*/  SHF.R.S32.HI R6, RZ, 0x1f, R12 ;  /* 0x0000001fff067819 */ /* 0x000fe4000001140c */
[----:B------:R-:W5:Y:S04]  /*f940*/  LDL.LU R12, [R1+0x38] ;  /* 0x00003800010c7983 */ /* 0x000f680000300800 */
[----:B------:R0:W-:Y:S04]  /*f950*/  STL [R1+0x848], R5 ;  /* 0x0008480501007387 */ /* 0x0001e80000100800 */
[----:B------:R1:W-:Y:S01]  /*f960*/  STL [R1+0x698], R13 ;  /* 0x0006980d01007387 */ /* 0x0003e20000100800 */
[----:B0-----:R-:W-:-:S02]  /*f970*/  SHF.R.S32.HI R5, RZ, 0x1f, R11 ;  /* 0x0000001fff057819 */ /* 0x001fc4000001140b */
[----:B-1----:R-:W-:Y:S02]  /*f980*/  IADD3.X R13, PT, PT, R4, UR11, RZ, P5, !PT ;  /* 0x0000000b040d7c10 */ /* 0x002fe4000affe4ff */
[----:B------:R-:W-:-:S03]  /*f990*/  IADD3 R11, P5, PT, R11, UR10, RZ ;  /* 0x0000000a0b0b7c10 */ /* 0x000fc6000ffbe0ff */
[----:B------:R-:W-:Y:S04]  /*f9a0*/  STL [R1+0x84c], R13 ;  /* 0x00084c0d01007387 */ /* 0x000fe80000100800 */
[----:B------:R0:W-:Y:S04]  /*f9b0*/  STL [R1+0x86c], R11 ;  /* 0x00086c0b01007387 */ /* 0x0001e80000100800 */
[----:B0-----:R-:W5:Y:S01]  /*f9c0*/  LDL.LU R11, [R1+0x30] ;  /* 0x00003000010b7983 */ /* 0x001f620000300800 */
[----:B------:R-:W-:Y:S02]  /*f9d0*/  SHF.R.S32.HI R4, RZ, 0x1f, R10 ;  /* 0x0000001fff047819 */ /* 0x000fe4000001140a */
[----:B------:R-:W-:Y:S01]  /*f9e0*/  IADD3 R10, P4, PT, R10, UR10, RZ ;  /* 0x0000000a0a0a7c10 */ /* 0x000fe2000ff9e0ff */
[----:B------:R-:W-:Y:S04]  /*f9f0*/  STL [R1+0x850], R3 ;  /* 0x0008500301007387 */ /* 0x000fe80000100800 */
[----:B------:R0:W-:Y:S01]  /*fa00*/  STL [R1+0x874], R10 ;  /* 0x0008740a01007387 */ /* 0x0001e20000100800 */
[----:B------:R-:W-:-:S03]  /*fa10*/  IADD3.X R0, PT, PT, R0, UR11, RZ, P2, !PT ;  /* 0x0000000b00007c10 */ /* 0x000fc600097fe4ff */
[----:B0-----:R-:W5:Y:S04]  /*fa20*/  LDL.LU R10, [R1+0x2c] ;  /* 0x00002c00010a7983 */ /* 0x001f680000300800 */
[----:B------:R0:W-:Y:S01]  /*fa30*/  STL [R1+0x854], R2 ;  /* 0x0008540201007387 */ /* 0x0001e20000100800 */
[----:B------:R-:W-:-:S05]  /*fa40*/  IADD3 R13, P3, PT, R14, UR10, RZ ;  /* 0x0000000a0e0d7c10 */ /* 0x000fca000ff7e0ff */
[----:B------:R1:W-:Y:S01]  /*fa50*/  STL [R1+0x87c], R13 ;  /* 0x00087c0d01007387 */ /* 0x0003e20000100800 */
[----:B------:R-:W-:Y:S02]  /*fa60*/  IADD3.X R8, PT, PT, R8, UR11, RZ, P0, !PT ;  /* 0x0000000b08087c10 */ /* 0x000fe400087fe4ff */
[----:B------:R-:W-:Y:S02]  /*fa70*/  SHF.R.S32.HI R3, RZ, 0x1f, R14 ;  /* 0x0000001fff037819 */ /* 0x000fe4000001140e */
[----:B0-----:R-:W-:Y:S02]  /*fa80*/  SHF.R.S32.HI R2, RZ, 0x1f, R28 ;  /* 0x0000001fff027819 */ /* 0x001fe4000001141c */
[----:B-1----:R-:W-:Y:S02]  /*fa90*/  IADD3 R13, P2, PT, R28, UR10, RZ ;  /* 0x0000000a1c0d7c10 */ /* 0x002fe4000ff5e0ff */
[----:B------:R-:W5:Y:S04]  /*faa0*/  LDL.LU R28, [R1+0x24] ;  /* 0x00002400011c7983 */ /* 0x000f680000300800 */
[----:B------:R-:W-:Y:S04]  /*fab0*/  STL [R1+0x858], R0 ;  /* 0x0008580001007387 */ /* 0x000fe80000100800 */
[----:B------:R2:W-:Y:S04]  /*fac0*/  STL [R1+0x884], R13 ;  /* 0x0008840d01007387 */ /* 0x0005e80000100800 */
[----:B------:R-:W5:Y:S04]  /*fad0*/  LDL.LU R14, [R1+0x20] ;  /* 0x00002000010e7983 */ /* 0x000f680000300800 */
[----:B------:R-:W-:Y:S01]  /*fae0*/  STL [R1+0x85c], R8 ;  /* 0x00085c0801007387 */ /* 0x000fe20000100800 */
[----:B------:R-:W-:-:S02]  /*faf0*/  IADD3.X R7, PT, PT, R7, UR11, RZ, P1, !PT ;  /* 0x0000000b07077c10 */ /* 0x000fc40008ffe4ff */
[----:B------:R-:W-:Y:S02]  /*fb00*/  IADD3.X R6, PT, PT, R6, UR11, RZ, P6, !PT ;  /* 0x0000000b06067c10 */ /* 0x000fe4000b7fe4ff */
[----:B------:R-:W-:Y:S02]  /*fb10*/  IADD3.X R5, PT, PT, R5, UR11, RZ, P5, !PT ;  /* 0x0000000b05057c10 */ /* 0x000fe4000affe4ff */
[----:B--2---:R-:W-:Y:S02]  /*fb20*/  IADD3 R13, P0, PT, R15, UR10, RZ ;  /* 0x0000000a0f0d7c10 */ /* 0x004fe4000ff1e0ff */
[----:B------:R-:W-:Y:S02]  /*fb30*/  SHF.R.S32.HI R0, RZ, 0x1f, R15 ;  /* 0x0000001fff007819 */ /* 0x000fe4000001140f */
[----:B------:R-:W2:Y:S04]  /*fb40*/  LDL.LU R15, [R1+0x1c] ;  /* 0x00001c00010f7983 */ /* 0x000ea80000300800 */
[----:B------:R4:W-:Y:S02]  /*fb50*/  STL [R1+0x88c], R13 ;  /* 0x00088c0d01007387 */ /* 0x0009e40000100800 */
[----:B----4-:R-:W-:-:S02]  /*fb60*/  IADD3 R13, P1, PT, R9, UR10, RZ ;  /* 0x0000000a090d7c10 */ /* 0x010fc4000ff3e0ff */
[----:B------:R-:W-:Y:S02]  /*fb70*/  SHF.R.S32.HI R8, RZ, 0x1f, R9 ;  /* 0x0000001fff087819 */ /* 0x000fe40000011409 */
        /* <DEDUP_REMOVED lines=10> */
[----:B------:R-:W-:Y:S04]  /*fc20*/  STL [R1+0x868], R5 ;  /* 0x0008680501007387 */ /* 0x000fe80000100800 */
[----:B------:R0:W-:Y:S04]  /*fc30*/  STL [R1+0x8a4], R13 ;  /* 0x0008a40d01007387 */ /* 0x0001e80000100800 */
[----:B------:R-:W3:Y:S01]  /*fc40*/  LDL.LU R29, [R1+0x10] ;  /* 0x00001000011d7983 */ /* 0x000ee20000300800 */
[----:B------:R-:W-:-:S02]  /*fc50*/  IADD3.X R4, PT, PT, R4, UR11, RZ, P4, !PT ;  /* 0x0000000b04047c10 */ /* 0x000fc4000a7fe4ff */
[----:B------:R-:W-:-:S03]  /*fc60*/  IADD3.X R3, PT, PT, R3, UR11, RZ, P3, !PT ;  /* 0x0000000b03037c10 */ /* 0x000fc60009ffe4ff */
[----:B------:R-:W-:Y:S01]  /*fc70*/  STL [R1+0x870], R4 ;  /* 0x0008700401007387 */ /* 0x000fe20000100800 */
[----:B------:R-:W-:-:S03]  /*fc80*/  IADD3.X R2, PT, PT, R2, UR11, RZ, P2, !PT ;  /* 0x0000000b02027c10 */ /* 0x000fc600097fe4ff */
[----:B0-----:R-:W3:Y:S01]  /*fc90*/  LDL.LU R13, [R1+0xc] ;  /* 0x00000c00010d7983 */ /* 0x001ee20000300800 */
[----:B-----5:R-:W-:Y:S02]  /*fca0*/  SHF.R.S32.HI R5, RZ, 0x1f, R12 ;  /* 0x0000001fff057819 */ /* 0x020fe4000001140c */
[----:B------:R-:W-:-:S05]  /*fcb0*/  IADD3 R12, P4, PT, R12, UR10, RZ ;  /* 0x0000000a0c0c7c10 */ /* 0x000fca000ff9e0ff */
[----:B------:R0:W-:Y:S01]  /*fcc0*/  STL [R1+0x8ac], R12 ;  /* 0x0008ac0c01007387 */ /* 0x0001e20000100800 */
[----:B------:R-:W-:-:S03]  /*fcd0*/  IADD3.X R0, PT, PT, R0, UR11, RZ, P0, !PT ;  /* 0x0000000b00007c10 */ /* 0x000fc600087fe4ff */
[----:B0-----:R-:W5:Y:S04]  /*fce0*/  LDL.LU R12, [R1+0x8] ;  /* 0x00000800010c7983 */ /* 0x001f680000300800 */
[----:B------:R-:W-:Y:S01]  /*fcf0*/  STL [R1+0x878], R3 ;  /* 0x0008780301007387 */ /* 0x000fe20000100800 */
[----:B------:R-:W-:Y:S02]  /*fd00*/  SHF.R.S32.HI R4, RZ, 0x1f, R11 ;  /* 0x0000001fff047819 */ /* 0x000fe4000001140b */
[----:B------:R-:W-:-:S05]  /*fd10*/  IADD3 R11, P3, PT, R11, UR10, RZ ;  /* 0x0000000a0b0b7c10 */ /* 0x000fca000ff7e0ff */
[----:B------:R0:W-:Y:S04]  /*fd20*/  STL [R1+0x8b4], R11 ;  /* 0x0008b40b01007387 */ /* 0x0001e80000100800 */
[----:B0-----:R-:W5:Y:S04]  /*fd30*/  LDL.LU R11, [R1+0x4] ;  /* 0x00000400010b7983 */ /* 0x001f680000300800 */
[----:B------:R0:W-:Y:S01]  /*fd40*/  STL [R1+0x880], R2 ;  /* 0x0008800201007387 */ /* 0x0001e20000100800 */
[----:B------:R-:W-:Y:S02]  /*fd50*/  SHF.R.S32.HI R3, RZ, 0x1f, R10 ;  /* 0x0000001fff037819 */ /* 0x000fe4000001140a */
[----:B0-----:R-:W-:-:S02]  /*fd60*/  IADD3 R2, P2, PT, R10, UR10, RZ ;  /* 0x0000000a0a027c10 */ /* 0x001fc4000ff5e0ff */
[----:B------:R-:W5:Y:S04]  /*fd70*/  LDL.LU R10, [R1] ;  /* 0x00000000010a7983 */ /* 0x000f680000300800 */
[----:B------:R-:W-:Y:S04]  /*fd80*/  STL [R1+0x8bc], R2 ;  /* 0x0008bc0201007387 */ /* 0x000fe80000100800 */
[----:B------:R0:W-:Y:S01]  /*fd90*/  STL [R1+0x888], R0 ;  /* 0x0008880001007387 */ /* 0x0001e20000100800 */
[----:B------:R-:W-:Y:S02]  /*fda0*/  IADD3.X R8, PT, PT, R8, UR11, RZ, P1, !PT ;  /* 0x0000000b08087c10 */ /* 0x000fe40008ffe4ff */
[----:B------:R-:W-:-:S02]  /*fdb0*/  IADD3.X R7, PT, PT, R7, UR11, RZ, P6, !PT ;  /* 0x0000000b07077c10 */ /* 0x000fc4000b7fe4ff */
[----:B0-----:R-:W-:Y:S02]  /*fdc0*/  IADD3 R0, P0, PT, R28, UR10, RZ ;  /* 0x0000000a1c007c10 */ /* 0x001fe4000ff1e0ff */
[----:B------:R-:W-:Y:S02]  /*fdd0*/  SHF.R.S32.HI R2, RZ, 0x1f, R28 ;  /* 0x0000001fff027819 */ /* 0x000fe4000001141c */
[----:B------:R-:W5:Y:S04]  /*fde0*/  LDL.LU R28, [R1+0xe88] ;  /* 0x000e8800011c7983 */ /* 0x000f680000300800 */
[----:B------:R0:W-:Y:S04]  /*fdf0*/  STL [R1+0x8c4], R0 ;  /* 0x0008c40001007387 */ /* 0x0001e80000100800 */
[----:B------:R-:W-:Y:S01]  /*fe00*/  STL [R1+0x890], R8 ;  /* 0x0008900801007387 */ /* 0x000fe20000100800 */
[----:B0-----:R-:W-:-:S02]  /*fe10*/  SHF.R.S32.HI R0, RZ, 0x1f, R14 ;  /* 0x0000001fff007819 */ /* 0x001fc4000001140e */
[----:B------:R-:W-:Y:S02]  /*fe20*/  IADD3 R14, P1, PT, R14, UR10, RZ ;  /* 0x0000000a0e0e7c10 */ /* 0x000fe4000ff3e0ff */
[----:B------:R-:W-:-:S03]  /*fe30*/  IADD3.X R6, PT, PT, R6, UR11, RZ, P5, !PT ;  /* 0x0000000b06067c10 */ /* 0x000fc6000affe4ff */
[----:B------:R0:W-:Y:S01]  /*fe40*/  STL [R1+0x8cc], R14 ;  /* 0x0008cc0e01007387 */ /* 0x0001e20000100800 */
[----:B------:R-:W-:-:S03]  /*fe50*/  IADD3.X R5, PT, PT, R5, UR11, RZ, P4, !PT ;  /* 0x0000000b05057c10 */ /* 0x000fc6000a7fe4ff */
[----:B0-----:R-:W5:Y:S04]  /*fe60*/  LDL.LU R14, [R1+0x188] ;  /* 0x00018800010e7983 */ /* 0x001f680000300800 */
[----:B------:R-:W-:Y:S01]  /*fe70*/  STL [R1+0x898], R7 ;  /* 0x0008980701007387 */ /* 0x000fe20000100800 */
[----:B------:R-:W-:Y:S02]  /*fe80*/  IADD3.X R4, PT, PT, R4, UR11, RZ, P3, !PT ;  /* 0x0000000b04047c10 */ /* 0x000fe40009ffe4ff */
[----:B--2---:R-:W-:Y:S02]  /*fe90*/  SHF.R.S32.HI R8, RZ, 0x1f, R15 ;  /* 0x0000001fff087819 */ /* 0x004fe4000001140f */
[----:B------:R-:W-:-:S05]  /*fea0*/  IADD3 R15, P6, PT, R15, UR10, RZ ;  /* 0x0000000a0f0f7c10 */ /* 0x000fca000ffde0ff */
[----:B------:R0:W-:Y:S04]  /*feb0*/  STL [R1+0x8d4], R15 ;  /* 0x0008d40f01007387 */ /* 0x0001e80000100800 */
[----:B0-----:R-:W2:Y:S04]  /*fec0*/  LDL.LU R15, [R1+0x18c] ;  /* 0x00018c00010f7983 */ /* 0x001ea80000300800 */
[----:B------:R4:W-:Y:S02]  /*fed0*/  STL [R1+0x8a0], R6 ;  /* 0x0008a00601007387 */ /* 0x0009e40000100800 */
[----:B----4-:R-:W-:-:S02]  /*fee0*/  IADD3 R6, P5, PT, R9, UR10, RZ ;  /* 0x0000000a09067c10 */ /* 0x010fc4000ffbe0ff */
[----:B------:R-:W-:Y:S02]  /*fef0*/  SHF.R.S32.HI R7, RZ, 0x1f, R9 ;  /* 0x0000001fff077819 */ /* 0x000fe40000011409 */
[----:B------:R-:W4:Y:S04]  /*ff00*/  LDL.LU R9, [R1+0x190] ;  /* 0x0001900001097983 */ /* 0x000f280000300800 */
[----:B------:R-:W-:Y:S04]  /*ff10*/  STL [R1+0x8dc], R6 ;  /* 0x0008dc0601007387 */ /* 0x000fe80000100800 */
[----:B------:R0:W-:Y:S02]  /*ff20*/  STL [R1+0x8a8], R5 ;  /* 0x0008a80501007387 */ /* 0x0001e40000100800 */
[----:B0-----:R-:W-:-:S02]  /*ff30*/  IADD3 R5, P4, PT, R16, UR10, RZ ;  /* 0x0000000a10057c10 */ /* 0x001fc4000ff9e0ff */
[----:B------:R-:W-:Y:S02]  /*ff40*/  SHF.R.S32.HI R6, RZ, 0x1f, R16 ;  /* 0x0000001fff067819 */ /* 0x000fe40000011410 */
[----:B------:R-:W2:Y:S04]  /*ff50*/  LDL.LU R16, [R1+0x194] ;  /* 0x0001940001107983 */ /* 0x000ea80000300800 */
        /* <DEDUP_REMOVED lines=8> */
[----:B0-----:R-:W-:Y:S02]  /*ffe0*/  SHF.R.S32.HI R4, RZ, 0x1f, R13 ;  /* 0x0000001fff047819 */ /* 0x001fe4000001140d */
[----:B------:R-:W-:Y:S02]  /*fff0*/  IADD3 R13, P2, PT, R13, UR10, RZ ;  /* 0x0000000a0d0d7c10 */ /* 0x000fe4000ff5e0ff */
[----:B-----5:R-:W-:-:S03]  /*10000*/  SHF.R.S32.HI R3, RZ, 0x1f, R12 ;  /* 0x0000001fff037819 */ /* 0x020fc6000001140c */
[----:B------:R0:W-:Y:S02]  /*10010*/  STL [R1+0x8f4], R13 ;  /* 0x0008f40d01007387 */ /* 0x0001e40000100800 */
[----:B0-----:R-:W-:Y:S02]  /*10020*/  IADD3.X R13, PT, PT, R2, UR11, RZ, P0, !PT ;  /* 0x0000000b020d7c10 */ /* 0x001fe400087fe4ff */
[----:B------:R-:W-:-:S03]  /*10030*/  IADD3 R12, P0, PT, R12, UR10, RZ ;  /* 0x0000000a0c0c7c10 */ /* 0x000fc6000ff1e0ff */
[----:B------:R0:W-:Y:S04]  /*10040*/  STL [R1+0x8c0], R13 ;  /* 0x0008c00d01007387 */ /* 0x0001e80000100800 */
[----:B------:R1:W-:Y:S01]  /*10050*/  STL [R1+0x8fc], R12 ;  /* 0x0008fc0c01007387 */ /* 0x0003e20000100800 */
[----:B0-----:R-:W-:-:S05]  /*10060*/  IADD3.X R13, PT, PT, R0, UR11, RZ, P1, !PT ;  /* 0x0000000b000d7c10 */ /* 0x001fca0008ffe4ff */
[----:B------:R-:W-:Y:S01]  /*10070*/  STL [R1+0x8c8], R13 ;  /* 0x0008c80d01007387 */ /* 0x000fe20000100800 */
[----:B------:R-:W-:Y:S02]  /*10080*/  SHF.R.S32.HI R2, RZ, 0x1f, R11 ;  /* 0x0000001fff027819 */ /* 0x000fe4000001140b */
[----:B-1----:R-:W-:Y:S02]  /*10090*/  IADD3 R12, P1, PT, R11, UR10, RZ ;  /* 0x0000000a0b0c7c10 */ /* 0x002fe4000ff3e0ff */
[----:B------:R-:W-:-:S03]  /*100a0*/  IADD3.X R11, PT, PT, R8, UR11, RZ, P6, !PT ;  /* 0x0000000b080b7c10 */ /* 0x000fc6000b7fe4ff */
[----:B------:R-:W-:Y:S04]  /*100b0*/  STL [R1+0x904], R12 ;  /* 0x0009040c01007387 */ /* 0x000fe80000100800 */
[----:B------:R0:W-:Y:S01]  /*100c0*/  STL [R1+0x8d0], R11 ;  /* 0x0008d00b01007387 */ /* 0x0001e20000100800 */
[----:B------:R-:W-:Y:S02]  /*100d0*/  SHF.R.S32.HI R0, RZ, 0x1f, R10 ;  /* 0x0000001fff007819 */ /* 0x000fe4000001140a */
[----:B------:R-:W-:Y:S02]  /*100e0*/  IADD3 R10, P6, PT, R10, UR10, RZ ;  /* 0x0000000a0a0a7c10 */ /* 0x000fe4000ffde0ff */
[----:B0-----:R-:W-:-:S03]  /*100f0*/  IADD3.X R11, PT, PT, R7, UR11, RZ, P5, !PT ;  /* 0x0000000b070b7c10 */ /* 0x001fc6000affe4ff */
[----:B------:R-:W-:Y:S04]  /*10100*/  STL [R1+0x90c], R10 ;  /* 0x00090c0a01007387 */ /* 0x000fe80000100800 */
[----:B------:R0:W-:Y:S02]  /*10110*/  STL [R1+0x8d8], R11 ;  /* 0x0008d80b01007387 */ /* 0x0001e40000100800 */
[----:B0-----:R-:W-:Y:S02]  /*10120*/  IADD3.X R11, PT, PT, R6, UR11, RZ, P4, !PT ;  /* 0x0000000b060b7c10 */ /* 0x001fe4000a7fe4ff */
[----:B------:R-:W-:Y:S01]  /*10130*/  IADD3.X R3, PT, PT, R3, UR11, RZ, P0, !PT ;  /* 0x0000000b03037c10 */ /* 0x000fe200087fe4ff */
[----:B------:R-:W-:Y:S02]  /*10140*/  IMAD R17, R17, UR7, RZ ;  /* 0x0000000711117c24 */ /* 0x000fe4000f8e02ff */
[----:B------:R-:W-:Y:S01]  /*10150*/  IMAD R18, R18, UR7, RZ ;  /* 0x0000000712127c24 */ /* 0x000fe2000f8e02ff */
[----:B---3--:R-:W-:-:S05]  /*10160*/  IADD3 R10, P5, PT, R29, UR10, RZ ;  /* 0x0000000a1d0a7c10 */ /* 0x008fca000ffbe0ff */
[----:B------:R0:W-:Y:S04]  /*10170*/  STL [R1+0x914], R10 ;  /* 0x0009140a01007387 */ /* 0x0001e80000100800 */
[----:B------:R1:W-:Y:S01]  /*10180*/  STL [R1+0x8e0], R11 ;  /* 0x0008e00b01007387 */ /* 0x0003e20000100800 */
[----:B0-----:R-:W-:Y:S02]  /*10190*/  IADD3 R10, P4, PT, R28, UR10, RZ ;  /* 0x0000000a1c0a7c10 */ /* 0x001fe4000ff9e0ff */
[----:B-1----:R-:W-:-:S03]  /*101a0*/  IADD3.X R11, PT, PT, R5, UR11, RZ, P3, !PT ;  /* 0x0000000b050b7c10 */ /* 0x002fc60009ffe4ff */
[----:B------:R0:W-:Y:S04]  /*101b0*/  STL [R1+0x91c], R10 ;  /* 0x00091c0a01007387 */ /* 0x0001e80000100800 */
[----:B------:R1:W-:Y:S01]  /*101c0*/  STL [R1+0x8e8], R11 ;  /* 0x0008e80b01007387 */ /* 0x0003e20000100800 */
[----:B0-----:R-:W-:Y:S02]  /*101d0*/  IADD3 R10, P3, PT, R14, UR10, RZ ;  /* 0x0000000a0e0a7c10 */ /* 0x001fe4000ff7e0ff */
[----:B-1----:R-:W-:-:S03]  /*101e0*/  IADD3.X R11, PT, PT, R4, UR11, RZ, P2, !PT ;  /* 0x0000000b040b7c10 */ /* 0x002fc600097fe4ff */
[----:B------:R0:W-:Y:S01]  /*101f0*/  STL [R1+0x924], R10 ;  /* 0x0009240a01007387 */ /* 0x0001e20000100800 */
[----:B----4-:R-:W-:Y:S02]  /*10200*/  SHF.R.S32.HI R4, RZ, 0x1f, R9 ;  /* 0x0000001fff047819 */ /* 0x010fe40000011409 */
[----:B------:R-:W-:Y:S01]  /*10210*/  IADD3 R9, P0, PT, R9, UR10, RZ ;  /* 0x0000000a09097c10 */ /* 0x000fe2000ff1e0ff */
[----:B------:R-:W-:Y:S01]  /*10220*/  STL [R1+0x8f0], R11 ;  /* 0x0008f00b01007387 */ /* 0x000fe20000100800 */
[----:B--2---:R-:W-:Y:S02]  /*10230*/  SHF.R.S32.HI R5, RZ, 0x1f, R15 ;  /* 0x0000001fff057819 */ /* 0x004fe4000001140f */
[----:B0-----:R-:W-:-:S05]  /*10240*/  IADD3 R10, P2, PT, R15, UR10, RZ ;  /* 0x0000000a0f0a7c10 */ /* 0x001fca000ff5e0ff */
[----:B------:R0:W-:Y:S04]  /*10250*/  STL [R1+0x92c], R10 ;  /* 0x00092c0a01007387 */ /* 0x0001e80000100800 */
[----:B------:R-:W2:Y:S04]  /*10260*/  LDL.LU R15, [R1+0x1d4] ;  /* 0x0001d400010f7983 */ /* 0x000ea80000300800 */
[----:B------:R-:W-:Y:S01]  /*10270*/  STL [R1+0x8f8], R3 ;  /* 0x0008f80301007387 */ /* 0x000fe20000100800 */
[----:B0-----:R-:W-:-:S03]  /*10280*/  IADD3.X R10, PT, PT, R2, UR11, RZ, P1, !PT ;  /* 0x0000000b020a7c10 */ /* 0x001fc60008ffe4ff */
[----:B------:R0:W-:Y:S01]  /*10290*/  STL [R1+0x934], R9 ;  /* 0x0009340901007387 */ /* 0x0001e20000100800 */
[----:B------:R-:W-:-:S03]  /*102a0*/  SHF.R.S32.HI R8, RZ, 0x1f, R29 ;  /* 0x0000001fff087819 */ /* 0x000fc6000001141d */
        /* <DEDUP_REMOVED lines=8> */
[----:B------:R-:W-:-:S03]  /*10330*/  SHF.R.S32.HI R3, RZ, 0x1f, R16 ;  /* 0x0000001fff037819 */ /* 0x000fc60000011410 */
[----:B------:R-:W-:Y:S01]  /*10340*/  STL [R1+0x910], R10 ;  /* 0x0009100a01007387 */ /* 0x000fe20000100800 */
[----:B0-----:R-:W-:-:S05]  /*10350*/  IADD3 R9, P5, PT, R18, UR10, RZ ;  /* 0x0000000a12097c10 */ /* 0x001fca000ffbe0ff */
[----:B------:R0:W-:Y:S04]  /*10360*/  STL [R1+0x94c], R9 ;  /* 0x00094c0901007387 */ /* 0x0001e80000100800 */
[----:B------:R-:W3:Y:S01]  /*10370*/  LDL.LU R16, [R1+0x1f8] ;  /* 0x0001f80001107983 */ /* 0x000ee20000300800 */
[----:B------:R-:W-:Y:S01]  /*10380*/  IMAD R19, R19, UR7, RZ ;  /* 0x0000000713137c24 */ /* 0x000fe2000f8e02ff */
[----:B------:R-:W-:Y:S01]  /*10390*/  SHF.R.S32.HI R7, RZ, 0x1f, R28 ;  /* 0x0000001fff077819 */ /* 0x000fe2000001141c */
[----:B------:R-:W-:Y:S01]  /*103a0*/  IMAD R20, R20, UR7, RZ ;  /* 0x0000000714147c24 */ /* 0x000fe2000f8e02ff */
[----:B------:R-:W-:Y:S02]  /*103b0*/  SHF.R.S32.HI R6, RZ, 0x1f, R14 ;  /* 0x0000001fff067819 */ /* 0x000fe4000001140e */
[----:B------:R-:W-:-:S02]  /*103c0*/  IADD3.X R7, PT, PT, R7, UR11, RZ, P4, !PT ;  /* 0x0000000b07077c10 */ /* 0x000fc4000a7fe4ff */
[----:B0-----:R-:W-:Y:S01]  /*103d0*/  IADD3 R9, P4, PT, R19, UR10, RZ ;  /* 0x0000000a13097c10 */ /* 0x001fe2000ff9e0ff */
[----:B------:R-:W-:Y:S01]  /*103e0*/  IMAD R21, R21, UR7, RZ ;  /* 0x0000000715157c24 */ /* 0x000fe2000f8e02ff */
[----:B------:R-:W-:Y:S01]  /*103f0*/  IADD3.X R6, PT, PT, R6, UR11, RZ, P3, !PT ;  /* 0x0000000b06067c10 */ /* 0x000fe20009ffe4ff */
[----:B------:R-:W-:Y:S01]  /*10400*/  STL [R1+0x918], R7 ;  /* 0x0009180701007387 */ /* 0x000fe20000100800 */
[----:B------:R-:W-:-:S03]  /*10410*/  IADD3.X R5, PT, PT, R5, UR11, RZ, P2, !PT ;  /* 0x0000000b05057c10 */ /* 0x000fc600097fe4ff */
[----:B------:R0:W-:Y:S01]  /*10420*/  STL [R1+0x954], R9 ;  /* 0x0009540901007387 */ /* 0x0001e20000100800 */
[----:B------:R-:W-:Y:S01]  /*10430*/  IMAD R22, R22, UR7, RZ ;  /* 0x0000000716167c24 */ /* 0x000fe2000f8e02ff */
[----:B------:R-:W-:Y:S02]  /*10440*/  IADD3.X R4, PT, PT, R4, UR11, RZ, P0, !PT ;  /* 0x0000000b04047c10 */ /* 0x000fe400087fe4ff */
[----:B------:R1:W-:Y:S01]  /*10450*/  STL [R1+0x920], R6 ;  /* 0x0009200601007387 */ /* 0x0003e20000100800 */
[----:B0-----:R-:W-:Y:S01]  /*10460*/  IADD3 R9, P3, PT, R20, UR10, RZ ;  /* 0x0000000a14097c10 */ /* 0x001fe2000ff7e0ff */
[----:B------:R-:W-:Y:S01]  /*10470*/  IMAD R23, R23, UR7, RZ ;  /* 0x0000000717177c24 */ /* 0x000fe2000f8e02ff */
[----:B-1----:R-:W-:-:S03]  /*10480*/  IADD3 R6, P2, PT, R21, UR10, RZ ;  /* 0x0000000a15067c10 */ /* 0x002fc6000ff5e0ff */
[----:B------:R-:W-:Y:S01]  /*10490*/  STL [R1+0x95c], R9 ;  /* 0x00095c0901007387 */ /* 0x000fe20000100800 */
[----:B------:R-:W-:-:S03]  /*104a0*/  IADD3.X R3, PT, PT, R3, UR11, RZ, P1, !PT ;  /* 0x0000000b03037c10 */ /* 0x000fc60008ffe4ff */
[----:B------:R0:W-:Y:S01]  /*104b0*/  STL [R1+0x928], R5 ;  /* 0x0009280501007387 */ /* 0x0001e20000100800 */
[----:B------:R-:W-:Y:S01]  /*104c0*/  IMAD R24, R24, UR7, RZ ;  /* 0x0000000718187c24 */ /* 0x000fe2000f8e02ff */
[----:B------:R-:W-:Y:S02]  /*104d0*/  SHF.R.S32.HI R2, RZ, 0x1f, R17 ;  /* 0x0000001fff027819 */ /* 0x000fe40000011411 */
[----:B------:R-:W-:Y:S01]  /*104e0*/  STL [R1+0x964], R6 ;  /* 0x0009640601007387 */ /* 0x000fe20000100800 */
[----:B0-----:R-:W-:-:S03]  /*104f0*/  IADD3 R5, P0, PT, R22, UR10, RZ ;  /* 0x0000000a16057c10 */ /* 0x001fc6000ff1e0ff */
[----:B------:R0:W-:Y:S01]  /*10500*/  STL [R1+0x930], R4 ;  /* 0x0009300401007387 */ /* 0x0001e20000100800 */
[----:B------:R-:W-:Y:S01]  /*10510*/  IADD3.X R2, PT, PT, R2, UR11, RZ, P6, !PT ;  /* 0x0000000b02027c10 */ /* 0x000fe2000b7fe4ff */
[----:B------:R-:W-:Y:S02]  /*10520*/  IMAD R25, R25, UR7, RZ ;  /* 0x0000000719197c24 */ /* 0x000fe4000f8e02ff */
[----:B------:R-:W-:Y:S01]  /*10530*/  STL [R1+0x96c], R5 ;  /* 0x00096c0501007387 */ /* 0x000fe20000100800 */
[----:B------:R-:W-:-:S03]  /*10540*/  SHF.R.S32.HI R0, RZ, 0x1f, R18 ;  /* 0x0000001fff007819 */ /* 0x000fc60000011412 */
[----:B------:R1:W-:Y:S01]  /*10550*/  STL [R1+0x938], R3 ;  /* 0x0009380301007387 */ /* 0x0003e20000100800 */
[----:B0-----:R-:W-:Y:S02]  /*10560*/  IADD3 R4, P1, PT, R23, UR10, RZ ;  /* 0x0000000a17047c10 */ /* 0x001fe4000ff3e0ff */
[----:B------:R-:W-:Y:S01]  /*10570*/  SHF.R.S32.HI R8, RZ, 0x1f, R19 ;  /* 0x0000001fff087819 */ /* 0x000fe20000011413 */
[----:B------:R-:W-:Y:S01]  /*10580*/  IMAD R26, R26, UR7, RZ ;  /* 0x000000071a1a7c24 */ /* 0x000fe2000f8e02ff */
[----:B------:R-:W-:Y:S01]  /*10590*/  IADD3.X R0, PT, PT, R0, UR11, RZ, P5, !PT ;  /* 0x0000000b00007c10 */ /* 0x000fe2000affe4ff */
[----:B------:R-:W-:Y:S01]  /*105a0*/  STL [R1+0x974], R4 ;  /* 0x0009740401007387 */ /* 0x000fe20000100800 */
[----:B-1----:R-:W-:-:S03]  /*105b0*/  IADD3 R3, P6, PT, R24, UR10, RZ ;  /* 0x0000000a18037c10 */ /* 0x002fc6000ffde0ff */
[----:B------:R0:W-:Y:S01]  /*105c0*/  STL [R1+0x940], R2 ;  /* 0x0009400201007387 */ /* 0x0001e20000100800 */
[----:B------:R-:W-:-:S03]  /*105d0*/  SHF.R.S32.HI R7, RZ, 0x1f, R20 ;  /* 0x0000001fff077819 */ /* 0x000fc60000011414 */
[----:B------:R1:W-:Y:S01]  /*105e0*/  STL [R1+0x97c], R3 ;  /* 0x00097c0301007387 */ /* 0x0003e20000100800 */
[----:B0-----:R-:W-:-:S03]  /*105f0*/  IADD3 R2, P5, PT, R25, UR10, RZ ;  /* 0x0000000a19027c10 */ /* 0x001fc6000ffbe0ff */
[----:B------:R0:W-:Y:S01]  /*10600*/  STL [R1+0x948], R0 ;  /* 0x0009480001007387 */ /* 0x0001e20000100800 */
[----:B-1----:R-:W-:-:S03]  /*10610*/  IADD3.X R3, PT, PT, R8, UR11, RZ, P4, !PT ;  /* 0x0000000b08037c10 */ /* 0x002fc6000a7fe4ff */
[----:B------:R1:W-:Y:S04]  /*10620*/  STL [R1+0x984], R2 ;  /* 0x0009840201007387 */ /* 0x0003e80000100800 */
[----:B------:R-:W-:Y:S01]  /*10630*/  STL [R1+0x950], R3 ;  /* 0x0009500301007387 */ /* 0x000fe20000100800 */
[----:B0-----:R-:W-:Y:S02]  /*10640*/  IADD3 R0, P4, PT, R26, UR10, RZ ;  /* 0x0000000a1a007c10 */ /* 0x001fe4000ff9e0ff */
[----:B-1----:R-:W-:-:S03]  /*10650*/  IADD3.X R2, PT, PT, R7, UR11, RZ, P3, !PT ;  /* 0x0000000b07027c10 */ /* 0x002fc60009ffe4ff */
[----:B------:R0:W-:Y:S01]  /*10660*/  STL [R1+0x98c], R0 ;  /* 0x00098c0001007387 */ /* 0x0001e20000100800 */
[----:B------:R-:W-:-:S03]  /*10670*/  SHF.R.S32.HI R4, RZ, 0x1f, R24 ;  /* 0x0000001fff047819 */ /* 0x000fc60000011418 */
[----:B------:R1:W-:Y:S01]  /*10680*/  STL [R1+0x958], R2 ;  /* 0x0009580201007387 */ /* 0x0003e20000100800 */
[----:B0-----:R-:W-:Y:S02]  /*10690*/  SHF.R.S32.HI R0, RZ, 0x1f, R21 ;  /* 0x0000001fff007819 */ /* 0x001fe40000011415 */
[----:B-1----:R-:W-:Y:S02]  /*106a0*/  SHF.R.S32.HI R2, RZ, 0x1f, R22 ;  /* 0x0000001fff027819 */ /* 0x002fe40000011416 */
[----:B------:R-:W-:Y:S02]  /*106b0*/  IADD3.X R6, PT, PT, R0, UR11, RZ, P2, !PT ;  /* 0x0000000b00067c10 */ /* 0x000fe400097fe4ff */
[----:B------:R-:W-:Y:S02]  /*106c0*/  IADD3.X R2, PT, PT, R2, UR11, RZ, P0, !PT ;  /* 0x0000000b02027c10 */ /* 0x000fe400087fe4ff */
[----:B------:R-:W-:Y:S01]  /*106d0*/  SHF.R.S32.HI R5, RZ, 0x1f, R25 ;  /* 0x0000001fff057819 */ /* 0x000fe20000011419 */
[----:B------:R-:W-:Y:S01]  /*106e0*/  IMAD R27, R27, UR7, RZ ;  /* 0x000000071b1b7c24 */ /* 0x000fe2000f8e02ff */
[----:B--2---:R-:W-:Y:S01]  /*106f0*/  IADD3 R3, P3, PT, R15, UR8, RZ ;  /* 0x000000080f037c10 */ /* 0x004fe2000ff7e0ff */
[----:B------:R-:W-:Y:S01]  /*10700*/  USHF.R.S32.HI UR5, URZ, 0x1f, UR4 ;  /* 0x0000001fff057899 */ /* 0x000fe20008011404 */
[----:B------:R-:W0:Y:S03]  /*10710*/  LDCU UR18, c[0x0][0x3a0] ;  /* 0x00007400ff1277ac */ /* 0x000e260008000800 */
[----:B------:R1:W-:Y:S01]  /*10720*/  STL [R1+0x3b4], R3 ;  /* 0x0003b40301007387 */ /* 0x0003e20000100800 */
[----:B------:R-:W2:Y:S01]  /*10730*/  LDCU UR8, c[0x0][0x3ac] ;  /* 0x00007580ff0877ac */ /* 0x000ea20008000800 */
[----:B-1----:R-:W-:-:S02]  /*10740*/  SHF.R.S32.HI R3, RZ, 0x1f, R23 ;  /* 0x0000001fff037819 */ /* 0x002fc40000011417 */
[----:B------:R-:W-:Y:S02]  /*10750*/  STL [R1+0x960], R6 ;  /* 0x0009600601007387 */ /* 0x000fe40000100800 */
[----:B------:R-:W-:Y:S02]  /*10760*/  IADD3.X R0, PT, PT, R3, UR11, RZ, P1, !PT ;  /* 0x0000000b03007c10 */ /* 0x000fe40008ffe4ff */
[----:B------:R-:W-:Y:S01]  /*10770*/  IADD3.X R3, PT, PT, R4, UR11, RZ, P6, !PT ;  /* 0x0000000b04037c10 */ /* 0x000fe2000b7fe4ff */
[----:B------:R1:W-:Y:S04]  /*10780*/  STL [R1+0x968], R2 ;  /* 0x0009680201007387 */ /* 0x0003e80000100800 */
[----:B------:R4:W-:Y:S04]  /*10790*/  STL [R1+0x970], R0 ;  /* 0x0009700001007387 */ /* 0x0009e80000100800 */
[----:B------:R3:W-:Y:S01]  /*107a0*/  STL [R1+0x978], R3 ;  /* 0x0009780301007387 */ /* 0x0007e20000100800 */
[----:B-1----:R-:W-:-:S02]  /*107b0*/  IADD3.X R2, PT, PT, R5, UR11, RZ, P5, !PT ;  /* 0x0000000b05027c10 */ /* 0x002fc4000affe4ff */
[----:B----4-:R-:W-:Y:S01]  /*107c0*/  LEA.HI.X.SX32 R0, R15, UR9, 0x1, P3 ;  /* 0x000000090f007c11 */ /* 0x010fe200098f0eff */
[----:B---3--:R-:W-:Y:S02]  /*107d0*/  IMAD R3, R16, UR7, RZ ;  /* 0x0000000710037c24 */ /* 0x008fe4000f8e02ff */
[----:B------:R-:W-:Y:S01]  /*107e0*/  STL [R1+0x980], R2 ;  /* 0x0009800201007387 */ /* 0x000fe20000100800 */
[----:B------:R-:W-:Y:S01]  /*107f0*/  IADD3 R4, P0, PT, R27, UR14, RZ ;  /* 0x0000000e1b047c10 */ /* 0x000fe2000ff1e0ff */
[----:B------:R-:W1:Y:S01]  /*10800*/  LDCU UR9, c[0x0][0x3a8] ;  /* 0x00007500ff0977ac */ /* 0x000e620008000800 */
[----:B------:R-:W3:Y:S01]  /*10810*/  S2R R16, SR_TID.X ;  /* 0x0000000000107919 */ /* 0x000ee20000002100 */
[----:B------:R-:W4:Y:S01]  /*10820*/  LDCU UR7, c[0x0][0x3a8] ;  /* 0x00007500ff0777ac */ /* 0x000f220008000800 */
[----:B------:R5:W-:Y:S04]  /*10830*/  STL [R1+0x3b0], R0 ;  /* 0x0003b00001007387 */ /* 0x000be80000100800 */
[----:B------:R0:W-:Y:S01]  /*10840*/  STL [R1+0x994], R4 ;  /* 0x0009940401007387 */ /* 0x0001e20000100800 */
[----:B-----5:R-:W-:-:S03]  /*10850*/  SHF.R.S32.HI R0, RZ, 0x1f, R26 ;  /* 0x0000001fff007819 */ /* 0x020fc6000001141a */
[----:B------:R3:W-:Y:S01]  /*10860*/  STL [R1+0xe7c], R3 ;  /* 0x000e7c0301007387 */ /* 0x0007e20000100800 */
[----:B0-----:R-:W-:Y:S02]  /*10870*/  IADD3.X R4, PT, PT, R0, UR15, RZ, P4, !PT ;  /* 0x0000000f00047c10 */ /* 0x001fe4000a7fe4ff */
[----:B------:R-:W-:Y:S02]  /*10880*/  IADD3 R0, P1, PT, R3, UR16, RZ ;  /* 0x0000001003007c10 */ /* 0x000fe4000ff3e0ff */
[----:B------:R-:W-:Y:S01]  /*10890*/  SHF.R.S32.HI R2, RZ, 0x1f, R27 ;  /* 0x0000001fff027819 */ /* 0x000fe2000001141b */
[----:B------:R-:W-:Y:S01]  /*108a0*/  STL [R1+0x988], R4 ;  /* 0x0009880401007387 */ /* 0x000fe20000100800 */
[----:B---3--:R-:W-:-:S03]  /*108b0*/  SHF.R.U32.HI R3, RZ, 0x7, R16 ;  /* 0x00000007ff037819 */ /* 0x008fc60000011610 */
[----:B------:R0:W-:Y:S01]  /*108c0*/  STL [R1+0x99c], R0 ;  /* 0x00099c0001007387 */ /* 0x0001e20000100800 */
[----:B------:R-:W-:Y:S02]  /*108d0*/  SGXT.U32 R3, R3, 0x2 ;  /* 0x000000020303781a */ /* 0x000fe40000000000 */
[----:B------:R-:W-:Y:S02]  /*108e0*/  IADD3.X R2, PT, PT, R2, UR17, RZ, P0, !PT ;  /* 0x0000001102027c10 */ /* 0x000fe400087fe4ff */
[----:B0-----:R-:W-:-:S03]  /*108f0*/  LOP3.LUT R0, R3, 0x7c, RZ, 0xfc, !PT ;  /* 0x0000007c03007812 */ /* 0x001fc600078efcff */
[----:B------:R0:W-:Y:S01]  /*10900*/  STL [R1+0x990], R2 ;  /* 0x0009900201007387 */ /* 0x0001e20000100800 */
[----:B------:R-:W-:-:S03]  /*10910*/  LOP3.LUT R4, R3, 0x74, RZ, 0xfc, !PT ;  /* 0x0000007403047812 */ /* 0x000fc600078efcff */
[----:B------:R3:W-:Y:S01]  /*10920*/  STL [R1+0xe80], R0 ;  /* 0x000e800001007387 */ /* 0x0007e20000100800 */
[C---:B------:R-:W-:Y:S02]  /*10930*/  LOP3.LUT R5, R3.reuse, 0x70, RZ, 0xfc, !PT ;  /* 0x0000007003057812 */ /* 0x040fe400078efcff */
[C---:B------:R-:W-:Y:S02]  /*10940*/  LOP3.LUT R6, R3.reuse, 0x6c, RZ, 0xfc, !PT ;  /* 0x0000006c03067812 */ /* 0x040fe400078efcff */
[C---:B------:R-:W-:Y:S02]  /*10950*/  LOP3.LUT R7, R3.reuse, 0x68, RZ, 0xfc, !PT ;  /* 0x0000006803077812 */ /* 0x040fe400078efcff */
[C---:B0-----:R-:W-:Y:S02]  /*10960*/  LOP3.LUT R2, R3.reuse, 0x78, RZ, 0xfc, !PT ;  /* 0x0000007803027812 */ /* 0x041fe400078efcff */
[C---:B------:R-:W-:Y:S02]  /*10970*/  LOP3.LUT R8, R3.reuse, 0x64, RZ, 0xfc, !PT ;  /* 0x0000006403087812 */ /* 0x040fe400078efcff */
[----:B---3--:R-:W-:-:S02]  /*10980*/  LOP3.LUT R0, R3, 0x44, RZ, 0xfc, !PT ;  /* 0x0000004403007812 */ /* 0x008fc400078efcff */
[C---:B------:R-:W-:Y:S02]  /*10990*/  LOP3.LUT R9, R3.reuse, 0x60, RZ, 0xfc, !PT ;  /* 0x0000006003097812 */ /* 0x040fe400078efcff */
[C---:B------:R-:W-:Y:S02]  /*109a0*/  LOP3.LUT R10, R3.reuse, 0x5c, RZ, 0xfc, !PT ;  /* 0x0000005c030a7812 */ /* 0x040fe400078efcff */
[C---:B------:R-:W-:Y:S02]  /*109b0*/  LOP3.LUT R11, R3.reuse, 0x58, RZ, 0xfc, !PT ;  /* 0x00000058030b7812 */ /* 0x040fe400078efcff */
[C---:B------:R-:W-:Y:S02]  /*109c0*/  LOP3.LUT R12, R3.reuse, 0x54, RZ, 0xfc, !PT ;  /* 0x00000054030c7812 */ /* 0x040fe400078efcff */
[C---:B------:R-:W-:Y:S02]  /*109d0*/  LOP3.LUT R13, R3.reuse, 0x50, RZ, 0xfc, !PT ;  /* 0x00000050030d7812 */ /* 0x040fe400078efcff */
[----:B------:R-:W-:-:S02]  /*109e0*/  LOP3.LUT R14, R3, 0x4, RZ, 0xfc, !PT ;  /* 0x00000004030e7812 */ /* 0x000fc400078efcff */
        /* <DEDUP_REMOVED lines=16> */
[----:B------:R-:W-:-:S04]  /*10af0*/  LOP3.LUT R3, R3, 0x4c, RZ, 0xfc, !PT ;  /* 0x0000004c03037812 */ /* 0x000fc800078efcff */
[----:B------:R-:W3:Y:S04]  /*10b00*/  LDL.LU R0, [R1+0xe80] ;  /* 0x000e800001007983 */ /* 0x000ee80000300800 */
[----:B------:R-:W5:Y:S04]  /*10b10*/  LDL.LU R3, [R1+0xe7c] ;  /* 0x000e7c0001037983 */ /* 0x000f680000300800 */
        /* <DEDUP_REMOVED lines=102> */
[----:B------:R-:W-:Y:S01]  /*11180*/  STL [R1+0x58], RZ ;  /* 0x000058ff01007387 */ /* 0x000fe20000100800 */
[----:B---3--:R-:W-:-:S03]  /*11190*/  IMAD R0, R0, UR22, RZ ;  /* 0x0000001600007c24 */ /* 0x008fc6000f8e02ff */
[----:B------:R-:W-:Y:S01]  /*111a0*/  STL [R1+0x5c], RZ ;  /* 0x00005cff01007387 */ /* 0x000fe20000100800 */
[----:B------:R-:W-:-:S03]  /*111b0*/  IMAD R0, R4, UR24, RZ ;  /* 0x0000001804007c24 */ /* 0x000fc6000f8e02ff */
[----:B------:R-:W-:Y:S01]  /*111c0*/  STL [R1+0x70], RZ ;  /* 0x000070ff01007387 */ /* 0x000fe20000100800 */
[----:B-----5:R-:W-:-:S03]  /*111d0*/  SHF.R.S32.HI R3, RZ, 0x1f, R3 ;  /* 0x0000001fff037819 */ /* 0x020fc60000011403 */
[----:B------:R-:W-:Y:S01]  /*111e0*/  STL [R1+0x74], RZ ;  /* 0x000074ff01007387 */ /* 0x000fe20000100800 */
[----:B------:R-:W-:-:S03]  /*111f0*/  IMAD R0, R7, UR27, RZ ;  /* 0x0000001b07007c24 */ /* 0x000fc6000f8e02ff */
[----:B------:R-:W-:Y:S01]  /*11200*/  STL [R1+0x78], RZ ;  /* 0x000078ff01007387 */ /* 0x000fe20000100800 */
[----:B------:R-:W-:-:S03]  /*11210*/  IMAD R0, R10, UR30, RZ ;  /* 0x0000001e0a007c24 */ /* 0x000fc6000f8e02ff */
[----:B------:R-:W-:Y:S01]  /*11220*/  STL [R1+0x7c], RZ ;  /* 0x00007cff01007387 */ /* 0x000fe20000100800 */
[----:B------:R-:W-:-:S03]  /*11230*/  IMAD R0, R12, UR32, RZ ;  /* 0x000000200c007c24 */ /* 0x000fc6000f8e02ff */
[----:B------:R-:W-:Y:S01]  /*11240*/  STL [R1+0x80], RZ ;  /* 0x000080ff01007387 */ /* 0x000fe20000100800 */
[----:B------:R-:W-:-:S03]  /*11250*/  IADD3.X R0, PT, PT, R3, UR21, RZ, P1, !PT ;  /* 0x0000001503007c10 */ /* 0x000fc60008ffe4ff */
[----:B------:R-:W-:Y:S04]  /*11260*/  STL [R1+0x84], RZ ;  /* 0x000084ff01007387 */ /* 0x000fe80000100800 */
[----:B------:R-:W-:Y:S04]  /*11270*/  STL [R1+0x88], RZ ;  /* 0x000088ff01007387 */ /* 0x000fe80000100800 */
[----:B------:R-:W-:Y:S04]  /*11280*/  STL [R1+0x8c], RZ ;  /* 0x00008cff01007387 */ /* 0x000fe80000100800 */
[----:B------:R-:W-:Y:S04]  /*11290*/  STL [R1+0x100], RZ ;  /* 0x000100ff01007387 */ /* 0x000fe80000100800 */
[----:B------:R-:W-:Y:S04]  /*112a0*/  STL [R1+0x104], RZ ;  /* 0x000104ff01007387 */ /* 0x000fe80000100800 */
[----:B------:R-:W-:Y:S04]  /*112b0*/  STL [R1+0x108], RZ ;  /* 0x000108ff01007387 */ /* 0x000fe80000100800 */
[----:B------:R-:W-:Y:S04]  /*112c0*/  STL [R1+0x10c], RZ ;  /* 0x00010cff01007387 */ /* 0x000fe80000100800 */
[----:B------:R0:W-:Y:S02]  /*112d0*/  STL [R1+0x998], R0 ;  /* 0x0009980001007387 */ /* 0x0001e40000100800 */
[----:B0-----:R-:W0:Y:S02]  /*112e0*/  S2R R0, SR_TID.X ;  /* 0x0000000000007919 */ /* 0x001e240000002100 */
[----:B------:R3:W-:Y:S04]  /*112f0*/  STL [R1+0x1a0], RZ ;  /* 0x0001a0ff01007387 */ /* 0x0007e80000100800 */
[----:B------:R3:W-:Y:S04]  /*11300*/  STL [R1+0x1a4], RZ ;  /* 0x0001a4ff01007387 */ /* 0x0007e80000100800 */
[----:B------:R3:W-:Y:S04]  /*11310*/  STL [R1+0x1a8], RZ ;  /* 0x0001a8ff01007387 */ /* 0x0007e80000100800 */
[----:B------:R3:W-:Y:S04]  /*11320*/  STL [R1+0x1ac], RZ ;  /* 0x0001acff01007387 */ /* 0x0007e80000100800 */
[----:B------:R3:W-:Y:S04]  /*11330*/  STL [R1+0x190], RZ ;  /* 0x000190ff01007387 */ /* 0x0007e80000100800 */
[----:B------:R3:W-:Y:S01]  /*11340*/  STL [R1+0x194], RZ ;  /* 0x000194ff01007387 */ /* 0x0007e20000100800 */
[----:B------:R-:W-:-:S03]  /*11350*/  IMAD R2, R2, UR23, RZ ;  /* 0x0000001702027c24 */ /* 0x000fc6000f8e02ff */
[----:B------:R3:W-:Y:S01]  /*11360*/  STL [R1+0x198], RZ ;  /* 0x000198ff01007387 */ /* 0x0007e20000100800 */
[----:B------:R-:W-:-:S03]  /*11370*/  IMAD R2, R5, UR25, RZ ;  /* 0x0000001905027c24 */ /* 0x000fc6000f8e02ff */
[----:B------:R3:W-:Y:S01]  /*11380*/  STL [R1+0x19c], RZ ;  /* 0x00019cff01007387 */ /* 0x0007e20000100800 */
[----:B0-----:R-:W-:-:S03]  /*11390*/  SHF.R.U32.HI R5, RZ, 0x7, R0 ;  /* 0x00000007ff057819 */ /* 0x001fc60000011600 */
[----:B------:R3:W-:Y:S04]  /*113a0*/  STL [R1+0x180], RZ ;  /* 0x000180ff01007387 */ /* 0x0007e80000100800 */
[----:B------:R3:W-:Y:S04]  /*113b0*/  STL [R1+0x184], RZ ;  /* 0x000184ff01007387 */ /* 0x0007e80000100800 */
[----:B------:R3:W-:Y:S04]  /*113c0*/  STL [R1+0x188], RZ ;  /* 0x000188ff01007387 */ /* 0x0007e80000100800 */
[----:B------:R3:W-:Y:S01]  /*113d0*/  STL [R1+0x18c], RZ ;  /* 0x00018cff01007387 */ /* 0x0007e20000100800 */
[----:B------:R-:W-:Y:S01]  /*113e0*/  SGXT.U32 R5, R5, 0x2 ;  /* 0x000000020505781a */ /* 0x000fe20000000000 */
[----:B------:R-:W-:-:S02]  /*113f0*/  IMAD R2, R8, UR28, RZ ;  /* 0x0000001c08027c24 */ /* 0x000fc4000f8e02ff */
[----:B------:R-:W-:Y:S02]  /*11400*/  IMAD R2, R11, UR31, RZ ;  /* 0x0000001f0b027c24 */ /* 0x000fe4000f8e02ff */
[----:B------:R-:W-:Y:S01]  /*11410*/  IMAD R2, R13, UR33, RZ ;  /* 0x000000210d027c24 */ /* 0x000fe2000f8e02ff */
[C---:B------:R-:W-:Y:S02]  /*11420*/  LOP3.LUT R2, R5.reuse, 0x48, RZ, 0xfc, !PT ;  /* 0x0000004805027812 */ /* 0x040fe400078efcff */
[----:B------:R-:W-:Y:S01]  /*11430*/  LOP3.LUT R0, R5, 0x44, RZ, 0xfc, !PT ;  /* 0x0000004405007812 */ /* 0x000fe200078efcff */
[----:B------:R-:W-:Y:S02]  /*11440*/  IMAD R4, R6, UR26, RZ ;  /* 0x0000001a06047c24 */ /* 0x000fe4000f8e02ff */
[----:B------:R-:W-:Y:S02]  /*11450*/  IMAD R3, R2, UR35, RZ ;  /* 0x0000002302037c24 */ /* 0x000fe4000f8e02ff */
[----:B------:R-:W-:Y:S01]  /*11460*/  IMAD R4, R9, UR29, RZ ;  /* 0x0000001d09047c24 */ /* 0x000fe2000f8e02ff */
[----:B------:R-:W-:Y:S01]  /*11470*/  LOP3.LUT R4, R5, 0x4c, RZ, 0xfc, !PT ;  /* 0x0000004c05047812 */ /* 0x000fe200078efcff */
[----:B------:R-:W-:-:S02]  /*11480*/  IMAD R2, R0, UR36, RZ ;  /* 0x0000002400027c24 */ /* 0x000fc4000f8e02ff */
[----:B------:R-:W-:Y:S02]  /*11490*/  IMAD R0, R29, UR37, RZ ;  /* 0x000000251d007c24 */ /* 0x000fe4000f8e02ff */
[----:B------:R-:W-:Y:S02]  /*114a0*/  IMAD R3, R28, UR38, RZ ;  /* 0x000000261c037c24 */ /* 0x000fe4000f8e02ff */
[----:B------:R-:W-:Y:S02]  /*114b0*/  IMAD R2, R27, UR39, RZ ;  /* 0x000000271b027c24 */ /* 0x000fe4000f8e02ff */
[----:B------:R-:W-:Y:S02]  /*114c0*/  IMAD R0, R26, UR40, RZ ;  /* 0x000000281a007c24 */ /* 0x000fe4000f8e02ff */
[----:B------:R-:W-:Y:S02]  /*114d0*/  IMAD R3, R25, UR41, RZ ;  /* 0x0000002919037c24 */ /* 0x000fe4000f8e02ff */
[----:B------:R-:W-:-:S02]  /*114e0*/  IMAD R2, R24, UR42, RZ ;  /* 0x0000002a18027c24 */ /* 0x000fc4000f8e02ff */
[----:B------:R-:W-:Y:S01]  /*114f0*/  IMAD R0, R23, UR43, RZ ;  /* 0x0000002b17007c24 */ /* 0x000fe2000f8e02ff */
[----:B------:R-:W-:Y:S01]  /*11500*/  ULEA.HI UR5, UR5, UR4, URZ, 0x7 ;  /* 0x0000000405057291 */ /* 0x000fe2000f8f38ff */
        /* <DEDUP_REMOVED lines=9> */
[----:B-1----:R-:W-:Y:S02]  /*115a0*/  IMAD R2, R15, UR9, RZ ;  /* 0x000000090f027c24 */ /* 0x002fe4000f8e02ff */
[----:B----4-:R-:W-:Y:S01]  /*115b0*/  IMAD R0, R14, UR7, RZ ;  /* 0x000000070e007c24 */ /* 0x010fe2000f8e02ff */
[----:B------:R-:W-:-:S02]  /*115c0*/  USHF.L.U32 UR4, UR6, 0x7, URZ ;  /* 0x0000000706047899 */ /* 0x000fc400080006ff */
[----:B--23--:R-:W-:-:S12]  /*115d0*/  USHF.R.S32.HI UR5, URZ, 0x7, UR5 ;  /* 0x00000007ff057899 */ /* 0x00cfd80008011405 */
.L_x_1:
[----:B0-----:R0:W-:Y:S01]  /*115e0*/  STL [R1+0x1eb0], R25 ;  /* 0x001eb01901007387 */ /* 0x0011e20000100800 */
[----:B------:R-:W1:Y:S03]  /*115f0*/  LDCU UR6, c[0x0][0x3a8] ;  /* 0x00007500ff0677ac */ /* 0x000e660008000800 */
[----:B------:R-:W2:Y:S01]  /*11600*/  LDL R8, [R1+0x3b4] ;  /* 0x0003b40001087983 */ /* 0x000ea20000100800 */
[----:B------:R-:W3:Y:S03]  /*11610*/  LDCU UR7, c[0x0][0x3a8] ;  /* 0x00007500ff0777ac */ /* 0x000ee60008000800 */
[----:B------:R-:W4:Y:S01]  /*11620*/  LDL R14, [R1+0x3b0] ;  /* 0x0003b000010e7983 */ /* 0x000f220000100800 */
[----:B------:R-:W5:Y:S01]  /*11630*/  S2R R0, SR_TID.X ;  /* 0x0000000000007919 */ /* 0x000f620000002100 */
[----:B------:R-:W0:Y:S01]  /*11640*/  S2R R19, SR_TID.X ;  /* 0x0000000000137919 */ /* 0x000e220000002100 */
[----:B-----5:R-:W-:-:S04]  /*11650*/  SHF.R.U32.HI R4, RZ, 0x7, R0 ;  /* 0x00000007ff047819 */ /* 0x020fc80000011600 */
[----:B------:R-:W-:-:S04]  /*11660*/  SGXT.U32 R4, R4, 0x2 ;  /* 0x000000020404781a */ /* 0x000fc80000000000 */
[C---:B------:R-:W-:Y:S01]  /*11670*/  LOP3.LUT R6, R4.reuse, 0x4, RZ, 0xfc, !PT ;  /* 0x0000000404067812 */ /* 0x040fe200078efcff */
[----:B-1----:R-:W-:Y:S01]  /*11680*/  IMAD R5, R4, UR6, RZ ;  /* 0x0000000604057c24 */ /* 0x002fe2000f8e02ff */
[----:B0-----:R-:W-:Y:S01]  /*11690*/  SHF.R.U32.HI R18, RZ, 0x7, R19 ;  /* 0x00000007ff127819 */ /* 0x001fe20000011613 */
[----:B------:R-:W0:Y:S01]  /*116a0*/  S2R R4, SR_TID.X ;  /* 0x0000000000047919 */ /* 0x000e220000002100 */
[----:B------:R-:W-:Y:S01]  /*116b0*/  ISETP.GE.AND P5, PT, R6, UR18, PT ;  /* 0x0000001206007c0c */ /* 0x000fe2000bfa6270 */
[----:B------:R-:W1:Y:S01]  /*116c0*/  LDCU UR6, c[0x0][0x3a8] ;  /* 0x00007500ff0677ac */ /* 0x000e620008000800 */
[----:B------:R-:W-:-:S04]  /*116d0*/  SGXT.U32 R18, R18, 0x2 ;  /* 0x000000021212781a */ /* 0x000fc80000000000 */
[----:B------:R-:W-:-:S04]  /*116e0*/  LOP3.LUT R3, R18, 0x54, RZ, 0xfc, !PT ;  /* 0x0000005412037812 */ /* 0x000fc800078efcff */
[----:B------:R-:W-:Y:S02]  /*116f0*/  ISETP.GE.AND P0, PT, R3, UR18, PT ;  /* 0x0000001203007c0c */ /* 0x000fe4000bf06270 */
[----:B------:R-:W-:Y:S02]  /*11700*/  ISETP.GE.AND P6, PT, R18, UR18, PT ;  /* 0x0000001212007c0c */ /* 0x000fe4000bfc6270 */
[----:B------:R-:W-:Y:S02]  /*11710*/  PRMT R25, RZ, 0x7610, R25 ;  /* 0x00007610ff197816 */ /* 0x000fe40000000019 */
[----:B------:R-:W-:Y:S02]  /*11720*/  PRMT R12, RZ, 0x7610, R12 ;  /* 0x00007610ff0c7816 */ /* 0x000fe4000000000c */
[----:B--2---:R-:W-:-:S04]  /*11730*/  IADD3 R2, P1, PT, R5, R8, RZ ;  /* 0x0000000805027210 */ /* 0x004fc80007f3e0ff */
[----:B----4-:R-:W-:Y:S02]  /*11740*/  LEA.HI.X.SX32 R3, R5, R14, 0x1, P1 ;  /* 0x0000000e05037211 */ /* 0x010fe400008f0eff */
[----:B0-----:R-:W-:-:S03]  /*11750*/  SHF.R.U32.HI R5, RZ, 0x7, R4 ;  /* 0x00000007ff057819 */ /* 0x001fc60000011604 */
[----:B------:R0:W2:Y:S01]  /*11760*/  @!P6 LDG.E.U8 R25, desc[UR12][R2.64] ;  /* 0x0000000c0219e981 */ /* 0x0000a2000c1e1100 */
[----:B------:R-:W-:-:S04]  /*11770*/  SGXT.U32 R5, R5, 0x2 ;  /* 0x000000020505781a */ /* 0x000fc80000000000 */
[C---:B------:R-:W-:Y:S02]  /*11780*/  LOP3.LUT R6, R5.reuse, 0x4, RZ, 0xfc, !PT ;  /* 0x0000000405067812 */ /* 0x040fe400078efcff */
[C---:B------:R-:W-:Y:S02]  /*11790*/  LOP3.LUT R4, R5.reuse, 0x8, RZ, 0xfc, !PT ;  /* 0x0000000805047812 */ /* 0x040fe400078efcff */
[----:B------:R-:W-:Y:S02]  /*117a0*/  LOP3.LUT R16, R5, 0x8, RZ, 0xfc, !PT ;  /* 0x0000000805107812 */ /* 0x000fe400078efcff */
[----:B------:R-:W4:Y:S01]  /*117b0*/  S2R R5, SR_TID.X ;  /* 0x0000000000057919 */ /* 0x000f220000002100 */
[----:B---3--:R-:W-:Y:S01]  /*117c0*/  IMAD R6, R6, UR7, RZ ;  /* 0x0000000706067c24 */ /* 0x008fe2000f8e02ff */
[----:B------:R-:W-:Y:S01]  /*117d0*/  ISETP.GE.AND P4, PT, R4, UR18, PT ;  /* 0x0000001204007c0c */ /* 0x000fe2000bf86270 */
[----:B-1----:R-:W-:Y:S01]  /*117e0*/  IMAD R16, R16, UR6, RZ ;  /* 0x0000000610107c24 */ /* 0x002fe2000f8e02ff */
[----:B------:R-:W1:Y:S02]  /*117f0*/  LDCU UR7, c[0x0][0x3a8] ;  /* 0x00007500ff0777ac */ /* 0x000e640008000800 */
[----:B------:R-:W-:-:S02]  /*11800*/  IADD3 R4, P3, PT, R6, R8, RZ ;  /* 0x0000000806047210 */ /* 0x000fc40007f7e0ff */
[----:B----4-:R-:W-:Y:S01]  /*11810*/  SHF.R.U32.HI R5, RZ, 0x7, R5 ;  /* 0x00000007ff057819 */ /* 0x010fe20000011605 */
[----:B------:R-:W3:Y:S03]  /*11820*/  LDCU UR6, c[0x0][0x3a8] ;  /* 0x00007500ff0677ac */ /* 0x000ee60008000800 */
[----:B------:R-:W-:-:S04]  /*11830*/  SGXT.U32 R5, R5, 0x2 ;  /* 0x000000020505781a */ /* 0x000fc80000000000 */
[----:B0-----:R-:W-:Y:S02]  /*11840*/  LOP3.LUT R3, R5, 0xc, RZ, 0xfc, !PT ;  /* 0x0000000c05037812 */ /* 0x001fe400078efcff */
[----:B------:R-:W-:-:S05]  /*11850*/  LEA.HI.X.SX32 R5, R6, R14, 0x1, P3 ;  /* 0x0000000e06057211 */ /* 0x000fca00018f0eff */
[----:B------:R-:W4:Y:S01]  /*11860*/  @!P5 LDG.E.U8 R12, desc[UR12][R4.64] ;  /* 0x0000000c040cd981 */ /* 0x000f22000c1e1100 */
[----:B------:R-:W0:Y:S01]  /*11870*/  S2R R6, SR_TID.X ;  /* 0x0000000000067919 */ /* 0x000e220000002100 */
[C---:B------:R-:W-:Y:S02]  /*11880*/  IADD3 R2, P6, PT, R16.reuse, R8, RZ ;  /* 0x0000000810027210 */ /* 0x040fe40007fde0ff */
[----:B------:R-:W-:Y:S02]  /*11890*/  ISETP.GE.AND P3, PT, R3, UR18, PT ;  /* 0x0000001203007c0c */ /* 0x000fe4000bf66270 */
[----:B------:R-:W-:Y:S02]  /*118a0*/  LEA.HI.X.SX32 R3, R16, R14, 0x1, P6 ;  /* 0x0000000e10037211 */ /* 0x000fe400030f0eff */
[----:B------:R-:W-:Y:S02]  /*118b0*/  PRMT R13, RZ, 0x7610, R13 ;  /* 0x00007610ff0d7816 */ /* 0x000fe4000000000d */
[----:B0-----:R-:W-:-:S04]  /*118c0*/  SHF.R.U32.HI R16, RZ, 0x7, R6 ;  /* 0x00000007ff107819 */ /* 0x001fc80000011606 */
[----:B------:R-:W-:Y:S01]  /*118d0*/  SGXT.U32 R16, R16, 0x2 ;  /* 0x000000021010781a */ /* 0x000fe20000000000 */
[----:B--2---:R0:W-:Y:S04]  /*118e0*/  STL [R1+0xc], R25 ;  /* 0x00000c1901007387 */ /* 0x0041e80000100800 */
[----:B0-----:R-:W2:Y:S04]  /*118f0*/  LDL.LU R25, [R1+0x1eb0] ;  /* 0x001eb00001197983 */ /* 0x001ea80000300800 */
[----:B----4-:R0:W-:Y:S02]  /*11900*/  STL [R1+0x8], R12 ;  /* 0x0000080c01007387 */ /* 0x0101e40000100800 */
[----:B0-----:R-:W-:-:S02]  /*11910*/  SHF.R.U32.HI R12, RZ, 0x7, R6 ;  /* 0x00000007ff0c7819 */ /* 0x001fc40000011606 */
[----:B------:R-:W-:Y:S02]  /*11920*/  LOP3.LUT R6, R16, 0xc, RZ, 0xfc, !PT ;  /* 0x0000000c10067812 */ /* 0x000fe400078efcff */
[----:B------:R-:W-:-:S03]  /*11930*/  SGXT.U32 R12, R12, 0x2 ;  /* 0x000000020c0c781a */ /* 0x000fc60000000000 */
[----:B-1----:R-:W-:Y:S01]  /*11940*/  IMAD R6, R6, UR7, RZ ;  /* 0x0000000706067c24 */ /* 0x002fe2000f8e02ff */
[----:B------:R-:W-:Y:S01]  /*11950*/  LOP3.LUT R5, R12, 0x10, RZ, 0xfc, !PT ;  /* 0x000000100c057812 */ /* 0x000fe200078efcff */
[----:B------:R-:W0:Y:S03]  /*11960*/  LDCU UR7, c[0x0][0x3a8] ;  /* 0x00007500ff0777ac */ /* 0x000e260008000800 */
[C---:B------:R-:W-:Y:S02]  /*11970*/  IADD3 R4, P5, PT, R6.reuse, R8, RZ ;  /* 0x0000000806047210 */ /* 0x040fe40007fbe0ff */
[----:B------:R-:W-:Y:S02]  /*11980*/  ISETP.GE.AND P6, PT, R5, UR18, PT ;  /* 0x0000001205007c0c */ /* 0x000fe4000bfc6270 */
[----:B------:R-:W-:-:S05]  /*11990*/  LEA.HI.X.SX32 R5, R6, R14, 0x1, P5 ;  /* 0x0000000e06057211 */ /* 0x000fca00028f0eff */
[----:B------:R-:W4:Y:S01]  /*119a0*/  @!P3 LDG.E.U8 R13, desc[UR12][R4.64] ;  /* 0x0000000c040db981 */ /* 0x000f22000c1e1100 */
[----:B------:R-:W1:Y:S01]  /*119b0*/  S2R R6, SR_TID.X ;  /* 0x0000000000067919 */ /* 0x000e620000002100 */
[----:B------:R-:W-:Y:S02]  /*119c0*/  LOP3.LUT R12, R16, 0x10, RZ, 0xfc, !PT ;  /* 0x00000010100c7812 */ /* 0x000fe400078efcff */
[----:B------:R-:W-:-:S03]  /*119d0*/  PRMT R17, RZ, 0x7610, R17 ;  /* 0x00007610ff117816 */ /* 0x000fc60000000011 */
[----:B---3--:R-:W-:Y:S01]  /*119e0*/  IMAD R12, R12, UR6, RZ ;  /* 0x000000060c0c7c24 */ /* 0x008fe2000f8e02ff */
[----:B------:R-:W-:Y:S01]  /*119f0*/  LOP3.LUT R16, R16, 0x14, RZ, 0xfc, !PT ;  /* 0x0000001410107812 */ /* 0x000fe200078efcff */
[----:B------:R-:W3:Y:S01]  /*11a00*/  LDCU UR6, c[0x0][0x3a8] ;  /* 0x00007500ff0677ac */ /* 0x000ee20008000800 */
[----:B------:R5:W2:Y:S02]  /*11a10*/  @!P4 LDG.E.U8 R17, desc[UR12][R2.64] ;  /* 0x0000000c0211c981 */ /* 0x000aa4000c1e1100 */
[----:B-----5:R-:W-:-:S04]  /*11a20*/  IADD3 R2, P4, PT, R12, R8, RZ ;  /* 0x000000080c027210 */ /* 0x020fc80007f9e0ff */
[----:B------:R-:W-:Y:S02]  /*11a30*/  LEA.HI.X.SX32 R3, R12, R14, 0x1, P4 ;  /* 0x0000000e0c037211 */ /* 0x000fe400020f0eff */
[----:B-1----:R-:W-:-:S04]  /*11a40*/  SHF.R.U32.HI R12, RZ, 0x7, R6 ;  /* 0x00000007ff0c7819 */ /* 0x002fc80000011606 */
[----:B------:R-:W-:Y:S02]  /*11a50*/  SGXT.U32 R12, R12, 0x2 ;  /* 0x000000020c0c781a */ /* 0x000fe40000000000 */
[----:B------:R-:W-:Y:S02]  /*11a60*/  ISETP.GE.AND P5, PT, R16, UR18, PT ;  /* 0x0000001210007c0c */ /* 0x000fe4000bfa6270 */
[----:B------:R-:W-:Y:S01]  /*11a70*/  PRMT R29, RZ, 0x7610, R29 ;  /* 0x00007610ff1d7816 */ /* 0x000fe2000000001d */
[----:B----4-:R1:W-:Y:S02]  /*11a80*/  STL [R1+0x1c], R13 ;  /* 0x00001c0d01007387 */ /* 0x0103e40000100800 */
[----:B-1----:R-:W-:Y:S02]  /*11a90*/  SHF.R.U32.HI R13, RZ, 0x7, R6 ;  /* 0x00000007ff0d7819 */ /* 0x002fe40000011606 */
[----:B------:R-:W-:-:S05]  /*11aa0*/  LOP3.LUT R6, R12, 0x14, RZ, 0xfc, !PT ;  /* 0x000000140c067812 */ /* 0x000fca00078efcff */
[----:B0-----:R-:W-:Y:S01]  /*11ab0*/  IMAD R6, R6, UR7, RZ ;  /* 0x0000000706067c24 */ /* 0x001fe2000f8e02ff */
[----:B------:R-:W-:Y:S02]  /*11ac0*/  SGXT.U32 R13, R13, 0x2 ;  /* 0x000000020d0d781a */ /* 0x000fe40000000000 */
[----:B------:R-:W-:Y:S02]  /*11ad0*/  PRMT R15, RZ, 0x7610, R15 ;  /* 0x00007610ff0f7816 */ /* 0x000fe4000000000f */
[----:B------:R-:W-:Y:S01]  /*11ae0*/  PRMT R28, RZ, 0x7610, R28 ;  /* 0x00007610ff1c7816 */ /* 0x000fe2000000001c */
[----:B--2---:R-:W-:Y:S01]  /*11af0*/  STL [R1+0x4], R17 ;  /* 0x0000041101007387 */ /* 0x004fe20000100800 */
[C---:B------:R-:W-:Y:S01]  /*11b00*/  IADD3 R4, P3, PT, R6.reuse, R8, RZ ;  /* 0x0000000806047210 */ /* 0x040fe20007f7e0ff */
[----:B------:R-:W0:Y:S01]  /*11b10*/  LDCU UR7, c[0x0][0x3a8] ;  /* 0x00007500ff0777ac */ /* 0x000e220008000800 */
[----:B------:R-:W-:Y:S01]  /*11b20*/  LOP3.LUT R16, R13, 0x18, RZ, 0xfc, !PT ;  /* 0x000000180d107812 */ /* 0x000fe200078efcff */
[----:B------:R1:W2:Y:S01]  /*11b30*/  @!P6 LDG.E.U8 R15, desc[UR12][R2.64] ;  /* 0x0000000c020fe981 */ /* 0x0002a2000c1e1100 */
[----:B------:R-:W-:-:S05]  /*11b40*/  LEA.HI.X.SX32 R5, R6, R14, 0x1, P3 ;  /* 0x0000000e06057211 */ /* 0x000fca00018f0eff */
[----:B------:R-:W4:Y:S01]  /*11b50*/  @!P5 LDG.E.U8 R29, desc[UR12][R4.64] ;  /* 0x0000000c041dd981 */ /* 0x000f22000c1e1100 */
[----:B------:R-:W-:Y:S02]  /*11b60*/  LOP3.LUT R13, R12, 0x18, RZ, 0xfc, !PT ;  /* 0x000000180c0d7812 */ /* 0x000fe400078efcff */
[----:B------:R-:W-:-:S03]  /*11b70*/  ISETP.GE.AND P4, PT, R16, UR18, PT ;  /* 0x0000001210007c0c */ /* 0x000fc6000bf86270 */
[----:B---3--:R-:W-:Y:S01]  /*11b80*/  IMAD R13, R13, UR6, RZ ;  /* 0x000000060d0d7c24 */ /* 0x008fe2000f8e02ff */
[----:B------:R-:W3:Y:S01]  /*11b90*/  S2R R6, SR_TID.X ;  /* 0x0000000000067919 */ /* 0x000ee20000002100 */
[----:B------:R-:W-:Y:S01]  /*11ba0*/  LOP3.LUT R12, R12, 0x1c, RZ, 0xfc, !PT ;  /* 0x0000001c0c0c7812 */ /* 0x000fe200078efcff */
[----:B------:R-:W5:Y:S02]  /*11bb0*/  LDCU UR6, c[0x0][0x3a8] ;  /* 0x00007500ff0677ac */ /* 0x000f640008000800 */
[----:B-1----:R-:W-:-:S04]  /*11bc0*/  IADD3 R2, P6, PT, R13, R8, RZ ;  /* 0x000000080d027210 */ /* 0x002fc80007fde0ff */
[----:B------:R-:W-:-:S05]  /*11bd0*/  LEA.HI.X.SX32 R3, R13, R14, 0x1, P6 ;  /* 0x0000000e0d037211 */ /* 0x000fca00030f0eff */
[----:B------:R-:W2:Y:S01]  /*11be0*/  @!P4 LDG.E.U8 R28, desc[UR12][R2.64] ;  /* 0x0000000c021cc981 */ /* 0x000ea2000c1e1100 */
[----:B------:R-:W-:-:S03]  /*11bf0*/  ISETP.GE.AND P3, PT, R12, UR18, PT ;  /* 0x000000120c007c0c */ /* 0x000fc6000bf66270 */
[----:B----4-:R1:W-:Y:S04]  /*11c00*/  STL [R1+0x1ea8], R29 ;  /* 0x001ea81d01007387 */ /* 0x0103e80000100800 */
[----:B-1----:R-:W4:Y:S01]  /*11c10*/  LDL R29, [R1+0x3b0] ;  /* 0x0003b000011d7983 */ /* 0x002f220000100800 */
[----:B---3--:R-:W-:-:S04]  /*11c20*/  SHF.R.U32.HI R12, RZ, 0x7, R6 ;  /* 0x00000007ff0c7819 */ /* 0x008fc80000011606 */
[----:B------:R-:W-:Y:S02]  /*11c30*/  SGXT.U32 R12, R12, 0x2 ;  /* 0x000000020c0c781a */ /* 0x000fe40000000000 */
[----:B------:R-:W-:Y:S02]  /*11c40*/  SHF.R.U32.HI R13, RZ, 0x7, R6 ;  /* 0x00000007ff0d7819 */ /* 0x000fe40000011606 */
[----:B------:R-:W-:Y:S01]  /*11c50*/  LOP3.LUT R6, R12, 0x1c, RZ, 0xfc, !PT ;  /* 0x0000001c0c067812 */ /* 0x000fe200078efcff */
[----:B--2---:R1:W-:Y:S04]  /*11c60*/  STL [R1+0x1eac], R28 ;  /* 0x001eac1c01007387 */ /* 0x0043e80000100800 */
[----:B0-----:R-:W-:Y:S01]  /*11c70*/  IMAD R6, R6, UR7, RZ ;  /* 0x0000000706067c24 */ /* 0x001fe2000f8e02ff */
[----:B------:R-:W-:Y:S01]  /*11c80*/  PRMT R7, RZ, 0x7610, R7 ;  /* 0x00007610ff077816 */ /* 0x000fe20000000007 */
[----:B------:R-:W0:Y:S01]  /*11c90*/  LDCU UR7, c[0x0][0x3a8] ;  /* 0x00007500ff0777ac */ /* 0x000e220008000800 */
[----:B-1----:R-:W2:Y:S02]  /*11ca0*/  LDL R28, [R1+0x3b4] ;  /* 0x0003b400011c7983 */ /* 0x002ea40000100800 */
[----:B------:R-:W-:-:S04]  /*11cb0*/  IADD3 R4, P5, PT, R6, R8, RZ ;  /* 0x0000000806047210 */ /* 0x000fc80007fbe0ff */
[----:B----4-:R-:W-:-:S05]  /*11cc0*/  LEA.HI.X.SX32 R5, R6, R29, 0x1, P5 ;  /* 0x0000001d06057211 */ /* 0x010fca00028f0eff */
[----:B------:R-:W3:Y:S01]  /*11cd0*/  @!P3 LDG.E.U8 R7, desc[UR12][R4.64] ;  /* 0x0000000c0407b981 */ /* 0x000ee2000c1e1100 */
[----:B------:R-:W1:Y:S01]  /*11ce0*/  S2R R6, SR_TID.X ;  /* 0x0000000000067919 */ /* 0x000e620000002100 */
[----:B------:R-:W-:-:S05]  /*11cf0*/  LOP3.LUT R8, R12, 0x20, RZ, 0xfc, !PT ;  /* 0x000000200c087812 */ /* 0x000fca00078efcff */
[----:B-----5:R-:W-:Y:S01]  /*11d00*/  IMAD R8, R8, UR6, RZ ;  /* 0x0000000608087c24 */ /* 0x020fe2000f8e02ff */
[----:B------:R-:W-:Y:S01]  /*11d10*/  STL [R1], R15 ;  /* 0x0000000f01007387 */ /* 0x000fe20000100800 */
[----:B------:R-:W4:Y:S03]  /*11d20*/  LDCU UR6, c[0x0][0x3a8] ;  /* 0x00007500ff0677ac */ /* 0x000f260008000800 */
[----:B--2---:R-:W-:-:S04]  /*11d30*/  IADD3 R2, P4, PT, R8, R28, RZ ;  /* 0x0000001c08027210 */ /* 0x004fc80007f9e0ff */
[----:B------:R-:W-:Y:S02]  /*11d40*/  LEA.HI.X.SX32 R3, R8, R29, 0x1, P4 ;  /* 0x0000001d08037211 */ /* 0x000fe400020f0eff */
[----:B-1----:R-:W-:-:S04]  /*11d50*/  SHF.R.U32.HI R8, RZ, 0x7, R6 ;  /* 0x00000007ff087819 */ /* 0x002fc80000011606 */
[----:B------:R-:W-:Y:S02]  /*11d60*/  SGXT.U32 R8, R8, 0x2 ;  /* 0x000000020808781a */ /* 0x000fe40000000000 */
[----:B------:R-:W-:Y:S02]  /*11d70*/  SGXT.U32 R13, R13, 0x2 ;  /* 0x000000020d0d781a */ /* 0x000fe40000000000 */
[----:B------:R-:W-:Y:S02]  /*11d80*/  LOP3.LUT R12, R12, 0x24, RZ, 0xfc, !PT ;  /* 0x000000240c0c7812 */ /* 0x000fe400078efcff */
[----:B------:R-:W-:Y:S02]  /*11d90*/  LOP3.LUT R13, R13, 0x20, RZ, 0xfc, !PT ;  /* 0x000000200d0d7812 */ /* 0x000fe400078efcff */
[----:B------:R-:W-:Y:S02]  /*11da0*/  ISETP.GE.AND P5, PT, R12, UR18, PT ;  /* 0x000000120c007c0c */ /* 0x000fe4000bfa6270 */
[----:B------:R-:W-:-:S02]  /*11db0*/  ISETP.GE.AND P6, PT, R13, UR18, PT ;  /* 0x000000120d007c0c */ /* 0x000fc4000bfc6270 */
[----:B------:R-:W-:Y:S02]  /*11dc0*/  PRMT R27, RZ, 0x7610, R27 ;  /* 0x00007610ff1b7816 */ /* 0x000fe4000000001b */
[----:B------:R-:W-:-:S09]  /*11dd0*/  PRMT R26, RZ, 0x7610, R26 ;  /* 0x00007610ff1a7816 */ /* 0x000fd2000000001a */
[----:B------:R1:W2:Y:S01]  /*11de0*/  @!P6 LDG.E.U8 R27, desc[UR12][R2.64] ;  /* 0x0000000c021be981 */ /* 0x0002a2000c1e1100 */
[----:B------:R-:W-:-:S03]  /*11df0*/  PRMT R9, RZ, 0x7610, R9 ;  /* 0x00007610ff097816 */ /* 0x000fc60000000009 */
[----:B---3--:R3:W-:Y:S02]  /*11e00*/  STL [R1+0x18], R7 ;  /* 0x0000180701007387 */ /* 0x0087e40000100800 */
[----:B---3--:R-:W-:Y:S02]  /*11e10*/  SHF.R.U32.HI R7, RZ, 0x7, R6 ;  /* 0x00000007ff077819 */ /* 0x008fe40000011606 */
[----:B------:R-:W-:-:S05]  /*11e20*/  LOP3.LUT R6, R8, 0x24, RZ, 0xfc, !PT ;  /* 0x0000002408067812 */ /* 0x000fca00078efcff */
[----:B0-----:R-:W-:Y:S01]  /*11e30*/  IMAD R6, R6, UR7, RZ ;  /* 0x0000000706067c24 */ /* 0x001fe2000f8e02ff */
[----:B------:R-:W0:Y:S04]  /*11e40*/  LDCU UR7, c[0x0][0x3a8] ;  /* 0x00007500ff0777ac */ /* 0x000e280008000800 */
[----:B------:R-:W-:-:S04]  /*11e50*/  IADD3 R4, P4, PT, R6, R28, RZ ;  /* 0x0000001c06047210 */ /* 0x000fc80007f9e0ff */
[----:B------:R-:W-:Y:S02]  /*11e60*/  LEA.HI.X.SX32 R5, R6, R29, 0x1, P4 ;  /* 0x0000001d06057211 */ /* 0x000fe400020f0eff */
[----:B------:R-:W3:Y:S01]  /*11e70*/  S2R R6, SR_TID.X ;  /* 0x0000000000067919 */ /* 0x000ee20000002100 */
[----:B------:R-:W-:Y:S02]  /*11e80*/  SGXT.U32 R7, R7, 0x2 ;  /* 0x000000020707781a */ /* 0x000fe40000000000 */
[----:B------:R5:W2:Y:S02]  /*11e90*/  @!P5 LDG.E.U8 R26, desc[UR12][R4.64] ;  /* 0x0000000c041ad981 */ /* 0x000aa4000c1e1100 */
[----:B------:R-:W-:Y:S02]  /*11ea0*/  LOP3.LUT R12, R7, 0x28, RZ, 0xfc, !PT ;  /* 0x00000028070c7812 */ /* 0x000fe400078efcff */
[C---:B------:R-:W-:Y:S02]  /*11eb0*/  LOP3.LUT R7, R8.reuse, 0x28, RZ, 0xfc, !PT ;  /* 0x0000002808077812 */ /* 0x040fe400078efcff */
[----:B------:R-:W-:-:S03]  /*11ec0*/  LOP3.LUT R8, R8, 0x2c, RZ, 0xfc, !PT ;  /* 0x0000002c08087812 */ /* 0x000fc600078efcff */
[----:B----4-:R-:W-:Y:S01]  /*11ed0*/  IMAD R7, R7, UR6, RZ ;  /* 0x0000000607077c24 */ /* 0x010fe2000f8e02ff */
[----:B------:R-:W-:Y:S01]  /*11ee0*/  ISETP.GE.AND P4, PT, R8, UR18, PT ;  /* 0x0000001208007c0c */ /* 0x000fe2000bf86270 */
[----:B------:R-:W4:Y:S03]  /*11ef0*/  LDCU UR6, c[0x0][0x3a8] ;  /* 0x00007500ff0677ac */ /* 0x000f260008000800 */
[----:B-1----:R-:W-:Y:S02]  /*11f00*/  IADD3 R2, P6, PT, R7, R28, RZ ;  /* 0x0000001c07027210 */ /* 0x002fe40007fde0ff */
[--C-:B---3--:R-:W-:Y:S02]  /*11f10*/  SHF.R.U32.HI R13, RZ, 0x7, R6.reuse ;  /* 0x00000007ff0d7819 */ /* 0x108fe40000011606 */
[----:B------:R-:W-:Y:S02]  /*11f20*/  SHF.R.U32.HI R6, RZ, 0x7, R6 ;  /* 0x00000007ff067819 */ /* 0x000fe40000011606 */
[----:B------:R-:W-:-:S02]  /*11f30*/  SGXT.U32 R13, R13, 0x2 ;  /* 0x000000020d0d781a */ /* 0x000fc40000000000 */
[----:B------:R-:W-:Y:S02]  /*11f40*/  SGXT.U32 R6, R6, 0x2 ;  /* 0x000000020606781a */ /* 0x000fe40000000000 */
[----:B------:R-:W-:Y:S02]  /*11f50*/  LOP3.LUT R8, R13, 0x2c, RZ, 0xfc, !PT ;  /* 0x0000002c0d087812 */ /* 0x000fe400078efcff */
[----:B------:R-:W-:-:S03]  /*11f60*/  LOP3.LUT R6, R6, 0x30, RZ, 0xfc, !PT ;  /* 0x0000003006067812 */ /* 0x000fc600078efcff */
[----:B0-----:R-:W-:Y:S01]  /*11f70*/  IMAD R8, R8, UR7, RZ ;  /* 0x0000000708087c24 */ /* 0x001fe2000f8e02ff */
[----:B------:R-:W-:Y:S01]  /*11f80*/  LEA.HI.X.SX32 R3, R7, R29, 0x1, P6 ;  /* 0x0000001d07037211 */ /* 0x000fe200030f0eff */
[----:B------:R-:W0:Y:S01]  /*11f90*/  LDCU UR7, c[0x0][0x3a8] ;  /* 0x00007500ff0777ac */ /* 0x000e220008000800 */
[----:B------:R-:W-:Y:S02]  /*11fa0*/  ISETP.GE.AND P5, PT, R6, UR18, PT ;  /* 0x0000001206007c0c */ /* 0x000fe4000bfa6270 */
[----:B------:R-:W-:-:S04]  /*11fb0*/  IADD3 R6, P6, PT, R8, R28, RZ ;  /* 0x0000001c08067210 */ /* 0x000fc80007fde0ff */
[----:B------:R-:W-:-:S05]  /*11fc0*/  LEA.HI.X.SX32 R7, R8, R29, 0x1, P6 ;  /* 0x0000001d08077211 */ /* 0x000fca00030f0eff */
[----:B------:R-:W3:Y:S01]  /*11fd0*/  @!P4 LDG.E.U8 R9, desc[UR12][R6.64] ;  /* 0x0000000c0609c981 */ /* 0x000ee2000c1e1100 */
[----:B------:R-:W1:Y:S01]  /*11fe0*/  S2R R8, SR_TID.X ;  /* 0x0000000000087919 */ /* 0x000e620000002100 */
[----:B------:R-:W-:Y:S02]  /*11ff0*/  ISETP.GE.AND P3, PT, R12, UR18, PT ;  /* 0x000000120c007c0c */ /* 0x000fe4000bf66270 */
[----:B------:R-:W-:Y:S02]  /*12000*/  LOP3.LUT R12, R13, 0x30, RZ, 0xfc, !PT ;  /* 0x000000300d0c7812 */ /* 0x000fe400078efcff */
[----:B------:R-:W-:-:S03]  /*12010*/  PRMT R22, RZ, 0x7610, R22 ;  /* 0x00007610ff167816 */ /* 0x000fc60000000016 */
[----:B----4-:R-:W-:Y:S01]  /*12020*/  IMAD R12, R12, UR6, RZ ;  /* 0x000000060c0c7c24 */ /* 0x010fe2000f8e02ff */
[----:B------:R-:W4:Y:S05]  /*12030*/  LDCU UR6, c[0x0][0x3a8] ;  /* 0x00007500ff0677ac */ /* 0x000f2a0008000800 */
[----:B------:R0:W2:Y:S01]  /*12040*/  @!P3 LDG.E.U8 R22, desc[UR12][R2.64] ;  /* 0x0000000c0216b981 */ /* 0x0000a2000c1e1100 */
[----:B-----5:R-:W-:-:S04]  /*12050*/  IADD3 R4, P3, PT, R12, R28, RZ ;  /* 0x0000001c0c047210 */ /* 0x020fc80007f7e0ff */
[----:B------:R-:W-:Y:S02]  /*12060*/  LEA.HI.X.SX32 R5, R12, R29, 0x1, P3 ;  /* 0x0000001d0c057211 */ /* 0x000fe400018f0eff */
[--C-:B-1----:R-:W-:Y:S02]  /*12070*/  SHF.R.U32.HI R14, RZ, 0x7, R8.reuse ;  /* 0x00000007ff0e7819 */ /* 0x102fe40000011608 */
[----:B------:R-:W-:Y:S02]  /*12080*/  SHF.R.U32.HI R8, RZ, 0x7, R8 ;  /* 0x00000007ff087819 */ /* 0x000fe40000011608 */
[----:B------:R-:W-:Y:S02]  /*12090*/  SGXT.U32 R14, R14, 0x2 ;  /* 0x000000020e0e781a */ /* 0x000fe40000000000 */
[----:B------:R-:W-:Y:S02]  /*120a0*/  SGXT.U32 R8, R8, 0x2 ;  /* 0x000000020808781a */ /* 0x000fe40000000000 */
[----:B------:R-:W-:-:S02]  /*120b0*/  LOP3.LUT R12, R14, 0x34, RZ, 0xfc, !PT ;  /* 0x000000340e0c7812 */ /* 0x000fc400078efcff */
[----:B------:R-:W-:-:S03]  /*120c0*/  LOP3.LUT R8, R8, 0x38, RZ, 0xfc, !PT ;  /* 0x0000003808087812 */ /* 0x000fc600078efcff */
[----:B0-----:R-:W-:Y:S01]  /*120d0*/  IMAD R12, R12, UR7, RZ ;  /* 0x000000070c0c7c24 */ /* 0x001fe2000f8e02ff */
[----:B------:R-:W-:Y:S01]  /*120e0*/  ISETP.GE.AND P3, PT, R8, UR18, PT ;  /* 0x0000001208007c0c */ /* 0x000fe2000bf66270 */
[----:B------:R-:W0:Y:S03]  /*120f0*/  LDCU UR7, c[0x0][0x3a8] ;  /* 0x00007500ff0777ac */ /* 0x000e260008000800 */
[----:B------:R-:W-:Y:S02]  /*12100*/  IADD3 R8, P4, PT, R12, R28, RZ ;  /* 0x0000001c0c087210 */ /* 0x000fe40007f9e0ff */
[----:B------:R-:W-:-:S04]  /*12110*/  LOP3.LUT R13, R13, 0x34, RZ, 0xfc, !PT ;  /* 0x000000340d0d7812 */ /* 0x000fc800078efcff */
[----:B------:R-:W-:Y:S02]  /*12120*/  ISETP.GE.AND P6, PT, R13, UR18, PT ;  /* 0x000000120d007c0c */ /* 0x000fe4000bfc6270 */
[----:B------:R-:W-:Y:S02]  /*12130*/  LOP3.LUT R13, R14, 0x38, RZ, 0xfc, !PT ;  /* 0x000000380e0d7812 */ /* 0x000fe400078efcff */
[----:B------:R-:W-:-:S03]  /*12140*/  PRMT R2, RZ, 0x7610, R2 ;  /* 0x00007610ff027816 */ /* 0x000fc60000000002 */
[----:B----4-:R-:W-:Y:S01]  /*12150*/  IMAD R13, R13, UR6, RZ ;  /* 0x000000060d0d7c24 */ /* 0x010fe2000f8e02ff */
[----:B------:R-:W-:Y:S01]  /*12160*/  LOP3.LUT R14, R14, 0x3c, RZ, 0xfc, !PT ;  /* 0x0000003c0e0e7812 */ /* 0x000fe200078efcff */
[----:B------:R-:W1:Y:S01]  /*12170*/  LDCU UR6, c[0x0][0x3a8] ;  /* 0x00007500ff0677ac */ /* 0x000e620008000800 */
[----:B------:R-:W-:Y:S01]  /*12180*/  LOP3.LUT R0, R18, 0x50, RZ, 0xfc, !PT ;  /* 0x0000005012007812 */ /* 0x000fe200078efcff */
[----:B------:R4:W5:Y:S01]  /*12190*/  @!P5 LDG.E.U8 R2, desc[UR12][R4.64] ;  /* 0x0000000c0402d981 */ /* 0x000962000c1e1100 */
[----:B------:R-:W-:Y:S02]  /*121a0*/  PRMT R11, RZ, 0x7610, R11 ;  /* 0x00007610ff0b7816 */ /* 0x000fe4000000000b */
[----:B------:R-:W-:Y:S02]  /*121b0*/  ISETP.GE.AND P2, PT, R0, UR18, PT ;  /* 0x0000001200007c0c */ /* 0x000fe4000bf46270 */
[----:B------:R-:W-:Y:S02]  /*121c0*/  LOP3.LUT R0, R18, 0x58, RZ, 0xfc, !PT ;  /* 0x0000005812007812 */ /* 0x000fe400078efcff */
[----:B----4-:R-:W-:-:S04]  /*121d0*/  IADD3 R4, P5, PT, R13, R28, RZ ;  /* 0x0000001c0d047210 */ /* 0x010fc80007fbe0ff */
[-C--:B------:R-:W-:Y:S02]  /*121e0*/  LEA.HI.X.SX32 R5, R13, R29.reuse, 0x1, P5 ;  /* 0x0000001d0d057211 */ /* 0x080fe400028f0eff */
[----:B------:R-:W-:Y:S02]  /*121f0*/  ISETP.GE.AND P1, PT, R0, UR18, PT ;  /* 0x0000001200007c0c */ /* 0x000fe4000bf26270 */
[----:B------:R-:W-:Y:S01]  /*12200*/  PRMT R0, RZ, 0x7610, R0 ;  /* 0x00007610ff007816 */ /* 0x000fe20000000000 */
[----:B---3--:R3:W-:Y:S02]  /*12210*/  STL [R1+0x14], R9 ;  /* 0x0000140901007387 */ /* 0x0087e40000100800 */
[----:B---3--:R-:W-:Y:S02]  /*12220*/  LEA.HI.X.SX32 R9, R12, R29, 0x1, P4 ;  /* 0x0000001d0c097211 */ /* 0x008fe400020f0eff */
[----:B------:R-:W3:Y:S01]  /*12230*/  S2R R12, SR_TID.X ;  /* 0x00000000000c7919 */ /* 0x000ee20000002100 */
[----:B------:R-:W-:-:S02]  /*12240*/  ISETP.GE.AND P4, PT, R14, UR18, PT ;  /* 0x000000120e007c0c */ /* 0x000fc4000bf86270 */
[----:B------:R-:W4:Y:S01]  /*12250*/  @!P6 LDG.E.U8 R11, desc[UR12][R8.64] ;  /* 0x0000000c080be981 */ /* 0x000f22000c1e1100 */
[--C-:B---3--:R-:W-:Y:S02]  /*12260*/  SHF.R.U32.HI R16, RZ, 0x7, R12.reuse ;  /* 0x00000007ff107819 */ /* 0x108fe4000001160c */
[----:B------:R-:W-:-:S04]  /*12270*/  SHF.R.U32.HI R12, RZ, 0x7, R12 ;  /* 0x00000007ff0c7819 */ /* 0x000fc8000001160c */
[----:B------:R-:W-:-:S04]  /*12280*/  SGXT.U32 R12, R12, 0x2 ;  /* 0x000000020c0c781a */ /* 0x000fc80000000000 */
[C---:B------:R-:W-:Y:S02]  /*12290*/  LOP3.LUT R17, R12.reuse, 0x3c, RZ, 0xfc, !PT ;  /* 0x0000003c0c117812 */ /* 0x040fe400078efcff */
[----:B------:R-:W-:-:S03]  /*122a0*/  LOP3.LUT R12, R12, 0x40, RZ, 0xfc, !PT ;  /* 0x000000400c0c7812 */ /* 0x000fc600078efcff */
[----:B0-----:R-:W-:Y:S01]  /*122b0*/  IMAD R17, R17, UR7, RZ ;  /* 0x0000000711117c24 */ /* 0x001fe2000f8e02ff */
[----:B------:R-:W-:Y:S01]  /*122c0*/  ISETP.GE.AND P5, PT, R12, UR18, PT ;  /* 0x000000120c007c0c */ /* 0x000fe2000bfa6270 */
[----:B------:R-:W0:Y:S01]  /*122d0*/  S2R R14, SR_TID.X ;  /* 0x00000000000e7919 */ /* 0x000e220000002100 */
[----:B------:R-:W3:Y:S02]  /*122e0*/  LDCU UR7, c[0x0][0x3a8] ;  /* 0x00007500ff0777ac */ /* 0x000ee40008000800 */
[----:B------:R-:W-:-:S04]  /*122f0*/  IADD3 R12, P6, PT, R17, R28, RZ ;  /* 0x0000001c110c7210 */ /* 0x000fc80007fde0ff */
[----:B------:R-:W-:-:S05]  /*12300*/  LEA.HI.X.SX32 R13, R17, R29, 0x1, P6 ;  /* 0x0000001d110d7211 */ /* 0x000fca00030f0eff */
[----:B------:R-:W2:Y:S01]  /*12310*/  @!P4 LDG.E.U8 R0, desc[UR12][R12.64] ;  /* 0x0000000c0c00c981 */ /* 0x000ea2000c1e1100 */
[----:B------:R-:W-:-:S04]  /*12320*/  SGXT.U32 R16, R16, 0x2 ;  /* 0x000000021010781a */ /* 0x000fc80000000000 */
[C---:B------:R-:W-:Y:S02]  /*12330*/  LOP3.LUT R15, R16.reuse, 0x40, RZ, 0xfc, !PT ;  /* 0x00000040100f7812 */ /* 0x040fe400078efcff */
[----:B------:R-:W-:Y:S02]  /*12340*/  LOP3.LUT R16, R16, 0x44, RZ, 0xfc, !PT ;  /* 0x0000004410107812 */ /* 0x000fe400078efcff */
[----:B------:R-:W-:Y:S01]  /*12350*/  PRMT R7, RZ, 0x7610, R7 ;  /* 0x00007610ff077816 */ /* 0x000fe20000000007 */
[----:B-1----:R-:W-:Y:S01]  /*12360*/  IMAD R15, R15, UR6, RZ ;  /* 0x000000060f0f7c24 */ /* 0x002fe2000f8e02ff */
[----:B------:R-:W-:Y:S01]  /*12370*/  ISETP.GE.AND P6, PT, R16, UR18, PT ;  /* 0x0000001210007c0c */ /* 0x000fe2000bfc6270 */
[----:B------:R-:W1:Y:S03]  /*12380*/  LDCU UR6, c[0x0][0x3a8] ;  /* 0x00007500ff0677ac */ /* 0x000e660008000800 */
[----:B------:R1:W4:Y:S01]  /*12390*/  @!P3 LDG.E.U8 R7, desc[UR12][R4.64] ;  /* 0x0000000c0407b981 */ /* 0x000322000c1e1100 */
[----:B0-----:R-:W-:-:S04]  /*123a0*/  SHF.R.U32.HI R17, RZ, 0x7, R14 ;  /* 0x00000007ff117819 */ /* 0x001fc8000001160e */
[----:B------:R-:W-:Y:S02]  /*123b0*/  SGXT.U32 R17, R17, 0x2 ;  /* 0x000000021111781a */ /* 0x000fe40000000000 */
[----:B------:R-:W-:Y:S02]  /*123c0*/  SHF.R.U32.HI R14, RZ, 0x7, R14 ;  /* 0x00000007ff0e7819 */ /* 0x000fe4000001160e */
[----:B------:R-:W-:Y:S02]  /*123d0*/  LOP3.LUT R16, R17, 0x44, RZ, 0xfc, !PT ;  /* 0x0000004411107812 */ /* 0x000fe400078efcff */
[C---:B-1----:R-:W-:Y:S02]  /*123e0*/  IADD3 R4, P3, PT, R15.reuse, R28, RZ ;  /* 0x0000001c0f047210 */ /* 0x042fe40007f7e0ff */
[----:B------:R-:W-:Y:S01]  /*123f0*/  SGXT.U32 R14, R14, 0x2 ;  /* 0x000000020e0e781a */ /* 0x000fe20000000000 */
[----:B---3--:R-:W-:Y:S01]  /*12400*/  IMAD R16, R16, UR7, RZ ;  /* 0x0000000710107c24 */ /* 0x008fe2000f8e02ff */
[----:B------:R-:W-:Y:S01]  /*12410*/  LEA.HI.X.SX32 R5, R15, R29, 0x1, P3 ;  /* 0x0000001d0f057211 */ /* 0x000fe200018f0eff */
[----:B------:R-:W0:Y:S01]  /*12420*/  LDCU UR7, c[0x0][0x3a8] ;  /* 0x00007500ff0777ac */ /* 0x000e220008000800 */
[----:B------:R-:W-:-:S02]  /*12430*/  LOP3.LUT R8, R14, 0x48, RZ, 0xfc, !PT ;  /* 0x000000480e087812 */ /* 0x000fc400078efcff */
[----:B------:R-:W-:-:S04]  /*12440*/  IADD3 R14, P3, PT, R16, R28, RZ ;  /* 0x0000001c100e7210 */ /* 0x000fc80007f7e0ff */
[----:B------:R-:W-:Y:S02]  /*12450*/  LEA.HI.X.SX32 R15, R16, R29, 0x1, P3 ;  /* 0x0000001d100f7211 */ /* 0x000fe400018f0eff */
[----:B------:R-:W1:Y:S01]  /*12460*/  S2R R16, SR_TID.X ;  /* 0x0000000000107919 */ /* 0x000e620000002100 */
[----:B------:R-:W-:Y:S02]  /*12470*/  LOP3.LUT R17, R17, 0x48, RZ, 0xfc, !PT ;  /* 0x0000004811117812 */ /* 0x000fe400078efcff */
[----:B------:R-:W-:-:S03]  /*12480*/  PRMT R9, RZ, 0x7610, R9 ;  /* 0x00007610ff097816 */ /* 0x000fc60000000009 */
[----:B------:R-:W-:Y:S01]  /*12490*/  IMAD R17, R17, UR6, RZ ;  /* 0x0000000611117c24 */ /* 0x000fe2000f8e02ff */
[----:B------:R-:W3:Y:S02]  /*124a0*/  LDCU UR6, c[0x0][0x3a8] ;  /* 0x00007500ff0677ac */ /* 0x000ee40008000800 */
[----:B------:R0:W4:Y:S02]  /*124b0*/  @!P5 LDG.E.U8 R9, desc[UR12][R4.64] ;  /* 0x0000000c0409d981 */ /* 0x000124000c1e1100 */
[C---:B------:R-:W-:Y:S02]  /*124c0*/  IADD3 R12, P4, PT, R17.reuse, R28, RZ ;  /* 0x0000001c110c7210 */ /* 0x040fe40007f9e0ff */
[----:B------:R-:W-:Y:S02]  /*124d0*/  ISETP.GE.AND P5, PT, R8, UR18, PT ;  /* 0x0000001208007c0c */ /* 0x000fe4000bfa6270 */
[----:B------:R-:W-:Y:S02]  /*124e0*/  LEA.HI.X.SX32 R13, R17, R29, 0x1, P4 ;  /* 0x0000001d110d7211 */ /* 0x000fe400020f0eff */
[----:B-1----:R-:W-:-:S04]  /*124f0*/  SHF.R.U32.HI R16, RZ, 0x7, R16 ;  /* 0x00000007ff107819 */ /* 0x002fc80000011610 */
[----:B------:R-:W-:-:S04]  /*12500*/  SGXT.U32 R16, R16, 0x2 ;  /* 0x000000021010781a */ /* 0x000fc80000000000 */
[C---:B------:R-:W-:Y:S02]  /*12510*/  LOP3.LUT R8, R16.reuse, 0x50, RZ, 0xfc, !PT ;  /* 0x0000005010087812 */ /* 0x040fe400078efcff */
[----:B------:R-:W-:Y:S02]  /*12520*/  LOP3.LUT R17, R16, 0x54, RZ, 0xfc, !PT ;  /* 0x0000005410117812 */ /* 0x000fe400078efcff */
[----:B------:R-:W1:Y:S01]  /*12530*/  S2R R16, SR_TID.X ;  /* 0x0000000000107919 */ /* 0x000e620000002100 */
[----:B0-----:R-:W-:Y:S01]  /*12540*/  PRMT R4, RZ, 0x7610, R4 ;  /* 0x00007610ff047816 */ /* 0x001fe20000000004 */
[----:B------:R-:W-:Y:S01]  /*12550*/  IMAD R8, R8, UR7, RZ ;  /* 0x0000000708087c24 */ /* 0x000fe2000f8e02ff */
[----:B------:R-:W-:Y:S01]  /*12560*/  PRMT R6, RZ, 0x7610, R6 ;  /* 0x00007610ff067816 */ /* 0x000fe20000000006 */
[----:B---3--:R-:W-:Y:S01]  /*12570*/  IMAD R17, R17, UR6, RZ ;  /* 0x0000000611117c24 */ /* 0x008fe2000f8e02ff */
[----:B------:R-:W0:Y:S02]  /*12580*/  LDCU UR7, c[0x0][0x3a8] ;  /* 0x00007500ff0777ac */ /* 0x000e240008000800 */
[----:B------:R3:W4:Y:S01]  /*12590*/  @!P6 LDG.E.U8 R4, desc[UR12][R14.64] ;  /* 0x0000000c0e04e981 */ /* 0x000722000c1e1100 */
[----:B------:R-:W-:Y:S01]  /*125a0*/  PRMT R3, RZ, 0x7610, R3 ;  /* 0x00007610ff037816 */ /* 0x000fe20000000003 */
[----:B------:R-:W0:Y:S02]  /*125b0*/  LDCU UR6, c[0x0][0x3a8] ;  /* 0x00007500ff0677ac */ /* 0x000e240008000800 */
[----:B------:R5:W4:Y:S01]  /*125c0*/  @!P5 LDG.E.U8 R6, desc[UR12][R12.64] ;  /* 0x0000000c0c06d981 */ /* 0x000b22000c1e1100 */
[----:B---3--:R-:W-:-:S04]  /*125d0*/  IADD3 R14, P6, PT, R8, R28, RZ ;  /* 0x0000001c080e7210 */ /* 0x008fc80007fde0ff */
[----:B------:R-:W-:Y:S02]  /*125e0*/  LEA.HI.X.SX32 R15, R8, R29, 0x1, P6 ;  /* 0x0000001d080f7211 */ /* 0x000fe400030f0eff */
[----:B-----5:R-:W-:-:S03]  /*125f0*/  IADD3 R12, P6, PT, R17, R28, RZ ;  /* 0x0000001c110c7210 */ /* 0x020fc60007fde0ff */
[----:B------:R3:W5:Y:S01]  /*12600*/  @!P2 LDG.E.U8 R3, desc[UR12][R14.64] ;  /* 0x0000000c0e03a981 */ /* 0x000762000c1e1100 */
[----:B------:R-:W-:Y:S02]  /*12610*/  LEA.HI.X.SX32 R13, R17, R29, 0x1, P6 ;  /* 0x0000001d110d7211 */ /* 0x000fe400030f0eff */
[----:B------:R-:W3:Y:S01]  /*12620*/  S2R R17, SR_TID.X ;  /* 0x0000000000117919 */ /* 0x000ee20000002100 */
[----:B-1----:R-:W-:-:S04]  /*12630*/  SHF.R.U32.HI R16, RZ, 0x7, R16 ;  /* 0x00000007ff107819 */ /* 0x002fc80000011610 */
[----:B------:R-:W-:-:S04]  /*12640*/  SGXT.U32 R16, R16, 0x2 ;  /* 0x000000021010781a */ /* 0x000fc80000000000 */
[----:B------:R-:W-:-:S05]  /*12650*/  LOP3.LUT R8, R16, 0x58, RZ, 0xfc, !PT ;  /* 0x0000005810087812 */ /* 0x000fca00078efcff */
[----:B0-----:R-:W-:Y:S01]  /*12660*/  IMAD R8, R8, UR7, RZ ;  /* 0x0000000708087c24 */ /* 0x001fe2000f8e02ff */
[----:B------:R-:W-:Y:S01]  /*12670*/  PRMT R5, RZ, 0x7610, R5 ;  /* 0x00007610ff057816 */ /* 0x000fe20000000005 */
[----:B------:R-:W0:Y:S03]  /*12680*/  LDCU UR7, c[0x0][0x3a8] ;  /* 0x00007500ff0777ac */ /* 0x000e260008000800 */
[----:B---3--:R-:W-:-:S04]  /*12690*/  IADD3 R14, P6, PT, R8, R28, RZ ;  /* 0x0000001c080e7210 */ /* 0x008fc80007fde0ff */
[----:B------:R-:W-:Y:S02]  /*126a0*/  LEA.HI.X.SX32 R15, R8, R29, 0x1, P6 ;  /* 0x0000001d080f7211 */ /* 0x000fe400030f0eff */
[----:B------:R-:W-:-:S03]  /*126b0*/  LOP3.LUT R16, R16, 0x60, RZ, 0xfc, !PT ;  /* 0x0000006010107812 */ /* 0x000fc600078efcff */
[----:B------:R1:W3:Y:S01]  /*126c0*/  @!P1 LDG.E.U8 R5, desc[UR12][R14.64] ;  /* 0x0000000c0e059981 */ /* 0x0002e2000c1e1100 */
[----:B------:R-:W-:Y:S01]  /*126d0*/  PRMT R10, RZ, 0x7610, R10 ;  /* 0x00007610ff0a7816 */ /* 0x000fe2000000000a */
[----:B------:R-:W-:Y:S01]  /*126e0*/  IMAD R16, R16, UR6, RZ ;  /* 0x0000000610107c24 */ /* 0x000fe2000f8e02ff */
[----:B------:R-:W-:Y:S01]  /*126f0*/  LOP3.LUT R8, R18, 0x70, RZ, 0xfc, !PT ;  /* 0x0000007012087812 */ /* 0x000fe200078efcff */
[----:B------:R-:W0:Y:S03]  /*12700*/  LDCU UR6, c[0x0][0x3a8] ;  /* 0x00007500ff0677ac */ /* 0x000e260008000800 */
[----:B------:R0:W3:Y:S01]  /*12710*/  @!P0 LDG.E.U8 R10, desc[UR12][R12.64] ;  /* 0x0000000c0c0a8981 */ /* 0x0000e2000c1e1100 */
[----:B-1----:R-:W-:-:S04]  /*12720*/  SHF.R.U32.HI R15, RZ, 0x7, R17 ;  /* 0x00000007ff0f7819 */ /* 0x002fc80000011611 */
[----:B------:R-:W-:-:S04]  /*12730*/  SGXT.U32 R15, R15, 0x2 ;  /* 0x000000020f0f781a */ /* 0x000fc80000000000 */
[----:B------:R-:W-:Y:S02]  /*12740*/  LOP3.LUT R14, R15, 0x64, RZ, 0xfc, !PT ;  /* 0x000000640f0e7812 */ /* 0x000fe400078efcff */
[----:B0-----:R-:W-:-:S03]  /*12750*/  IADD3 R12, P6, PT, R16, R28, RZ ;  /* 0x0000001c100c7210 */ /* 0x001fc60007fde0ff */
[----:B------:R-:W-:Y:S01]  /*12760*/  IMAD R14, R14, UR7, RZ ;  /* 0x000000070e0e7c24 */ /* 0x000fe2000f8e02ff */
[----:B------:R-:W-:Y:S01]  /*12770*/  LEA.HI.X.SX32 R13, R16, R29, 0x1, P6 ;  /* 0x0000001d100d7211 */ /* 0x000fe200030f0eff */
[----:B------:R-:W0:Y:S01]  /*12780*/  LDCU UR7, c[0x0][0x3a8] ;  /* 0x00007500ff0777ac */ /* 0x000e220008000800 */
[----:B------:R-:W-:Y:S02]  /*12790*/  ISETP.GE.AND P1, PT, R8, UR18, PT ;  /* 0x0000001208007c0c */ /* 0x000fe4000bf26270 */
[----:B------:R-:W-:Y:S02]  /*127a0*/  LOP3.LUT R8, R18, 0x74, RZ, 0xfc, !PT ;  /* 0x0000007412087812 */ /* 0x000fe400078efcff */
[----:B------:R-:W-:Y:S02]  /*127b0*/  IADD3 R16, P6, PT, R14, R28, RZ ;  /* 0x0000001c0e107210 */ /* 0x000fe40007fde0ff */
[----:B------:R-:W-:-:S05]  /*127c0*/  LOP3.LUT R15, R15, 0x70, RZ, 0xfc, !PT ;  /* 0x000000700f0f7812 */ /* 0x000fca00078efcff */
[----:B------:R-:W-:Y:S01]  /*127d0*/  IMAD R15, R15, UR6, RZ ;  /* 0x000000060f0f7c24 */ /* 0x000fe2000f8e02ff */
[----:B------:R-:W1:Y:S01]  /*127e0*/  LDCU UR6, c[0x0][0x3a8] ;  /* 0x00007500ff0677ac */ /* 0x000e620008000800 */
[----:B--2---:R2:W-:Y:S02]  /*127f0*/  STL [R1+0x10], R0 ;  /* 0x0000100001007387 */ /* 0x0045e40000100800 */
[----:B--2---:R-:W-:-:S04]  /*12800*/  LOP3.LUT R0, R18, 0x5c, RZ, 0xfc, !PT ;  /* 0x0000005c12007812 */ /* 0x004fc800078efcff */
[----:B------:R-:W-:Y:S02]  /*12810*/  ISETP.GE.AND P3, PT, R0, UR18, PT ;  /* 0x0000001200007c0c */ /* 0x000fe4000bf66270 */
[----:B------:R-:W-:-:S04]  /*12820*/  LOP3.LUT R0, R18, 0x60, RZ, 0xfc, !PT ;  /* 0x0000006012007812 */ /* 0x000fc800078efcff */
[----:B------:R-:W-:Y:S02]  /*12830*/  ISETP.GE.AND P4, PT, R0, UR18, PT ;  /* 0x0000001200007c0c */ /* 0x000fe4000bf86270 */
[----:B------:R-:W-:-:S04]  /*12840*/  LOP3.LUT R0, R18, 0x64, RZ, 0xfc, !PT ;  /* 0x0000006412007812 */ /* 0x000fc800078efcff */
[----:B------:R-:W-:Y:S02]  /*12850*/  ISETP.GE.AND P5, PT, R0, UR18, PT ;  /* 0x0000001200007c0c */ /* 0x000fe4000bfa6270 */
[----:B------:R-:W-:-:S04]  /*12860*/  LOP3.LUT R0, R18, 0x68, RZ, 0xfc, !PT ;  /* 0x0000006812007812 */ /* 0x000fc800078efcff */
[----:B------:R-:W-:Y:S02]  /*12870*/  ISETP.GE.AND P2, PT, R0, UR18, PT ;  /* 0x0000001200007c0c */ /* 0x000fe4000bf46270 */
[----:B------:R-:W-:-:S04]  /*12880*/  LOP3.LUT R0, R18, 0x6c, RZ, 0xfc, !PT ;  /* 0x0000006c12007812 */ /* 0x000fc800078efcff */
[----:B------:R-:W-:Y:S02]  /*12890*/  ISETP.GE.AND P0, PT, R0, UR18, PT ;  /* 0x0000001200007c0c */ /* 0x000fe4000bf06270 */
[----:B------:R-:W-:-:S06]  /*128a0*/  PRMT R0, RZ, 0x7610, R0 ;  /* 0x00007610ff007816 */ /* 0x000fcc0000000000 */
[----:B------:R2:W3:Y:S01]  /*128b0*/  @!P4 LDG.E.U8 R0, desc[UR12][R12.64] ;  /* 0x0000000c0c00c981 */ /* 0x0004e2000c1e1100 */
[----:B------:R-:W-:Y:S02]  /*128c0*/  ISETP.GE.AND P4, PT, R8, UR18, PT ;  /* 0x0000001208007c0c */ /* 0x000fe4000bf86270 */
[----:B------:R-:W-:Y:S02]  /*128d0*/  SHF.R.U32.HI R8, RZ, 0x7, R17 ;  /* 0x00000007ff087819 */ /* 0x000fe40000011611 */
[----:B------:R-:W-:Y:S02]  /*128e0*/  LEA.HI.X.SX32 R17, R14, R29, 0x1, P6 ;  /* 0x0000001d0e117211 */ /* 0x000fe400030f0eff */
[----:B--2---:R-:W-:-:S06]  /*128f0*/  PRMT R12, RZ, 0x7610, R12 ;  /* 0x00007610ff0c7816 */ /* 0x004fcc000000000c */
[----:B------:R2:W3:Y:S01]  /*12900*/  @!P5 LDG.E.U8 R12, desc[UR12][R16.64] ;  /* 0x0000000c100cd981 */ /* 0x0004e2000c1e1100 */
[----:B------:R-:W-:Y:S01]  /*12910*/  SGXT.U32 R8, R8, 0x2 ;  /* 0x000000020808781a */ /* 0x000fe20000000000 */
[----:B--2---:R-:W2:Y:S01]  /*12920*/  S2R R17, SR_TID.X ;  /* 0x0000000000117919 */ /* 0x004ea20000002100 */
[----:B------:R-:W-:Y:S02]  /*12930*/  IADD3 R14, P6, PT, R15, R28, RZ ;  /* 0x0000001c0f0e7210 */ /* 0x000fe40007fde0ff */
[----:B------:R-:W-:Y:S02]  /*12940*/  LOP3.LUT R15, R8, 0x70, RZ, 0xfc, !PT ;  /* 0x00000070080f7812 */ /* 0x000fe400078efcff */
[----:B------:R-:W-:-:S04]  /*12950*/  LOP3.LUT R8, R18, 0x78, RZ, 0xfc, !PT ;  /* 0x0000007812087812 */ /* 0x000fc800078efcff */
[----:B------:R-:W-:Y:S02]  /*12960*/  ISETP.GE.AND P5, PT, R8, UR18, PT ;  /* 0x0000001208007c0c */ /* 0x000fe4000bfa6270 */
[----:B------:R-:W0:Y:S01]  /*12970*/  S2R R8, SR_TID.X ;  /* 0x0000000000087919 */ /* 0x000e220000002100 */
[----:B-1----:R-:W-:Y:S01]  /*12980*/  IMAD R15, R15, UR6, RZ ;  /* 0x000000060f0f7c24 */ /* 0x002fe2000f8e02ff */
[----:B------:R-:W1:Y:S01]  /*12990*/  LDCU UR6, c[0x0][0x3a8] ;  /* 0x00007500ff0677ac */ /* 0x000e620008000800 */
[----:B--2---:R-:W-:-:S04]  /*129a0*/  SHF.R.U32.HI R17, RZ, 0x7, R17 ;  /* 0x00000007ff117819 */ /* 0x004fc80000011611 */
[----:B------:R-:W-:-:S04]  /*129b0*/  SGXT.U32 R17, R17, 0x2 ;  /* 0x000000021111781a */ /* 0x000fc80000000000 */
[----:B------:R-:W-:-:S05]  /*129c0*/  LOP3.LUT R17, R17, 0x68, RZ, 0xfc, !PT ;  /* 0x0000006811117812 */ /* 0x000fca00078efcff */
[----:B-1----:R-:W-:Y:S01]  /*129d0*/  IMAD R17, R17, UR6, RZ ;  /* 0x0000000611117c24 */ /* 0x002fe2000f8e02ff */
[----:B------:R-:W1:Y:S01]  /*129e0*/  LDCU UR6, c[0x0][0x3a8] ;  /* 0x00007500ff0677ac */ /* 0x000e620008000800 */
[----:B0-----:R-:W-:Y:S02]  /*129f0*/  SHF.R.U32.HI R8, RZ, 0x7, R8 ;  /* 0x00000007ff087819 */ /* 0x001fe40000011608 */
[----:B------:R-:W-:Y:S02]  /*12a00*/  PRMT R13, RZ, 0x7610, R13 ;  /* 0x00007610ff0d7816 */ /* 0x000fe4000000000d */
[----:B------:R-:W-:Y:S02]  /*12a10*/  LEA.HI.X.SX32 R15, R15, R29, 0x1, P6 ;  /* 0x0000001d0f0f7211 */ /* 0x000fe400030f0eff */
[----:B------:R-:W-:Y:S02]  /*12a20*/  SGXT.U32 R8, R8, 0x2 ;  /* 0x000000020808781a */ /* 0x000fe40000000000 */
[----:B------:R-:W-:Y:S01]  /*12a30*/  IADD3 R16, P6, PT, R17, R28, RZ ;  /* 0x0000001c11107210 */ /* 0x000fe20007fde0ff */
[----:B------:R0:W2:Y:S01]  /*12a40*/  @!P1 LDG.E.U8 R13, desc[UR12][R14.64] ;  /* 0x0000000c0e0d9981 */ /* 0x0000a2000c1e1100 */
[----:B------:R-:W-:-:S05]  /*12a50*/  LOP3.LUT R17, R8, 0x68, RZ, 0xfc, !PT ;  /* 0x0000006808117812 */ /* 0x000fca00078efcff */
[----:B------:R-:W-:Y:S01]  /*12a60*/  IMAD R17, R17, UR7, RZ ;  /* 0x0000000711117c24 */ /* 0x000fe2000f8e02ff */
[----:B------:R-:W4:Y:S01]  /*12a70*/  LDCU UR7, c[0x0][0x3a8] ;  /* 0x00007500ff0777ac */ /* 0x000f220008000800 */
[----:B0-----:R-:W-:-:S05]  /*12a80*/  LOP3.LUT R15, R8, 0x74, RZ, 0xfc, !PT ;  /* 0x00000074080f7812 */ /* 0x001fca00078efcff */
[----:B-1----:R-:W-:Y:S01]  /*12a90*/  IMAD R15, R15, UR6, RZ ;  /* 0x000000060f0f7c24 */ /* 0x002fe2000f8e02ff */
[----:B------:R-:W-:Y:S01]  /*12aa0*/  LEA.HI.X.SX32 R17, R17, R29, 0x1, P6 ;  /* 0x0000001d11117211 */ /* 0x000fe200030f0eff */
[----:B------:R-:W0:Y:S03]  /*12ab0*/  LDCU UR6, c[0x0][0x3a8] ;  /* 0x00007500ff0677ac */ /* 0x000e260008000800 */
[----:B------:R-:W-:Y:S02]  /*12ac0*/  IADD3 R14, P6, PT, R15, R28, RZ ;  /* 0x0000001c0f0e7210 */ /* 0x000fe40007fde0ff */
[----:B------:R-:W1:Y:S01]  /*12ad0*/  S2R R15, SR_TID.X ;  /* 0x00000000000f7919 */ /* 0x000e620000002100 */
[----:B------:R-:W-:-:S04]  /*12ae0*/  LOP3.LUT R8, R18, 0x7c, RZ, 0xfc, !PT ;  /* 0x0000007c12087812 */ /* 0x000fc800078efcff */
[----:B------:R-:W-:Y:S02]  /*12af0*/  ISETP.GE.AND P1, PT, R8, UR18, PT ;  /* 0x0000001208007c0c */ /* 0x000fe4000bf26270 */
[----:B------:R-:W0:Y:S01]  /*12b00*/  S2R R8, SR_TID.X ;  /* 0x0000000000087919 */ /* 0x000e220000002100 */
[----:B------:R-:W-:Y:S02]  /*12b10*/  PRMT R21, RZ, 0x7610, R21 ;  /* 0x00007610ff157816 */ /* 0x000fe40000000015 */
[----:B------:R-:W-:Y:S02]  /*12b20*/  SHF.R.U32.HI R19, RZ, 0x7, R19 ;  /* 0x00000007ff137819 */ /* 0x000fe40000011613 */
[----:B------:R-:W-:Y:S02]  /*12b30*/  PRMT R20, RZ, 0x7610, R20 ;  /* 0x00007610ff147816 */ /* 0x000fe40000000014 */
[----:B-1----:R-:W-:-:S04]  /*12b40*/  SHF.R.U32.HI R15, RZ, 0x7, R15 ;  /* 0x00000007ff0f7819 */ /* 0x002fc8000001160f */
[----:B------:R1:W2:Y:S01]  /*12b50*/  @!P2 LDG.E.U8 R20, desc[UR12][R16.64] ;  /* 0x0000000c1014a981 */ /* 0x0002a2000c1e1100 */
[----:B------:R-:W-:-:S04]  /*12b60*/  SGXT.U32 R15, R15, 0x2 ;  /* 0x000000020f0f781a */ /* 0x000fc80000000000 */
[----:B------:R-:W-:Y:S02]  /*12b70*/  LOP3.LUT R15, R15, 0x74, RZ, 0xfc, !PT ;  /* 0x000000740f0f7812 */ /* 0x000fe400078efcff */
[----:B0-----:R-:W-:-:S03]  /*12b80*/  SHF.R.U32.HI R8, RZ, 0x7, R8 ;  /* 0x00000007ff087819 */ /* 0x001fc60000011608 */
[----:B------:R-:W-:Y:S01]  /*12b90*/  IMAD R15, R15, UR6, RZ ;  /* 0x000000060f0f7c24 */ /* 0x000fe2000f8e02ff */
[----:B------:R-:W0:Y:S01]  /*12ba0*/  LDCU UR6, c[0x0][0x3a8] ;  /* 0x00007500ff0677ac */ /* 0x000e220008000800 */
[----:B------:R-:W-:-:S03]  /*12bb0*/  SGXT.U32 R8, R8, 0x2 ;  /* 0x000000020808781a */ /* 0x000fc60000000000 */
[----:B------:R-:W-:Y:S02]  /*12bc0*/  LEA.HI.X.SX32 R15, R15, R29, 0x1, P6 ;  /* 0x0000001d0f0f7211 */ /* 0x000fe400030f0eff */
[----:B------:R-:W-:-:S03]  /*12bd0*/  SGXT.U32 R19, R19, 0x2 ;  /* 0x000000021313781a */ /* 0x000fc60000000000 */
[----:B------:R0:W2:Y:S01]  /*12be0*/  @!P4 LDG.E.U8 R21, desc[UR12][R14.64] ;  /* 0x0000000c0e15c981 */ /* 0x0000a2000c1e1100 */
[C---:B-1----:R-:W-:Y:S02]  /*12bf0*/  LOP3.LUT R17, R19.reuse, 0x4c, RZ, 0xfc, !PT ;  /* 0x0000004c13117812 */ /* 0x042fe400078efcff */
[----:B------:R-:W-:Y:S02]  /*12c00*/  LOP3.LUT R19, R19, 0x78, RZ, 0xfc, !PT ;  /* 0x0000007813137812 */ /* 0x000fe400078efcff */
[----:B0-----:R-:W-:Y:S02]  /*12c10*/  LOP3.LUT R15, R8, 0x4c, RZ, 0xfc, !PT ;  /* 0x0000004c080f7812 */ /* 0x001fe400078efcff */
[----:B------:R-:W-:-:S03]  /*12c20*/  ISETP.GE.AND P2, PT, R17, UR18, PT ;  /* 0x0000001211007c0c */ /* 0x000fc6000bf46270 */
[----:B----4-:R-:W-:Y:S01]  /*12c30*/  IMAD R15, R15, UR7, RZ ;  /* 0x000000070f0f7c24 */ /* 0x010fe2000f8e02ff */
[----:B------:R-:W-:Y:S01]  /*12c40*/  LOP3.LUT R17, R18, 0x78, RZ, 0xfc, !PT ;  /* 0x0000007812117812 */ /* 0x000fe200078efcff */
[----:B------:R-:W-:Y:S01]  /*12c50*/  IMAD R19, R19, UR6, RZ ;  /* 0x0000000613137c24 */ /* 0x000fe2000f8e02ff */
[----:B------:R-:W-:Y:S01]  /*12c60*/  PRMT R23, RZ, 0x7610, R23 ;  /* 0x00007610ff177816 */ /* 0x000fe20000000017 */
[----:B------:R-:W0:Y:S01]  /*12c70*/  LDCU UR6, c[0x0][0x3a8] ;  /* 0x00007500ff0677ac */ /* 0x000e220008000800 */
[-C--:B------:R-:W-:Y:S02]  /*12c80*/  IADD3 R18, P4, PT, R15, R28.reuse, RZ ;  /* 0x0000001c0f127210 */ /* 0x080fe40007f9e0ff */
[----:B------:R-:W-:Y:S02]  /*12c90*/  IADD3 R16, P6, PT, R19, R28, RZ ;  /* 0x0000001c13107210 */ /* 0x000fe40007fde0ff */
[----:B------:R-:W-:-:S05]  /*12ca0*/  LEA.HI.X.SX32 R19, R15, R29, 0x1, P4 ;  /* 0x0000001d0f137211 */ /* 0x000fca00020f0eff */
[----:B------:R-:W4:Y:S01]  /*12cb0*/  @!P2 LDG.E.U8 R23, desc[UR12][R18.64] ;  /* 0x0000000c1217a981 */ /* 0x000f22000c1e1100 */
[----:B------:R-:W1:Y:S01]  /*12cc0*/  S2R R15, SR_TID.X ;  /* 0x00000000000f7919 */ /* 0x000e620000002100 */
[----:B0-----:R-:W-:Y:S01]  /*12cd0*/  IMAD R17, R17, UR6, RZ ;  /* 0x0000000611117c24 */ /* 0x001fe2000f8e02ff */
[----:B------:R-:W0:Y:S01]  /*12ce0*/  LDCU UR6, c[0x0][0x3a8] ;  /* 0x00007500ff0677ac */ /* 0x000e220008000800 */
[----:B------:R-:W-:Y:S02]  /*12cf0*/  LOP3.LUT R8, R8, 0x5c, RZ, 0xfc, !PT ;  /* 0x0000005c08087812 */ /* 0x000fe400078efcff */
[----:B------:R-:W-:Y:S02]  /*12d00*/  PRMT R24, RZ, 0x7610, R24 ;  /* 0x00007610ff187816 */ /* 0x000fe40000000018 */
[----:B------:R-:W-:Y:S02]  /*12d10*/  LEA.HI.X.SX32 R17, R17, R29, 0x1, P6 ;  /* 0x0000001d11117211 */ /* 0x000fe400030f0eff */
[----:B------:R-:W-:-:S03]  /*12d20*/  PRMT R25, RZ, 0x7610, R25 ;  /* 0x00007610ff197816 */ /* 0x000fc60000000019 */
[----:B------:R1:W2:Y:S01]  /*12d30*/  @!P5 LDG.E.U8 R24, desc[UR12][R16.64] ;  /* 0x0000000c1018d981 */ /* 0x0002a2000c1e1100 */
[----:B0-----:R-:W-:Y:S01]  /*12d40*/  IMAD R8, R8, UR6, RZ ;  /* 0x0000000608087c24 */ /* 0x001fe2000f8e02ff */
[----:B------:R-:W0:Y:S04]  /*12d50*/  LDCU UR6, c[0x0][0x3a8] ;  /* 0x00007500ff0677ac */ /* 0x000e280008000800 */
[C---:B------:R-:W-:Y:S02]  /*12d60*/  IADD3 R14, P4, PT, R8.reuse, R28, RZ ;  /* 0x0000001c080e7210 */ /* 0x040fe40007f9e0ff */
[----:B-1----:R-:W-:Y:S02]  /*12d70*/  SHF.R.U32.HI R17, RZ, 0x7, R15 ;  /* 0x00000007ff117819 */ /* 0x002fe4000001160f */
[----:B------:R-:W-:-:S05]  /*12d80*/  LEA.HI.X.SX32 R15, R8, R29, 0x1, P4 ;  /* 0x0000001d080f7211 */ /* 0x000fca00020f0eff */
[----:B------:R1:W2:Y:S01]  /*12d90*/  @!P3 LDG.E.U8 R25, desc[UR12][R14.64] ;  /* 0x0000000c0e19b981 */ /* 0x0002a2000c1e1100 */
[----:B------:R-:W-:-:S04]  /*12da0*/  SGXT.U32 R17, R17, 0x2 ;  /* 0x000000021111781a */ /* 0x000fc80000000000 */
[----:B------:R-:W-:-:S05]  /*12db0*/  LOP3.LUT R8, R17, 0x7c, RZ, 0xfc, !PT ;  /* 0x0000007c11087812 */ /* 0x000fca00078efcff */
[----:B0-----:R-:W-:Y:S01]  /*12dc0*/  IMAD R8, R8, UR6, RZ ;  /* 0x0000000608087c24 */ /* 0x001fe2000f8e02ff */
[----:B------:R-:W0:Y:S01]  /*12dd0*/  LDCU UR6, c[0x0][0x3a8] ;  /* 0x00007500ff0677ac */ /* 0x000e220008000800 */
[----:B-1----:R-:W-:-:S03]  /*12de0*/  PRMT R14, RZ, 0x7610, R14 ;  /* 0x00007610ff0e7816 */ /* 0x002fc6000000000e */
[C---:B------:R-:W-:Y:S02]  /*12df0*/  IADD3 R18, P2, PT, R8.reuse, R28, RZ ;  /* 0x0000001c08127210 */ /* 0x040fe40007f5e0ff */
[----:B------:R-:W-:Y:S02]  /*12e00*/  PRMT R15, RZ, 0x7610, R15 ;  /* 0x00007610ff0f7816 */ /* 0x000fe4000000000f */
[----:B------:R-:W-:-:S05]  /*12e10*/  LEA.HI.X.SX32 R19, R8, R29, 0x1, P2 ;  /* 0x0000001d08137211 */ /* 0x000fca00010f0eff */
[----:B------:R-:W2:Y:S04]  /*12e20*/  @!P1 LDG.E.U8 R15, desc[UR12][R18.64] ;  /* 0x0000000c120f9981 */ /* 0x000ea8000c1e1100 */
[----:B----4-:R1:W-:Y:S02]  /*12e30*/  STL [R1+0x1ea0], R23 ;  /* 0x001ea01701007387 */ /* 0x0103e40000100800 */
[----:B-1----:R-:W-:-:S05]  /*12e40*/  LOP3.LUT R23, R17, 0x6c, RZ, 0xfc, !PT ;  /* 0x0000006c11177812 */ /* 0x002fca00078efcff */
[----:B0-----:R-:W-:-:S05]  /*12e50*/  IMAD R23, R23, UR6, RZ ;  /* 0x0000000617177c24 */ /* 0x001fca000f8e02ff */
[C---:B------:R-:W-:Y:S02]  /*12e60*/  IADD3 R16, P4, PT, R23.reuse, R28, RZ ;  /* 0x0000001c17107210 */ /* 0x040fe40007f9e0ff */
[----:B------:R-:W4:Y:S02]  /*12e70*/  LDL.LU R28, [R1+0x1eac] ;  /* 0x001eac00011c7983 */ /* 0x000f240000300800 */
[----:B------:R-:W-:Y:S02]  /*12e80*/  LEA.HI.X.SX32 R17, R23, R29, 0x1, P4 ;  /* 0x0000001d17117211 */ /* 0x000fe400020f0eff */
[----:B------:R-:W0:Y:S03]  /*12e90*/  S2R R23, SR_TID.X ;  /* 0x0000000000177919 */ /* 0x000e260000002100 */
[----:B------:R1:W3:Y:S01]  /*12ea0*/  @!P0 LDG.E.U8 R14, desc[UR12][R16.64] ;  /* 0x0000000c100e8981 */ /* 0x0002e2000c1e1100 */
[C---:B0-----:R-:W-:Y:S01]  /*12eb0*/  IMAD.SHL.U32 R8, R23.reuse, 0x20, RZ ;  /* 0x0000002017087824 */ /* 0x041fe200078e00ff */
[----:B-1----:R-:W-:-:S02]  /*12ec0*/  LOP3.LUT R16, R23, 0x7, RZ, 0xc0, !PT ;  /* 0x0000000717107812 */ /* 0x002fc400078ec0ff */
[----:B------:R-:W-:Y:S02]  /*12ed0*/  SHF.R.U32.HI R19, RZ, 0x2, R23 ;  /* 0x00000002ff137819 */ /* 0x000fe40000011617 */
[----:B------:R-:W-:Y:S01]  /*12ee0*/  LOP3.LUT R8, R8, 0x1c00, RZ, 0xc0, !PT ;  /* 0x00001c0008087812 */ /* 0x000fe200078ec0ff */
[----:B------:R-:W-:-:S04]  /*12ef0*/  IMAD.SHL.U32 R17, R16, 0x10, RZ ;  /* 0x0000001010117824 */ /* 0x000fc800078e00ff */
[----:B------:R-:W-:Y:S01]  /*12f00*/  IMAD R8, R16, 0x80, R8 ;  /* 0x0000008010087824 */ /* 0x000fe200078e0208 */
[----:B------:R-:W-:Y:S02]  /*12f10*/  SGXT.U32 R16, R19, 0x3 ;  /* 0x000000031310781a */ /* 0x000fe40000000000 */
[C---:B------:R-:W-:Y:S01]  /*12f20*/  LOP3.LUT R19, R23.reuse, 0x180, RZ, 0xc0, !PT ;  /* 0x0000018017137812 */ /* 0x040fe200078ec0ff */
[----:B--2---:R0:W-:Y:S03]  /*12f30*/  STL [R1+0x1ea4], R25 ;  /* 0x001ea41901007387 */ /* 0x0041e60000100800 */
[----:B------:R-:W-:Y:S01]  /*12f40*/  SHF.R.U32.HI R19, RZ, 0x4, R19 ;  /* 0x00000004ff137819 */ /* 0x000fe20000011613 */
[----:B------:R-:W2:Y:S04]  /*12f50*/  LDL.LU R29, [R1+0x1ea8] ;  /* 0x001ea800011d7983 */ /* 0x000ea80000300800 */
        /* <DEDUP_REMOVED lines=31> */
[----:B------:R-:W-:Y:S01]  /*13150*/  STL [R1+0x1e30], R19 ;  /* 0x001e301301007387 */ /* 0x000fe20000100800 */
[----:B------:R-:W-:-:S03]  /*13160*/  LOP3.LUT R18, R23, 0x3, RZ, 0xc0, !PT ;  /* 0x0000000317127812 */ /* 0x000fc600078ec0ff */
[----:B------:R-:W-:Y:S04]  /*13170*/  STL [R1+0x1e38], R19 ;  /* 0x001e381301007387 */ /* 0x000fe80000100800 */
[----:B------:R-:W-:Y:S04]  /*13180*/  STL [R1+0x1e40], R19 ;  /* 0x001e401301007387 */ /* 0x000fe80000100800 */
[----:B------:R-:W-:Y:S04]  /*13190*/  STL [R1+0x1e48], R19 ;  /* 0x001e481301007387 */ /* 0x000fe80000100800 */
[----:B------:R-:W-:Y:S04]  /*131a0*/  STL [R1+0x1e50], R19 ;  /* 0x001e501301007387 */ /* 0x000fe80000100800 */
[----:B------:R-:W-:Y:S01]  /*131b0*/  STL [R1+0x1e58], R19 ;  /* 0x001e581301007387 */ /* 0x000fe20000100800 */
[----:B0-----:R-:W-:-:S03]  /*131c0*/  IMAD.SHL.U32 R25, R23, 0x2, RZ ;  /* 0x0000000217197824 */ /* 0x001fc600078e00ff */
[----:B------:R-:W-:Y:S01]  /*131d0*/  STL [R1+0x1e60], R19 ;  /* 0x001e601301007387 */ /* 0x000fe20000100800 */
[----:B------:R-:W-:-:S03]  /*131e0*/  IMAD R18, R18, 0x220, RZ ;  /* 0x0000022012127824 */ /* 0x000fc600078e02ff */
[----:B------:R-:W-:Y:S04]  /*131f0*/  STL [R1+0x1e68], R19 ;  /* 0x001e681301007387 */ /* 0x000fe80000100800 */
[----:B------:R-:W-:Y:S04]  /*13200*/  STL [R1+0x1e70], R19 ;  /* 0x001e701301007387 */ /* 0x000fe80000100800 */
[----:B------:R-:W-:Y:S04]  /*13210*/  STL [R1+0x1e78], R19 ;  /* 0x001e781301007387 */ /* 0x000fe80000100800 */
[----:B------:R-:W-:Y:S01]  /*13220*/  STL [R1+0x1e80], R19 ;  /* 0x001e801301007387 */ /* 0x000fe20000100800 */
[----:B------:R-:W-:-:S03]  /*13230*/  LOP3.LUT R17, R17, 0x30, R25, 0x78, !PT ;  /* 0x0000003011117812 */ /* 0x000fc600078e7819 */
[----:B------:R-:W-:Y:S01]  /*13240*/  STL [R1+0x1e88], R19 ;  /* 0x001e881301007387 */ /* 0x000fe20000100800 */
[----:B------:R-:W-:-:S03]  /*13250*/  LOP3.LUT R18, R18, R16, RZ, 0xfc, !PT ;  /* 0x0000001012127212 */ /* 0x000fc600078efcff */
[----:B------:R-:W-:Y:S01]  /*13260*/  STL [R1+0x1e90], R19 ;  /* 0x001e901301007387 */ /* 0x000fe20000100800 */
[----:B------:R-:W-:-:S03]  /*13270*/  LOP3.LUT R16, R19, 0x1ff, R23, 0x78, !PT ;  /* 0x000001ff13107812 */ /* 0x000fc600078e7817 */
[----:B------:R-:W-:Y:S04]  /*13280*/  STL [R1+0x1e98], R19 ;  /* 0x001e981301007387 */ /* 0x000fe80000100800 */
[----:B------:R-:W-:Y:S04]  /*13290*/  STL [R1+0x1e9c], R19 ;  /* 0x001e9c1301007387 */ /* 0x000fe80000100800 */
[----:B------:R-:W2:Y:S04]  /*132a0*/  LDL.LU R25, [R1+0xc] ;  /* 0x00000c0001197983 */ /* 0x000ea80000300800 */
[----:B------:R-:W3:Y:S01]  /*132b0*/  LDL.LU R23, [R1] ;  /* 0x0000000001177983 */ /* 0x000ee20000300800 */
[----:B------:R-:W-:-:S05]  /*132c0*/  IMAD.IADD R8, R8, 0x1, R17 ;  /* 0x0000000108087824 */ /* 0x000fca00078e0211 */
[----:B------:R0:W-:Y:S02]  /*132d0*/  STL [R1+0x350], R8 ;  /* 0x0003500801007387 */ /* 0x0001e40000100800 */
[----:B0-----:R-:W0:Y:S02]  /*132e0*/  S2R R8, SR_TID.X ;  /* 0x0000000000087919 */ /* 0x001e240000002100 */
        /* <DEDUP_REMOVED lines=8> */
[----:B------:R-:W1:Y:S03]  /*13370*/  S2UR UR7, SR_CgaCtaId ;  /* 0x00000000000779c3 */ /* 0x000e660000008800 */
[----:B------:R-:W-:Y:S04]  /*13380*/  STL [R1+0x1dd4], R17 ;  /* 0x001dd41101007387 */ /* 0x000fe80000100800 */
[----:B------:R-:W-:Y:S01]  /*13390*/  STL [R1+0x1de4], R17 ;  /* 0x001de41101007387 */ /* 0x000fe20000100800 */
[----:B0-----:R-:W-:-:S03]  /*133a0*/  SHF.R.U32.HI R8, RZ, 0x4, R8 ;  /* 0x00000004ff087819 */ /* 0x001fc60000011608 */
[----:B------:R-:W-:Y:S04]  /*133b0*/  STL [R1+0x1df4], R17 ;  /* 0x001df41101007387 */ /* 0x000fe80000100800 */
[----:B------:R-:W-:Y:S04]  /*133c0*/  STL [R1+0x1e04], R17 ;  /* 0x001e041101007387 */ /* 0x000fe80000100800 */
[----:B------:R-:W-:Y:S04]  /*133d0*/  STL [R1+0x1e14], R17 ;  /* 0x001e141101007387 */ /* 0x000fe80000100800 */
[----:B------:R-:W-:Y:S01]  /*133e0*/  STL [R1+0x1e24], R17 ;  /* 0x001e241101007387 */ /* 0x000fe20000100800 */
[----:B------:R-:W-:-:S03]  /*133f0*/  LOP3.LUT R8, R18, 0x10, R8, 0xf8, !PT ;  /* 0x0000001012087812 */ /* 0x000fc600078ef808 */
[----:B------:R-:W-:Y:S04]  /*13400*/  STL [R1+0x1e34], R17 ;  /* 0x001e341101007387 */ /* 0x000fe80000100800 */
[----:B------:R-:W-:Y:S04]  /*13410*/  STL [R1+0x1e44], R17 ;  /* 0x001e441101007387 */ /* 0x000fe80000100800 */
[----:B------:R-:W-:Y:S04]  /*13420*/  STL [R1+0x1e54], R17 ;  /* 0x001e541101007387 */ /* 0x000fe80000100800 */
[----:B------:R-:W-:Y:S04]  /*13430*/  STL [R1+0x1e64], R17 ;  /* 0x001e641101007387 */ /* 0x000fe80000100800 */
[----:B------:R-:W-:Y:S04]  /*13440*/  STL [R1+0x1e74], R17 ;  /* 0x001e741101007387 */ /* 0x000fe80000100800 */
[----:B------:R-:W-:Y:S04]  /*13450*/  STL [R1+0x1e84], R17 ;  /* 0x001e841101007387 */ /* 0x000fe80000100800 */
[----:B------:R-:W-:Y:S04]  /*13460*/  STL [R1+0x1e94], R17 ;  /* 0x001e941101007387 */ /* 0x000fe80000100800 */
[----:B------:R-:W4:Y:S04]  /*13470*/  LDL.LU R18, [R1+0x4] ;  /* 0x0000040001127983 */ /* 0x000f280000300800 */
        /* <DEDUP_REMOVED lines=8> */
[----:B------:R-:W-:-:S03]  /*13500*/  UMOV UR6, 0x400 ;  /* 0x0000040000067882 */ /* 0x000fc60000000000 */
[----:B------:R-:W-:Y:S04]  /*13510*/  STL [R1+0x1dac], R8 ;  /* 0x001dac0801007387 */ /* 0x000fe80000100800 */
[----:B------:R-:W-:Y:S01]  /*13520*/  STL [R1+0x1dbc], R8 ;  /* 0x001dbc0801007387 */ /* 0x000fe20000100800 */
[----:B-1----:R-:W-:Y:S01]  /*13530*/  ULEA UR6, UR7, UR6, 0x18 ;  /* 0x0000000607067291 */ /* 0x002fe2000f8ec0ff */
[----:B------:R-:W-:Y:S06]  /*13540*/  BAR.SYNC.DEFER_BLOCKING 0x0 ;  /* 0x0000000000007b1d */ /* 0x000fec0000010000 */
        /* <DEDUP_REMOVED lines=13> */
[----:B-----5:R-:W-:Y:S04]  /*13620*/  STS.U8 [R16+UR6+0x2800], R3 ;  /* 0x0028000310007988 */ /* 0x020fe80008000006 */
[----:B--2---:R0:W-:Y:S04]  /*13630*/  STS.U8 [R16+UR6], R25 ;  /* 0x0000001910007988 */ /* 0x0041e80008000006 */
[----:B---3--:R1:W-:Y:S04]  /*13640*/  STS.U8 [R16+UR6+0x800], R23 ;  /* 0x0008001710007988 */ /* 0x0083e80008000006 */
[----:B0-----:R-:W2:Y:S04]  /*13650*/  LDL.LU R25, [R1+0x1c] ;  /* 0x00001c0001197983 */ /* 0x001ea80000300800 */
[----:B-1----:R-:W3:Y:S04]  /*13660*/  LDL.LU R23, [R1+0x18] ;  /* 0x0000180001177983 */ /* 0x002ee80000300800 */
[----:B------:R-:W5:Y:S04]  /*13670*/  LDL.LU R3, [R1+0x8] ;  /* 0x0000080001037983 */ /* 0x000f680000300800 */
[----:B------:R0:W-:Y:S04]  /*13680*/  STS.U8 [R16+UR6+0x1800], R2 ;  /* 0x0018000210007988 */ /* 0x0001e80008000006 */
[----:B------:R1:W-:Y:S01]  /*13690*/  STS.U8 [R16+UR6+0x3000], R0 ;  /* 0x0030000010007988 */ /* 0x0003e20008000006 */
[----:B0-----:R-:W-:-:S03]  /*136a0*/  LOP3.LUT R2, R16, 0x20, RZ, 0x3c, !PT ;  /* 0x0000002010027812 */ /* 0x001fc600078e3cff */
[----:B------:R-:W-:Y:S01]  /*136b0*/  STS.U8 [R16+UR6+0x1000], R27 ;  /* 0x0010001b10007988 */ /* 0x000fe20008000006 */
[----:B-1----:R-:W-:-:S03]  /*136c0*/  LOP3.LUT R0, R16, 0x40, RZ, 0x3c, !PT ;  /* 0x0000004010007812 */ /* 0x002fc600078e3cff */
[----:B------:R-:W-:Y:S04]  /*136d0*/  STS.U8 [R16+UR6+0x2000], R9 ;  /* 0x0020000910007988 */ /* 0x000fe80008000006 */
[----:B------:R-:W-:Y:S04]  /*136e0*/  STS.U8 [R16+UR6+0x3800], R13 ;  /* 0x0038000d10007988 */ /* 0x000fe80008000006 */
[----:B------:R0:W-:Y:S04]  /*136f0*/  STS.U8 [R2+UR6+0x1a00], R11 ;  /* 0x001a000b02007988 */ /* 0x0001e80008000006 */
[----:B------:R-:W-:Y:S04]  /*13700*/  STS.U8 [R2+UR6+0xa00], R29 ;  /* 0x000a001d02007988 */ /* 0x000fe80008000006 */
[----:B------:R-:W-:Y:S04]  /*13710*/  STS.U8 [R2+UR6+0x1200], R26 ;  /* 0x0012001a02007988 */ /* 0x000fe80008000006 */
[----:B0-----:R-:W2:Y:S04]  /*13720*/  LDL.LU R11, [R1+0x10] ;  /* 0x00001000010b7983 */ /* 0x001ea80000300800 */
[----:B------:R0:W-:Y:S04]  /*13730*/  STS.U8 [R2+UR6+0x2200], R4 ;  /* 0x0022000402007988 */ /* 0x0001e80008000006 */
[----:B------:R-:W-:Y:S04]  /*13740*/  STS.U8 [R2+UR6+0x2a00], R10 ;  /* 0x002a000a02007988 */ /* 0x000fe80008000006 */
[----:B------:R-:W-:Y:S04]  /*13750*/  STS.U8 [R2+UR6+0x3200], R12 ;  /* 0x0032000c02007988 */ /* 0x000fe80008000006 */
[----:B------:R-:W-:Y:S04]  /*13760*/  STS.U8 [R2+UR6+0x3a00], R21 ;  /* 0x003a001502007988 */ /* 0x000fe80008000006 */
[----:B0-----:R-:W3:Y:S04]  /*13770*/  LDL R4, [R1+0x6cc] ;  /* 0x0006cc0001047983 */ /* 0x001ee80000100800 */
[----:B-----5:R-:W-:Y:S04]  /*13780*/  STS.U8 [R2+UR6+0x200], R3 ;  /* 0x0002000302007988 */ /* 0x020fe80008000006 */
[----:B------:R0:W-:Y:S04]  /*13790*/  STS.U8 [R0+UR6+0x2c00], R5 ;  /* 0x002c000500007988 */ /* 0x0001e80008000006 */
[----:B0-----:R-:W5:Y:S01]  /*137a0*/  LDL.LU R5, [R1+0x14] ;  /* 0x0000140001057983 */ /* 0x001f620000300800 */
[----:B------:R-:W-:-:S03]  /*137b0*/  LOP3.LUT R2, R16, 0x60, RZ, 0x3c, !PT ;  /* 0x0000006010027812 */ /* 0x000fc600078e3cff */
[----:B----4-:R-:W-:Y:S04]  /*137c0*/  STS.U8 [R0+UR6+0x400], R18 ;  /* 0x0004001200007988 */ /* 0x010fe80008000006 */
[----:B------:R-:W-:Y:S04]  /*137d0*/  STS.U8 [R0+UR6+0xc00], R28 ;  /* 0x000c001c00007988 */ /* 0x000fe80008000006 */
[----:B------:R-:W-:Y:S04]  /*137e0*/  STS.U8 [R0+UR6+0x1400], R22 ;  /* 0x0014001600007988 */ /* 0x000fe80008000006 */
[----:B------:R-:W-:Y:S04]  /*137f0*/  STS.U8 [R0+UR6+0x1c00], R7 ;  /* 0x001c000700007988 */ /* 0x000fe80008000006 */
[----:B------:R-:W-:Y:S04]  /*13800*/  STS.U8 [R0+UR6+0x2400], R6 ;  /* 0x0024000600007988 */ /* 0x000fe80008000006 */
[----:B------:R-:W-:Y:S04]  /*13810*/  STS.U8 [R0+UR6+0x3400], R20 ;  /* 0x0034001400007988 */ /* 0x000fe80008000006 */
[----:B------:R-:W-:Y:S04]  /*13820*/  STS.U8 [R0+UR6+0x3c00], R24 ;  /* 0x003c001800007988 */ /* 0x000fe80008000006 */
[----:B------:R-:W4:Y:S04]  /*13830*/  LDL R3, [R1+0x99c] ;  /* 0x00099c0001037983 */ /* 0x000f280000100800 */
[----:B--2---:R0:W-:Y:S04]  /*13840*/  STS.U8 [R2+UR6+0x600], R25 ;  /* 0x0006001902007988 */ /* 0x0041e80008000006 */
[----:B---3--:R1:W-:Y:S04]  /*13850*/  STS.U8 [R2+UR6+0xe00], R23 ;  /* 0x000e001702007988 */ /* 0x0083e80008000006 */
[----:B0-----:R-:W2:Y:S04]  /*13860*/  LDL.LU R25, [R1+0x1ea4] ;  /* 0x001ea40001197983 */ /* 0x001ea80000300800 */
[----:B-1----:R-:W3:Y:S04]  /*13870*/  LDL.LU R23, [R1+0x1ea0] ;  /* 0x001ea00001177983 */ /* 0x002ee80000300800 */
[----:B-----5:R0:W-:Y:S04]  /*13880*/  STS.U8 [R2+UR6+0x1600], R5 ;  /* 0x0016000502007988 */ /* 0x0201e80008000006 */
[----:B0-----:R-:W5:Y:S01]  /*13890*/  LDL R5, [R1+0xa28] ;  /* 0x000a280001057983 */ /* 0x001f620000100800 */
[----:B------:R-:W0:Y:S03]  /*138a0*/  S2R R18, SR_TID.X ;  /* 0x0000000000127919 */ /* 0x000e260000002100 */
[----:B------:R1:W-:Y:S04]  /*138b0*/  STS.U8 [R2+UR6+0x1e00], R11 ;  /* 0x001e000b02007988 */ /* 0x0003e80008000006 */
[----:B------:R-:W-:Y:S04]  /*138c0*/  STS.U8 [R2+UR6+0x3600], R14 ;  /* 0x0036000e02007988 */ /* 0x000fe80008000006 */
[----:B------:R-:W-:Y:S01]  /*138d0*/  STS.U8 [R2+UR6+0x3e00], R15 ;  /* 0x003e000f02007988 */ /* 0x000fe20008000006 */
[----:B------:R-:W-:-:S03]  /*138e0*/  PRMT R19, RZ, 0x7610, R19 ;  /* 0x00007610ff137816 */ /* 0x000fc60000000013 */
[----:B--2---:R-:W-:Y:S04]  /*138f0*/  STS.U8 [R2+UR6+0x2e00], R25 ;  /* 0x002e001902007988 */ /* 0x004fe80008000006 */
[----:B---3--:R4:W-:Y:S01]  /*13900*/  STS.U8 [R2+UR6+0x2600], R23 ;  /* 0x0026001702007988 */ /* 0x0089e20008000006 */
[----:B0-----:R-:W-:-:S04]  /*13910*/  LOP3.LUT R18, R18, 0x7f, RZ, 0xc0, !PT ;  /* 0x0000007f12127812 */ /* 0x001fc800078ec0ff */
[C---:B------:R-:W-:Y:S01]  /*13920*/  ISETP.GE.AND P0, PT, R18.reuse, UR18, PT ;  /* 0x0000001212007c0c */ /* 0x040fe2000bf06270 */
[----:B------:R-:W-:-:S05]  /*13930*/  IMAD R18, R18, UR8, RZ ;  /* 0x0000000812127c24 */ /* 0x000fca000f8e02ff */
[C---:B------:R-:W-:Y:S02]  /*13940*/  IADD3 RZ, P1, PT, R18.reuse, R4, RZ ;  /* 0x0000000412ff7210 */ /* 0x040fe40007f3e0ff */
[----:B-1----:R-:W-:Y:S01]  /*13950*/  SHF.R.S32.HI R11, RZ, 0x1f, R18 ;  /* 0x0000001fff0b7819 */ /* 0x002fe20000011412 */
[----:B------:R-:W-:Y:S01]  /*13960*/  IMAD.IADD R4, R18, 0x1, R4 ;  /* 0x0000000112047824 */ /* 0x000fe200078e0204 */
[----:B------:R-:W-:Y:S03]  /*13970*/  BAR.SYNC.DEFER_BLOCKING 0x0 ;  /* 0x0000000000007b1d */ /* 0x000fe60000010000 */
[----:B-----5:R-:W-:-:S05]  /*13980*/  IMAD.X R5, R11, 0x1, R5, P1 ;  /* 0x000000010b057824 */ /* 0x020fca00008e0605 */
[----:B------:R-:W2:Y:S01]  /*13990*/  @!P0 LDG.E.U8 R19, desc[UR12][R4.64] ;  /* 0x0000000c04138981 */ /* 0x000ea2000c1e1100 */
[----:B----4-:R-:W-:-:S03]  /*139a0*/  IADD3 R2, P2, PT, R18, R3, RZ ;  /* 0x0000000312027210 */ /* 0x010fc60007f5e0ff */
[----:B------:R-:W3:Y:S04]  /*139b0*/  LDL R3, [R1+0x998] ;  /* 0x0009980001037983 */ /* 0x000ee80000100800 */
[----:B--2---:R0:W-:Y:S04]  /*139c0*/  STL [R1+0x420], R19 ;  /* 0x0004201301007387 */ /* 0x0041e80000100800 */
[----:B0-----:R-:W2:Y:S04]  /*139d0*/  LDL.LU R19, [R1+0x1e9c] ;  /* 0x001e9c0001137983 */ /* 0x001ea80000300800 */
[----:B------:R-:W4:Y:S01]  /*139e0*/  LDL R5, [R1+0x568] ;  /* 0x0005680001057983 */ /* 0x000f220000100800 */
[----:B---3--:R-:W-:Y:S01]  /*139f0*/  IMAD.X R3, R11, 0x1, R3, P2 ;  /* 0x000000010b037824 */ /* 0x008fe200010e0603 */
[C---:B----4-:R-:W-:Y:S01]  /*13a00*/  IADD3 RZ, P1, PT, R18.reuse, R5, RZ ;  /* 0x0000000512ff7210 */ /* 0x050fe20007f3e0ff */
[----:B------:R-:W-:-:S02]  /*13a10*/  IMAD.IADD R4, R18, 0x1, R5 ;  /* 0x0000000112047824 */ /* 0x000fc400078e0205 */
[----:B------:R-:W3:Y:S01]  /*13a20*/  LDL R5, [R1+0x9f8] ;  /* 0x0009f80001057983 */ /* 0x000ee20000100800 */
[----:B--2---:R-:W-:Y:S02]  /*13a30*/  PRMT R19, RZ, 0x7610, R19 ;  /* 0x00007610ff137816 */ /* 0x004fe40000000013 */
[----:B------:R-:W-:-:S04]  /*13a40*/  PRMT R17, RZ, 0x7610, R17 ;  /* 0x00007610ff117816 */ /* 0x000fc80000000011 */
[----:B------:R-:W2:Y:S01]  /*13a50*/  @!P0 LDG.E.U8 R19, desc[UR12][R2.64] ;  /* 0x0000000c02138981 */ /* 0x000ea2000c1e1100 */
[----:B---3--:R-:W-:-:S05]  /*13a60*/  IMAD.X R5, R11, 0x1, R5, P1 ;  /* 0x000000010b057824 */ /* 0x008fca00008e0605 */
[----:B------:R-:W3:Y:S04]  /*13a70*/  @!P0 LDG.E.U8 R17, desc[UR12][R4.64] ;  /* 0x0000000c04118981 */ /* 0x000ee8000c1e1100 */
[----:B--2---:R0:W-:Y:S04]  /*13a80*/  STL [R1+0x418], R19 ;  /* 0x0004181301007387 */ /* 0x0041e80000100800 */
[----:B0-----:R-:W2:Y:S04]  /*13a90*/  LDL.LU R19, [R1+0x1e98] ;  /* 0x001e980001137983 */ /* 0x001ea80000300800 */
[----:B------:R-:W4:Y:S04]  /*13aa0*/  LDL R3, [R1+0x56c] ;  /* 0x00056c0001037983 */ /* 0x000f280000100800 */
[----:B---3--:R0:W-:Y:S04]  /*13ab0*/  STL [R1+0x41c], R17 ;  /* 0x00041c1101007387 */ /* 0x0081e80000100800 */
[----:B0-----:R-:W3:Y:S04]  /*13ac0*/  LDL.LU R17, [R1+0x1e94] ;  /* 0x001e940001117983 */ /* 0x001ee80000300800 */
[----:B------:R-:W5:Y:S04]  /*13ad0*/  LDL R4, [R1+0x9f4] ;  /* 0x0009f40001047983 */ /* 0x000f680000100800 */
[----:B------:R-:W2:Y:S01]  /*13ae0*/  LDL R5, [R1+0x570] ;  /* 0x0005700001057983 */ /* 0x000ea20000100800 */
[C---:B----4-:R-:W-:Y:S01]  /*13af0*/  IADD3 RZ, P1, PT, R18.reuse, R3, RZ ;  /* 0x0000000312ff7210 */ /* 0x050fe20007f3e0ff */
[----:B------:R-:W-:-:S04]  /*13b00*/  IMAD.IADD R2, R18, 0x1, R3 ;  /* 0x0000000112027824 */ /* 0x000fc800078e0203 */
[----:B-----5:R-:W-:Y:S01]  /*13b10*/  IMAD.X R3, R11, 0x1, R4, P1 ;  /* 0x000000010b037824 */ /* 0x020fe200008e0604 */
[C---:B--2---:R-:W-:Y:S01]  /*13b20*/  IADD3 RZ, P2, PT, R18.reuse, R5, RZ ;  /* 0x0000000512ff7210 */ /* 0x044fe20007f5e0ff */
[----:B------:R-:W-:Y:S02]  /*13b30*/  IMAD.IADD R4, R18, 0x1, R5 ;  /* 0x0000000112047824 */ /* 0x000fe400078e0205 */
[----:B------:R-:W2:Y:S01]  /*13b40*/  LDL R5, [R1+0x9f0] ;  /* 0x0009f00001057983 */ /* 0x000ea20000100800 */
[----:B------:R-:W-:Y:S02]  /*13b50*/  PRMT R19, RZ, 0x7610, R19 ;  /* 0x00007610ff137816 */ /* 0x000fe40000000013 */
[----:B------:R-:W-:-:S04]  /*13b60*/  PRMT R8, RZ, 0x7610, R8 ;  /* 0x00007610ff087816 */ /* 0x000fc80000000008 */
[----:B------:R-:W4:Y:S01]  /*13b70*/  @!P0 LDG.E.U8 R19, desc[UR12][R2.64] ;  /* 0x0000000c02138981 */ /* 0x000f22000c1e1100 */
[----:B--2---:R-:W-:-:S05]  /*13b80*/  IMAD.X R5, R11, 0x1, R5, P2 ;  /* 0x000000010b057824 */ /* 0x004fca00010e0605 */
[----:B------:R-:W2:Y:S04]  /*13b90*/  @!P0 LDG.E.U8 R8, desc[UR12][R4.64] ;  /* 0x0000000c04088981 */ /* 0x000ea8000c1e1100 */
[----:B----4-:R0:W-:Y:S04]  /*13ba0*/  STL [R1+0x410], R19 ;  /* 0x0004101301007387 */ /* 0x0101e80000100800 */
[----:B0-----:R-:W4:Y:S04]  /*13bb0*/  LDL.LU R19, [R1+0x1e90] ;  /* 0x001e900001137983 */ /* 0x001f280000300800 */
[----:B------:R-:W5:Y:S04]  /*13bc0*/  LDL R3, [R1+0x574] ;  /* 0x0005740001037983 */ /* 0x000f680000100800 */
[----:B--2---:R0:W-:Y:S04]  /*13bd0*/  STL [R1+0x414], R8 ;  /* 0x0004140801007387 */ /* 0x0041e80000100800 */
[----:B0-----:R-:W2:Y:S04]  /*13be0*/  LDL.LU R8, [R1+0x1e8c] ;  /* 0x001e8c0001087983 */ /* 0x001ea80000300800 */
[----:B------:R-:W2:Y:S04]  /*13bf0*/  LDL R4, [R1+0x9e8] ;  /* 0x0009e80001047983 */ /* 0x000ea80000100800 */
[----:B------:R-:W3:Y:S01]  /*13c00*/  LDL R5, [R1+0x578] ;  /* 0x0005780001057983 */ /* 0x000ee20000100800 */
[C---:B-----5:R-:W-:Y:S01]  /*13c10*/  IADD3 RZ, P1, PT, R18.reuse, R3, RZ ;  /* 0x0000000312ff7210 */ /* 0x060fe20007f3e0ff */
[----:B------:R-:W-:-:S04]  /*13c20*/  IMAD.IADD R2, R18, 0x1, R3 ;  /* 0x0000000112027824 */ /* 0x000fc800078e0203 */
[----:B--2---:R-:W-:Y:S01]  /*13c30*/  IMAD.X R3, R11, 0x1, R4, P1 ;  /* 0x000000010b037824 */ /* 0x004fe200008e0604 */
[C---:B---3--:R-:W-:Y:S01]  /*13c40*/  IADD3 RZ, P2, PT, R18.reuse, R5, RZ ;  /* 0x0000000512ff7210 */ /* 0x048fe20007f5e0ff */
[----:B------:R-:W-:Y:S02]  /*13c50*/  IMAD.IADD R4, R18, 0x1, R5 ;  /* 0x0000000112047824 */ /* 0x000fe400078e0205 */
[----:B------:R-:W2:Y:S01]  /*13c60*/  LDL R5, [R1+0x9e0] ;  /* 0x0009e00001057983 */ /* 0x000ea20000100800 */
[----:B----4-:R-:W-:Y:S02]  /*13c70*/  PRMT R19, RZ, 0x7610, R19 ;  /* 0x00007610ff137816 */ /* 0x010fe40000000013 */
[----:B------:R-:W-:-:S04]  /*13c80*/  PRMT R17, RZ, 0x7610, R17 ;  /* 0x00007610ff117816 */ /* 0x000fc80000000011 */
[----:B------:R-:W3:Y:S01]  /*13c90*/  @!P0 LDG.E.U8 R19, desc[UR12][R2.64] ;  /* 0x0000000c02138981 */ /* 0x000ee2000c1e1100 */
[----:B--2---:R-:W-:-:S05]  /*13ca0*/  IMAD.X R5, R11, 0x1, R5, P2 ;  /* 0x000000010b057824 */ /* 0x004fca00010e0605 */
[----:B------:R-:W2:Y:S04]  /*13cb0*/  @!P0 LDG.E.U8 R17, desc[UR12][R4.64] ;  /* 0x0000000c04118981 */ /* 0x000ea8000c1e1100 */
[----:B---3--:R0:W-:Y:S04]  /*13cc0*/  STL [R1+0x408], R19 ;  /* 0x0004081301007387 */ /* 0x0081e80000100800 */
[----:B0-----:R-:W3:Y:S04]  /*13cd0*/  LDL.LU R19, [R1+0x1e88] ;  /* 0x001e880001137983 */ /* 0x001ee80000300800 */
[----:B------:R-:W4:Y:S04]  /*13ce0*/  LDL R3, [R1+0x57c] ;  /* 0x00057c0001037983 */ /* 0x000f280000100800 */
[----:B--2---:R0:W-:Y:S04]  /*13cf0*/  STL [R1+0x40c], R17 ;  /* 0x00040c1101007387 */ /* 0x0041e80000100800 */
[----:B0-----:R-:W2:Y:S04]  /*13d00*/  LDL.LU R17, [R1+0x1e84] ;  /* 0x001e840001117983 */ /* 0x001ea80000300800 */
        /* <DEDUP_REMOVED lines=8> */
[----:B---3--:R-:W-:Y:S02]  /*13d90*/  PRMT R19, RZ, 0x7610, R19 ;  /* 0x00007610ff137816 */ /* 0x008fe40000000013 */
        /* <DEDUP_REMOVED lines=630> */
[----:B---3--:R-:W-:-:S04]  /*16500*/  PRMT R19, RZ, 0x7610, R19 ;  /* 0x00007610ff137816 */ /* 0x008fc80000000013 */
        /* <DEDUP_REMOVED lines=18> */
[----:B------:R-:W4:Y:S04]  /*16630*/  @!P0 LDG.E.U8 R15, desc[UR12][R2.64] ;  /* 0x0000000c020f8981 */ /* 0x000f28000c1e1100 */
[----:B------:R-:W5:Y:S01]  /*16640*/  LDL R3, [R1+0x6c0] ;  /* 0x0006c00001037983 */ /* 0x000f620000100800 */
[----:B--2---:R-:W-:-:S05]  /*16650*/  IMAD.X R5, R11, 0x1, R5, P2 ;  /* 0x000000010b057824 */ /* 0x004fca00010e0605 */
[----:B------:R-:W2:Y:S04]  /*16660*/  @!P0 LDG.E.U8 R8, desc[UR12][R4.64] ;  /* 0x0000000c04088981 */ /* 0x000ea8000c1e1100 */
[----:B----4-:R0:W-:Y:S04]  /*16670*/  STL [R1+0xbc], R15 ;  /* 0x0000bc0f01007387 */ /* 0x0101e80000100800 */
[----:B0-----:R-:W4:Y:S04]  /*16680*/  LDL R15, [R1+0xa10] ;  /* 0x000a1000010f7983 */ /* 0x001f280000100800 */
        /* <DEDUP_REMOVED lines=10> */
[----:B------:R-:W-:Y:S02]  /*16730*/  PRMT R17, RZ, 0x7610, R17 ;  /* 0x00007610ff117816 */ /* 0x000fe40000000011 */
[----:B------:R-:W-:-:S04]  /*16740*/  PRMT R19, RZ, 0x7610, R19 ;  /* 0x00007610ff137816 */ /* 0x000fc80000000013 */
[----:B------:R-:W3:Y:S01]  /*16750*/  @!P0 LDG.E.U8 R17, desc[UR12][R2.64] ;  /* 0x0000000c02118981 */ /* 0x000ee2000c1e1100 */
[----:B--2---:R-:W-:-:S05]  /*16760*/  IMAD.X R5, R11, 0x1, R5, P2 ;  /* 0x000000010b057824 */ /* 0x004fca00010e0605 */
[----:B------:R-:W2:Y:S04]  /*16770*/  @!P0 LDG.E.U8 R19, desc[UR12][R4.64] ;  /* 0x0000000c04138981 */ /* 0x000ea8000c1e1100 */
[----:B---3--:R0:W-:Y:S04]  /*16780*/  STL [R1+0xac], R17 ;  /* 0x0000ac1101007387 */ /* 0x0081e80000100800 */
[----:B0-----:R-:W3:Y:S04]  /*16790*/  LDL.LU R17, [R1+0x1d5c] ;  /* 0x001d5c0001117983 */ /* 0x001ee80000300800 */
[----:B------:R-:W5:Y:S04]  /*167a0*/  LDL R3, [R1+0x6b8] ;  /* 0x0006b80001037983 */ /* 0x000f680000100800 */
[----:B--2---:R0:W-:Y:S04]  /*167b0*/  STL [R1+0xb0], R19 ;  /* 0x0000b01301007387 */ /* 0x0041e80000100800 */
[----:B0-----:R-:W2:Y:S04]  /*167c0*/  LDL.LU R19, [R1+0x1d58] ;  /* 0x001d580001137983 */ /* 0x001ea80000300800 */
[----:B------:R-:W2:Y:S01]  /*167d0*/  LDL R4, [R1+0xa14] ;  /* 0x000a140001047983 */ /* 0x000ea20000100800 */
[----:B-----5:R-:W-:-:S03]  /*167e0*/  IADD3 RZ, P1, PT, R18, R3, RZ ;  /* 0x0000000312ff7210 */ /* 0x020fc60007f3e0ff */
[----:B------:R-:W5:Y:S01]  /*167f0*/  LDL R5, [R1+0x6b4] ;  /* 0x0006b40001057983 */ /* 0x000f620000100800 */
[----:B------:R-:W-:Y:S01]  /*16800*/  IMAD.IADD R2, R18, 0x1, R3 ;  /* 0x0000000112027824 */ /* 0x000fe200078e0203 */
[----:B---3--:R-:W-:Y:S01]  /*16810*/  PRMT R17, RZ, 0x7610, R17 ;  /* 0x00007610ff117816 */ /* 0x008fe20000000011 */
[----:B--2---:R-:W-:-:S05]  /*16820*/  IMAD.X R3, R11, 0x1, R4, P1 ;  /* 0x000000010b037824 */ /* 0x004fca00008e0604 */
[----:B------:R-:W2:Y:S01]  /*16830*/  @!P0 LDG.E.U8 R17, desc[UR12][R2.64] ;  /* 0x0000000c02118981 */ /* 0x000ea2000c1e1100 */
[C---:B-----5:R-:W-:Y:S01]  /*16840*/  IADD3 RZ, P2, PT, R18.reuse, R5, RZ ;  /* 0x0000000512ff7210 */ /* 0x060fe20007f5e0ff */
[----:B------:R-:W-:Y:S01]  /*16850*/  IMAD.IADD R4, R18, 0x1, R5 ;  /* 0x0000000112047824 */ /* 0x000fe200078e0205 */
[----:B------:R-:W-:-:S03]  /*16860*/  PRMT R14, RZ, 0x7610, R14 ;  /* 0x00007610ff0e7816 */ /* 0x000fc6000000000e */
[----:B----4-:R-:W-:Y:S02]  /*16870*/  IMAD.X R5, R11, 0x1, R15, P2 ;  /* 0x000000010b057824 */ /* 0x010fe400010e060f */
[----:B------:R-:W3:Y:S04]  /*16880*/  LDL R15, [R1+0x69c] ;  /* 0x00069c00010f7983 */ /* 0x000ee80000100800 */
[----:B------:R-:W4:Y:S04]  /*16890*/  LDL R3, [R1+0x6b0] ;  /* 0x0006b00001037983 */ /* 0x000f280000100800 */
[----:B------:R-:W5:Y:S04]  /*168a0*/  @!P0 LDG.E.U8 R14, desc[UR12][R4.64] ;  /* 0x0000000c040e8981 */ /* 0x000f68000c1e1100 */
[----:B--2---:R0:W-:Y:S04]  /*168b0*/  STL [R1+0xa4], R17 ;  /* 0x0000a41101007387 */ /* 0x0041e80000100800 */
[----:B------:R-:W2:Y:S04]  /*168c0*/  LDL R4, [R1+0xa0c] ;  /* 0x000a0c0001047983 */ /* 0x000ea80000100800 */
[----:B------:R-:W3:Y:S01]  /*168d0*/  LDL R5, [R1+0x6ac] ;  /* 0x0006ac0001057983 */ /* 0x000ee20000100800 */
[C---:B----4-:R-:W-:Y:S01]  /*168e0*/  IADD3 RZ, P1, PT, R18.reuse, R3, RZ ;  /* 0x0000000312ff7210 */ /* 0x050fe20007f3e0ff */
[----:B------:R-:W-:Y:S01]  /*168f0*/  IMAD.IADD R2, R18, 0x1, R3 ;  /* 0x0000000112027824 */ /* 0x000fe200078e0203 */
[----:B------:R-:W-:Y:S01]  /*16900*/  PRMT R12, RZ, 0x7610, R12 ;  /* 0x00007610ff0c7816 */ /* 0x000fe2000000000c */
[----:B0-----:R-:W4:Y:S04]  /*16910*/  LDL R17, [R1+0xa04] ;  /* 0x000a040001117983 */ /* 0x001f280000100800 */
[----:B-----5:R0:W-:Y:S01]  /*16920*/  STL [R1+0xa8], R14 ;  /* 0x0000a80e01007387 */ /* 0x0201e20000100800 */
[----:B------:R-:W-:-:S02]  /*16930*/  PRMT R19, RZ, 0x7610, R19 ;  /* 0x00007610ff137816 */ /* 0x000fc40000000013 */
[----:B------:R-:W-:Y:S01]  /*16940*/  PRMT R6, RZ, 0x7610, R6 ;  /* 0x00007610ff067816 */ /* 0x000fe20000000006 */
[----:B0-----:R-:W5:Y:S01]  /*16950*/  LDL R14, [R1+0xa00] ;  /* 0x000a0000010e7983 */ /* 0x001f620000100800 */
[----:B--2---:R-:W-:Y:S01]  /*16960*/  IMAD.X R3, R11, 0x1, R4, P1 ;  /* 0x000000010b037824 */ /* 0x004fe200008e0604 */
[C---:B---3--:R-:W-:Y:S01]  /*16970*/  IADD3 RZ, P2, PT, R18.reuse, R5, RZ ;  /* 0x0000000512ff7210 */ /* 0x048fe20007f5e0ff */
[----:B------:R-:W-:-:S03]  /*16980*/  IMAD.IADD R4, R18, 0x1, R5 ;  /* 0x0000000112047824 */ /* 0x000fc600078e0205 */
[----:B------:R-:W2:Y:S04]  /*16990*/  @!P0 LDG.E.U8 R12, desc[UR12][R2.64] ;  /* 0x0000000c020c8981 */ /* 0x000ea8000c1e1100 */
[----:B------:R-:W3:Y:S04]  /*169a0*/  LDL R5, [R1+0xa08] ;  /* 0x000a080001057983 */ /* 0x000ee80000100800 */
[----:B------:R-:W2:Y:S01]  /*169b0*/  LDL R3, [R1+0x6a8] ;  /* 0x0006a80001037983 */ /* 0x000ea20000100800 */
[----:B---3--:R-:W-:-:S05]  /*169c0*/  IMAD.X R5, R11, 0x1, R5, P2 ;  /* 0x000000010b057824 */ /* 0x008fca00010e0605 */
[----:B------:R0:W3:Y:S01]  /*169d0*/  @!P0 LDG.E.U8 R19, desc[UR12][R4.64] ;  /* 0x0000000c04138981 */ /* 0x0000e2000c1e1100 */
[C---:B--2---:R-:W-:Y:S01]  /*169e0*/  IADD3 RZ, P1, PT, R18.reuse, R3, RZ ;  /* 0x0000000312ff7210 */ /* 0x044fe20007f3e0ff */
[----:B0-----:R-:W-:-:S04]  /*169f0*/  IMAD.IADD R4, R18, 0x1, R3 ;  /* 0x0000000112047824 */ /* 0x001fc800078e0203 */
[----:B----4-:R-:W-:-:S05]  /*16a00*/  IMAD.X R5, R11, 0x1, R17, P1 ;  /* 0x000000010b057824 */ /* 0x010fca00008e0611 */
[----:B------:R-:W2:Y:S01]  /*16a10*/  @!P0 LDG.E.U8 R6, desc[UR12][R4.64] ;  /* 0x0000000c04068981 */ /* 0x000ea2000c1e1100 */
[C---:B------:R-:W-:Y:S01]  /*16a20*/  IADD3 RZ, P2, PT, R18.reuse, R15, RZ ;  /* 0x0000000f12ff7210 */ /* 0x040fe20007f5e0ff */
[----:B------:R-:W-:Y:S01]  /*16a30*/  IMAD.IADD R2, R18, 0x1, R15 ;  /* 0x0000000112027824 */ /* 0x000fe200078e020f */
[----:B------:R-:W-:Y:S01]  /*16a40*/  PRMT R13, RZ, 0x7610, R13 ;  /* 0x00007610ff0d7816 */ /* 0x000fe2000000000d */
[----:B------:R0:W-:Y:S02]  /*16a50*/  STL [R1+0x4c], R12 ;  /* 0x00004c0c01007387 */ /* 0x0001e40000100800 */
[----:B-----5:R-:W-:-:S05]  /*16a60*/  IMAD.X R3, R11, 0x1, R14, P2 ;  /* 0x000000010b037824 */ /* 0x020fca00010e060e */
[----:B------:R-:W4:Y:S04]  /*16a70*/  @!P0 LDG.E.U8 R13, desc[UR12][R2.64] ;  /* 0x0000000c020d8981 */ /* 0x000f28000c1e1100 */
[----:B0-----:R-:W5:Y:S04]  /*16a80*/  LDL R12, [R1+0x564] ;  /* 0x00056400010c7983 */ /* 0x001f680000100800 */
[----:B---3--:R0:W-:Y:S04]  /*16a90*/  STL [R1+0xa0], R19 ;  /* 0x0000a01301007387 */ /* 0x0081e80000100800 */
[----:B0-----:R-:W3:Y:S04]  /*16aa0*/  LDL.LU R19, [R1+0x1d54] ;  /* 0x001d540001137983 */ /* 0x001ee80000300800 */
[----:B------:R-:W3:Y:S04]  /*16ab0*/  LDL R17, [R1+0x868] ;  /* 0x0008680001117983 */ /* 0x000ee80000100800 */
[----:B------:R-:W3:Y:S04]  /*16ac0*/  LDL R15, [R1+0x870] ;  /* 0x00087000010f7983 */ /* 0x000ee80000100800 */
[----:B------:R-:W3:Y:S04]  /*16ad0*/  LDL R14, [R1+0x87c] ;  /* 0x00087c00010e7983 */ /* 0x000ee80000100800 */
[----:B------:R-:W3:Y:S04]  /*16ae0*/  LDL R4, [R1+0x9fc] ;  /* 0x0009fc0001047983 */ /* 0x000ee80000100800 */
[----:B------:R-:W3:Y:S04]  /*16af0*/  LDL R5, [R1+0x874] ;  /* 0x0008740001057983 */ /* 0x000ee80000100800 */
[----:B--2---:R-:W-:Y:S04]  /*16b00*/  STL [R1+0x1d04], R6 ;  /* 0x001d040601007387 */ /* 0x004fe80000100800 */
[----:B------:R-:W2:Y:S01]  /*16b10*/  LDL R3, [R1+0x86c] ;  /* 0x00086c0001037983 */ /* 0x000ea20000100800 */
[C---:B-----5:R-:W-:Y:S01]  /*16b20*/  IADD3 RZ, P1, PT, R18.reuse, R12, RZ ;  /* 0x0000000c12ff7210 */ /* 0x060fe20007f3e0ff */
[----:B------:R-:W-:Y:S01]  /*16b30*/  IMAD.IADD R12, R18, 0x1, R12 ;  /* 0x00000001120c7824 */ /* 0x000fe200078e020c */
[----:B------:R-:W-:Y:S01]  /*16b40*/  PRMT R0, RZ, 0x7610, R0 ;  /* 0x00007610ff007816 */ /* 0x000fe20000000000 */
[----:B----4-:R0:W-:Y:S01]  /*16b50*/  STL [R1+0x48], R13 ;  /* 0x0000480d01007387 */ /* 0x0101e20000100800 */
[----:B---3--:R-:W-:Y:S01]  /*16b60*/  PRMT R19, RZ, 0x7610, R19 ;  /* 0x00007610ff137816 */ /* 0x008fe20000000013 */
[----:B0-----:R-:W-:-:S05]  /*16b70*/  IMAD.X R13, R11, 0x1, R4, P1 ;  /* 0x000000010b0d7824 */ /* 0x001fca00008e0604 */
[----:B------:R0:W3:Y:S01]  /*16b80*/  @!P0 LDG.E.U8 R0, desc[UR12][R12.64] ;  /* 0x0000000c0c008981 */ /* 0x0000e2000c1e1100 */
[C---:B--2---:R-:W-:Y:S02]  /*16b90*/  IADD3 R2, P2, PT, R18.reuse, R3, RZ ;  /* 0x0000000312027210 */ /* 0x044fe40007f5e0ff */
[----:B------:R-:W-:Y:S01]  /*16ba0*/  IADD3 R4, P1, PT, R18, R5, RZ ;  /* 0x0000000512047210 */ /* 0x000fe20007f3e0ff */
[----:B------:R-:W2:Y:S02]  /*16bb0*/  LDL R13, [R1+0x884] ;  /* 0x00088400010d7983 */ /* 0x000ea40000100800 */
[C---:B------:R-:W-:Y:S01]  /*16bc0*/  IMAD.X R3, R11.reuse, 0x1, R17, P2 ;  /* 0x000000010b037824 */ /* 0x040fe200010e0611 */
[----:B0-----:R-:W-:Y:S01]  /*16bd0*/  PRMT R12, RZ, 0x7610, R12 ;  /* 0x00007610ff0c7816 */ /* 0x001fe2000000000c */
[----:B------:R-:W4:Y:S04]  /*16be0*/  LDL R17, [R1+0x888] ;  /* 0x0008880001117983 */ /* 0x000f280000100800 */
[----:B------:R-:W5:Y:S01]  /*16bf0*/  @!P0 LDG.E.U8 R19, desc[UR12][R2.64] ;  /* 0x0000000c02138981 */ /* 0x000f62000c1e1100 */
[----:B------:R-:W-:-:S05]  /*16c00*/  IMAD.X R5, R11, 0x1, R15, P1 ;  /* 0x000000010b057824 */ /* 0x000fca00008e060f */
[----:B------:R-:W2:Y:S04]  /*16c10*/  @!P0 LDG.E.U8 R12, desc[UR12][R4.64] ;  /* 0x0000000c040c8981 */ /* 0x000ea8000c1e1100 */
[----:B---3--:R-:W-:Y:S04]  /*16c20*/  STL [R1+0x1d08], R0 ;  /* 0x001d080001007387 */ /* 0x008fe80000100800 */
[----:B------:R-:W3:Y:S04]  /*16c30*/  LDL R15, [R1+0x894] ;  /* 0x00089400010f7983 */ /* 0x000ee80000100800 */
[----:B-----5:R0:W-:Y:S04]  /*16c40*/  STL [R1+0x44], R19 ;  /* 0x0000441301007387 */ /* 0x0201e80000100800 */
[----:B0-----:R-:W5:Y:S04]  /*16c50*/  LDL.LU R19, [R1+0x1d50] ;  /* 0x001d500001137983 */ /* 0x001f680000300800 */
[----:B------:R-:W3:Y:S04]  /*16c60*/  LDL R3, [R1+0x878] ;  /* 0x0008780001037983 */ /* 0x000ee80000100800 */
[----:B------:R-:W4:Y:S01]  /*16c70*/  LDL R5, [R1+0x88c] ;  /* 0x00088c0001057983 */ /* 0x000f220000100800 */
[----:B------:R-:W-:-:S03]  /*16c80*/  IADD3 R2, P1, PT, R18, R14, RZ ;  /* 0x0000000e12027210 */ /* 0x000fc60007f3e0ff */
[----:B------:R-:W4:Y:S04]  /*16c90*/  LDL R14, [R1+0x89c] ;  /* 0x00089c00010e7983 */ /* 0x000f280000100800 */
[----:B--2---:R0:W-:Y:S02]  /*16ca0*/  STL [R1+0x38], R12 ;  /* 0x0000380c01007387 */ /* 0x0041e40000100800 */
[C---:B0-----:R-:W-:Y:S02]  /*16cb0*/  IADD3 R12, P2, PT, R18.reuse, R13, RZ ;  /* 0x0000000d120c7210 */ /* 0x041fe40007f5e0ff */
[----:B------:R-:W2:Y:S01]  /*16cc0*/  LDL R13, [R1+0x880] ;  /* 0x00088000010d7983 */ /* 0x000ea20000100800 */
[----:B-----5:R-:W-:Y:S01]  /*16cd0*/  PRMT R19, RZ, 0x7610, R19 ;  /* 0x00007610ff137816 */ /* 0x020fe20000000013 */
[----:B---3--:R-:W-:Y:S01]  /*16ce0*/  IMAD.X R3, R11, 0x1, R3, P1 ;  /* 0x000000010b037824 */ /* 0x008fe200008e0603 */
[----:B----4-:R-:W-:-:S03]  /*16cf0*/  IADD3 R4, P1, PT, R18, R5, RZ ;  /* 0x0000000512047210 */ /* 0x010fc60007f3e0ff */
[----:B------:R-:W-:-:S06]  /*16d00*/  IMAD.MOV.U32 R5, RZ, RZ, R19 ;  /* 0x000000ffff057224 */ /* 0x000fcc00078e0013 */
[----:B------:R0:W3:Y:S01]  /*16d10*/  @!P0 LDG.E.U8 R5, desc[UR12][R2.64] ;  /* 0x0000000c02058981 */ /* 0x0000e2000c1e1100 */
[----:B------:R-:W-:-:S03]  /*16d20*/  PRMT R16, RZ, 0x7610, R16 ;  /* 0x00007610ff107816 */ /* 0x000fc60000000010 */
[----:B------:R1:W-:Y:S01]  /*16d30*/  STL.S16 [R1+0x3c], R19 ;  /* 0x00003c1301007387 */ /* 0x0003e20000100600 */
[----:B0-----:R-:W-:Y:S01]  /*16d40*/  PRMT R2, RZ, 0x7610, R2 ;  /* 0x00007610ff027816 */ /* 0x001fe20000000002 */
[C---:B--2---:R-:W-:Y:S02]  /*16d50*/  IMAD.X R13, R11.reuse, 0x1, R13, P2 ;  /* 0x000000010b0d7824 */ /* 0x044fe400010e060d */
[----:B-1----:R-:W2:Y:S04]  /*16d60*/  LDL.LU R19, [R1+0x1d4c] ;  /* 0x001d4c0001137983 */ /* 0x002ea80000300800 */
[----:B------:R-:W4:Y:S04]  /*16d70*/  @!P0 LDG.E.U8 R16, desc[UR12][R12.64] ;  /* 0x0000000c0c108981 */ /* 0x000f28000c1e1100 */
[----:B---3--:R0:W-:Y:S04]  /*16d80*/  @!P0 STL [R1+0x3c], R5 ;  /* 0x00003c0501008387 */ /* 0x0081e80000100800 */
[----:B------:R-:W3:Y:S04]  /*16d90*/  LDL R12, [R1+0x890] ;  /* 0x00089000010c7983 */ /* 0x000ee80000100800 */
[----:B------:R-:W5:Y:S01]  /*16da0*/  LDL R13, [R1+0x8a4] ;  /* 0x0008a400010d7983 */ /* 0x000f620000100800 */
[----:B0-----:R-:W-:-:S05]  /*16db0*/  IMAD.X R5, R11, 0x1, R17, P1 ;  /* 0x000000010b057824 */ /* 0x001fca00008e0611 */
[----:B------:R-:W2:Y:S04]  /*16dc0*/  @!P0 LDG.E.U8 R2, desc[UR12][R4.64] ;  /* 0x0000000c04028981 */ /* 0x000ea8000c1e1100 */
[----:B----4-:R0:W-:Y:S02]  /*16dd0*/  STL [R1+0x40], R16 ;  /* 0x0000401001007387 */ /* 0x0101e40000100800 */
[----:B0-----:R-:W-:Y:S02]  /*16de0*/  IADD3 R16, P1, PT, R18, R15, RZ ;  /* 0x0000000f12107210 */ /* 0x001fe40007f3e0ff */
[----:B--2---:R-:W-:Y:S04]  /*16df0*/  STL [R1+0x1d30], R2 ;  /* 0x001d300201007387 */ /* 0x004fe80000100800 */
[----:B------:R-:W2:Y:S01]  /*16e00*/  LDL R15, [R1+0x898] ;  /* 0x00089800010f7983 */ /* 0x000ea20000100800 */
[----:B---3--:R-:W-:Y:S01]  /*16e10*/  IMAD.X R17, R11, 0x1, R12, P1 ;  /* 0x000000010b117824 */ /* 0x008fe200008e060c */
[----:B------:R-:W-:-:S02]  /*16e20*/  PRMT R9, RZ, 0x7610, R9 ;  /* 0x00007610ff097816 */ /* 0x000fc40000000009 */
[C---:B-----5:R-:W-:Y:S02]  /*16e30*/  IADD3 R12, P1, PT, R18.reuse, R13, RZ ;  /* 0x0000000d120c7210 */ /* 0x060fe40007f3e0ff */
[----:B------:R-:W-:Y:S01]  /*16e40*/  IADD3 R14, P2, PT, R18, R14, RZ ;  /* 0x0000000e120e7210 */ /* 0x000fe20007f5e0ff */
[----:B------:R-:W3:Y:S01]  /*16e50*/  LDL R13, [R1+0x8a0] ;  /* 0x0008a000010d7983 */ /* 0x000ee20000100800 */
[----:B------:R-:W-:-:S03]  /*16e60*/  PRMT R4, RZ, 0x7610, R4 ;  /* 0x00007610ff047816 */ /* 0x000fc60000000004 */
[----:B------:R-:W4:Y:S04]  /*16e70*/  @!P0 LDG.E.U8 R9, desc[UR12][R16.64] ;  /* 0x0000000c10098981 */ /* 0x000f28000c1e1100 */
[----:B------:R-:W5:Y:S01]  /*16e80*/  LDL R17, [R1+0x8ac] ;  /* 0x0008ac0001117983 */ /* 0x000f620000100800 */
[----:B--2---:R-:W-:-:S05]  /*16e90*/  IMAD.X R15, R11, 0x1, R15, P2 ;  /* 0x000000010b0f7824 */ /* 0x004fca00010e060f */
[----:B------:R-:W2:Y:S01]  /*16ea0*/  @!P0 LDG.E.U8 R4, desc[UR12][R14.64] ;  /* 0x0000000c0e048981 */ /* 0x000ea2000c1e1100 */
[----:B------:R-:W-:Y:S01]  /*16eb0*/  PRMT R10, RZ, 0x7610, R10 ;  /* 0x00007610ff0a7816 */ /* 0x000fe2000000000a */
[----:B---3--:R-:W-:Y:S02]  /*16ec0*/  IMAD.X R13, R11, 0x1, R13, P1 ;  /* 0x000000010b0d7824 */ /* 0x008fe400008e060d */
[----:B----4-:R-:W-:Y:S04]  /*16ed0*/  STL [R1+0x1d0c], R9 ;  /* 0x001d0c0901007387 */ /* 0x010fe80000100800 */
[----:B------:R-:W3:Y:S04]  /*16ee0*/  LDL R15, [R1+0x8b4] ;  /* 0x0008b400010f7983 */ /* 0x000ee80000100800 */
[----:B------:R-:W4:Y:S01]  /*16ef0*/  @!P0 LDG.E.U8 R10, desc[UR12][R12.64] ;  /* 0x0000000c0c0a8981 */ /* 0x000f22000c1e1100 */
[----:B-----5:R-:W-:-:S03]  /*16f00*/  IADD3 R16, P1, PT, R18, R17, RZ ;  /* 0x0000001112107210 */ /* 0x020fc60007f3e0ff */
[----:B--2---:R-:W-:Y:S04]  /*16f10*/  STL [R1+0x1d34], R4 ;  /* 0x001d340401007387 */ /* 0x004fe80000100800 */
[----:B------:R-:W2:Y:S04]  /*16f20*/  LDL R17, [R1+0x8a8] ;  /* 0x0008a80001117983 */ /* 0x000ea80000100800 */
[----:B------:R-:W5:Y:S01]  /*16f30*/  LDL R13, [R1+0x8bc] ;  /* 0x0008bc00010d7983 */ /* 0x000f620000100800 */
[----:B---3--:R-:W-:-:S03]  /*16f40*/  IADD3 R14, P2, PT, R18, R15, RZ ;  /* 0x0000000f120e7210 */ /* 0x008fc60007f5e0ff */
[----:B----4-:R-:W-:Y:S04]  /*16f50*/  STL [R1+0x1d10], R10 ;  /* 0x001d100a01007387 */ /* 0x010fe80000100800 */
[----:B------:R-:W3:Y:S01]  /*16f60*/  LDL R15, [R1+0x8b0] ;  /* 0x0008b000010f7983 */ /* 0x000ee20000100800 */
[----:B--2---:R-:W-:Y:S01]  /*16f70*/  IMAD.X R17, R11, 0x1, R17, P1 ;  /* 0x000000010b117824 */ /* 0x004fe200008e0611 */
[----:B-----5:R-:W-:Y:S02]  /*16f80*/  IADD3 R12, P1, PT, R18, R13, RZ ;  /* 0x0000000d120c7210 */ /* 0x020fe40007f3e0ff */
[----:B------:R-:W2:Y:S01]  /*16f90*/  LDL R13, [R1+0x8b8] ;  /* 0x0008b800010d7983 */ /* 0x000ea20000100800 */
[----:B------:R-:W-:Y:S02]  /*16fa0*/  PRMT R7, RZ, 0x7610, R7 ;  /* 0x00007610ff077816 */ /* 0x000fe40000000007 */
[----:B------:R-:W-:-:S04]  /*16fb0*/  PRMT R5, RZ, 0x7610, R5 ;  /* 0x00007610ff057816 */ /* 0x000fc80000000005 */
[----:B------:R0:W4:Y:S01]  /*16fc0*/  @!P0 LDG.E.U8 R7, desc[UR12][R16.64] ;  /* 0x0000000c10078981 */ /* 0x000122000c1e1100 */
[----:B---3--:R-:W-:-:S05]  /*16fd0*/  IMAD.X R15, R11, 0x1, R15, P2 ;  /* 0x000000010b0f7824 */ /* 0x008fca00010e060f */
[----:B------:R1:W3:Y:S01]  /*16fe0*/  @!P0 LDG.E.U8 R5, desc[UR12][R14.64] ;  /* 0x0000000c0e058981 */ /* 0x0002e2000c1e1100 */
[----:B0-----:R-:W-:-:S03]  /*16ff0*/  PRMT R16, RZ, 0x7610, R16 ;  /* 0x00007610ff107816 */ /* 0x001fc60000000010 */
[----:B------:R-:W5:Y:S02]  /*17000*/  LDL R17, [R1+0x8c4] ;  /* 0x0008c40001117983 */ /* 0x000f640000100800 */
[----:B-1----:R-:W-:Y:S02]  /*17010*/  IMAD.MOV.U32 R14, RZ, RZ, R16 ;  /* 0x000000ffff0e7224 */ /* 0x002fe400078e0010 */
[----:B------:R5:W-:Y:S04]  /*17020*/  STL.S16 [R1+0x2c], R16 ;  /* 0x00002c1001007387 */ /* 0x000be80000100600 */
[----:B------:R-:W4:Y:S01]  /*17030*/  LDL R15, [R1+0x8cc] ;  /* 0x0008cc00010f7983 */ /* 0x000f220000100800 */
[----:B--2---:R-:W-:-:S05]  /*17040*/  IMAD.X R13, R11, 0x1, R13, P1 ;  /* 0x000000010b0d7824 */ /* 0x004fca00008e060d */
[----:B------:R-:W2:Y:S04]  /*17050*/  @!P0 LDG.E.U8 R14, desc[UR12][R12.64] ;  /* 0x0000000c0c0e8981 */ /* 0x000ea8000c1e1100 */
[----:B---3--:R0:W-:Y:S04]  /*17060*/  STL [R1+0x1d14], R5 ;  /* 0x001d140501007387 */ /* 0x0081e80000100800 */
[----:B------:R-:W3:Y:S01]  /*17070*/  LDL R13, [R1+0x8d4] ;  /* 0x0008d400010d7983 */ /* 0x000ee20000100800 */
[----:B-----5:R-:W-:-:S03]  /*17080*/  IADD3 R16, P1, PT, R18, R17, RZ ;  /* 0x0000001112107210 */ /* 0x020fc60007f3e0ff */
[----:B------:R-:W5:Y:S04]  /*17090*/  LDL R17, [R1+0x8c0] ;  /* 0x0008c00001117983 */ /* 0x000f680000100800 */
[----:B0-----:R-:W3:Y:S04]  /*170a0*/  LDL R5, [R1+0x8d8] ;  /* 0x0008d80001057983 */ /* 0x001ee80000100800 */
[----:B--2---:R4:W-:Y:S02]  /*170b0*/  @!P0 STL [R1+0x2c], R14 ;  /* 0x00002c0e01008387 */ /* 0x0049e40000100800 */
[----:B----4-:R-:W-:-:S02]  /*170c0*/  IADD3 R14, P2, PT, R18, R15, RZ ;  /* 0x0000000f120e7210 */ /* 0x010fc40007f5e0ff */
[----:B------:R-:W2:Y:S01]  /*170d0*/  LDL R15, [R1+0x8c8] ;  /* 0x0008c800010f7983 */ /* 0x000ea20000100800 */
[----:B------:R-:W-:Y:S01]  /*170e0*/  PRMT R8, RZ, 0x7610, R8 ;  /* 0x00007610ff087816 */ /* 0x000fe20000000008 */
[C---:B-----5:R-:W-:Y:S01]  /*170f0*/  IMAD.X R17, R11.reuse, 0x1, R17, P1 ;  /* 0x000000010b117824 */ /* 0x060fe200008e0611 */
[----:B------:R-:W-:Y:S02]  /*17100*/  PRMT R19, RZ, 0x7610, R19 ;  /* 0x00007610ff137816 */ /* 0x000fe40000000013 */
[----:B---3--:R-:W-:Y:S02]  /*17110*/  IADD3 R12, P1, PT, R18, R13, RZ ;  /* 0x0000000d120c7210 */ /* 0x008fe40007f3e0ff */
[----:B------:R-:W3:Y:S04]  /*17120*/  LDL R13, [R1+0x8d0] ;  /* 0x0008d000010d7983 */ /* 0x000ee80000100800 */
[----:B------:R0:W4:Y:S01]  /*17130*/  @!P0 LDG.E.U8 R8, desc[UR12][R16.64] ;  /* 0x0000000c10088981 */ /* 0x000122000c1e1100 */
[----:B--2---:R-:W-:-:S05]  /*17140*/  IMAD.X R15, R11, 0x1, R15, P2 ;  /* 0x000000010b0f7824 */ /* 0x004fca00010e060f */
[----:B------:R1:W2:Y:S01]  /*17150*/  @!P0 LDG.E.U8 R19, desc[UR12][R14.64] ;  /* 0x0000000c0e138981 */ /* 0x0002a2000c1e1100 */
[----:B0-----:R-:W-:Y:S01]  /*17160*/  PRMT R16, RZ, 0x7610, R16 ;  /* 0x00007610ff107816 */ /* 0x001fe20000000010 */
[----:B---3--:R-:W-:Y:S02]  /*17170*/  IMAD.X R13, R11, 0x1, R13, P1 ;  /* 0x000000010b0d7824 */ /* 0x008fe400008e060d */
[----:B----4-:R0:W-:Y:S02]  /*17180*/  STL [R1+0x30], R8 ;  /* 0x0000300801007387 */ /* 0x0101e40000100800 */
[----:B-1----:R-:W-:-:S06]  /*17190*/  IMAD.MOV.U32 R14, RZ, RZ, R16 ;  /* 0x000000ffff0e7224 */ /* 0x002fcc00078e0010 */
[----:B------:R-:W3:Y:S04]  /*171a0*/  @!P0 LDG.E.U8 R14, desc[UR12][R12.64] ;  /* 0x0000000c0c0e8981 */ /* 0x000ee8000c1e1100 */
[----:B0-----:R-:W4:Y:S04]  /*171b0*/  LDL.LU R8, [R1+0x1d48] ;  /* 0x001d480001087983 */ /* 0x001f280000300800 */
[----:B------:R-:W5:Y:S04]  /*171c0*/  LDL R17, [R1+0x8dc] ;  /* 0x0008dc0001117983 */ /* 0x000f680000100800 */
[----:B--2---:R0:W-:Y:S04]  /*171d0*/  STL [R1+0x34], R19 ;  /* 0x0000341301007387 */ /* 0x0041e80000100800 */
[----:B0-----:R-:W2:Y:S04]  /*171e0*/  LDL.LU R19, [R1+0x1d44] ;  /* 0x001d440001137983 */ /* 0x001ea80000300800 */
[----:B------:R-:W-:Y:S04]  /*171f0*/  STL.S16 [R1+0x20], R16 ;  /* 0x0000201001007387 */ /* 0x000fe80000100600 */
[----:B------:R-:W2:Y:S04]  /*17200*/  LDL R15, [R1+0x8e4] ;  /* 0x0008e400010f7983 */ /* 0x000ea80000100800 */
[----:B------:R-:W4:Y:S04]  /*17210*/  LDL R13, [R1+0x8ec] ;  /* 0x0008ec00010d7983 */ /* 0x000f280000100800 */
[----:B---3--:R2:W-:Y:S02]  /*17220*/  @!P0 STL [R1+0x20], R14 ;  /* 0x0000200e01008387 */ /* 0x0085e40000100800 */
[----:B--2---:R-:W-:-:S02]  /*17230*/  IADD3 R14, P2, PT, R18, R15, RZ ;  /* 0x0000000f120e7210 */ /* 0x004fc40007f5e0ff */
[----:B------:R-:W2:Y:S01]  /*17240*/  LDL R15, [R1+0x8e0] ;  /* 0x0008e000010f7983 */ /* 0x000ea20000100800 */
[----:B-----5:R-:W-:Y:S02]  /*17250*/  IADD3 R16, P1, PT, R18, R17, RZ ;  /* 0x0000001112107210 */ /* 0x020fe40007f3e0ff */
[----:B----4-:R-:W-:-:S03]  /*17260*/  PRMT R8, RZ, 0x7610, R8 ;  /* 0x00007610ff087816 */ /* 0x010fc60000000008 */
[----:B------:R-:W-:Y:S01]  /*17270*/  IMAD.X R17, R11, 0x1, R5, P1 ;  /* 0x000000010b117824 */ /* 0x000fe200008e0605 */
[----:B------:R-:W-:Y:S01]  /*17280*/  PRMT R19, RZ, 0x7610, R19 ;  /* 0x00007610ff137816 */ /* 0x000fe20000000013 */
[----:B------:R-:W3:Y:S01]  /*17290*/  LDL R5, [R1+0x904] ;  /* 0x0009040001057983 */ /* 0x000ee20000100800 */
[----:B------:R-:W-:-:S03]  /*172a0*/  IADD3 R12, P1, PT, R18, R13, RZ ;  /* 0x0000000d120c7210 */ /* 0x000fc60007f3e0ff */
[----:B------:R-:W4:Y:S04]  /*172b0*/  LDL R13, [R1+0x8e8] ;  /* 0x0008e800010d7983 */ /* 0x000f280000100800 */
[----:B------:R-:W5:Y:S01]  /*172c0*/  @!P0 LDG.E.U8 R8, desc[UR12][R16.64] ;  /* 0x0000000c10088981 */ /* 0x000f62000c1e1100 */
[----:B--2---:R-:W-:-:S05]  /*172d0*/  IMAD.X R15, R11, 0x1, R15, P2 ;  /* 0x000000010b0f7824 */ /* 0x004fca00010e060f */
[----:B------:R-:W2:Y:S01]  /*172e0*/  @!P0 LDG.E.U8 R19, desc[UR12][R14.64] ;  /* 0x0000000c0e138981 */ /* 0x000ea2000c1e1100 */
[----:B------:R-:W-:Y:S01]  /*172f0*/  PRMT R6, RZ, 0x7610, R6 ;  /* 0x00007610ff067816 */ /* 0x000fe20000000006 */
[----:B----4-:R-:W-:Y:S02]  /*17300*/  IMAD.X R13, R11, 0x1, R13, P1 ;  /* 0x000000010b0d7824 */ /* 0x010fe400008e060d */
[----:B-----5:R0:W-:Y:S04]  /*17310*/  STL [R1+0x24], R8 ;  /* 0x0000240801007387 */ /* 0x0201e80000100800 */
[----:B------:R-:W4:Y:S04]  /*17320*/  @!P0 LDG.E.U8 R6, desc[UR12][R12.64] ;  /* 0x0000000c0c068981 */ /* 0x000f28000c1e1100 */
[----:B0-----:R-:W5:Y:S04]  /*17330*/  LDL.LU R8, [R1+0x1d40] ;  /* 0x001d400001087983 */ /* 0x001f680000300800 */
[----:B------:R-:W3:Y:S04]  /*17340*/  LDL R17, [R1+0x8f4] ;  /* 0x0008f40001117983 */ /* 0x000ee80000100800 */
[----:B--2---:R0:W-:Y:S04]  /*17350*/  STL [R1+0x28], R19 ;  /* 0x0000281301007387 */ /* 0x0041e80000100800 */
[----:B0-----:R-:W2:Y:S04]  /*17360*/  LDL.LU R19, [R1+0x1d3c] ;  /* 0x001d3c0001137983 */ /* 0x001ea80000300800 */
[----:B------:R-:W2:Y:S01]  /*17370*/  LDL R15, [R1+0x8fc] ;  /* 0x0008fc00010f7983 */ /* 0x000ea20000100800 */
[----:B---3--:R-:W-:-:S03]  /*17380*/  IADD3 R16, P1, PT, R18, R17, RZ ;  /* 0x0000001112107210 */ /* 0x008fc60007f3e0ff */
[----:B------:R-:W3:Y:S04]  /*17390*/  LDL R17, [R1+0x8f0] ;  /* 0x0008f00001117983 */ /* 0x000ee80000100800 */
[----:B----4-:R0:W-:Y:S01]  /*173a0*/  STL [R1+0x14], R6 ;  /* 0x0000140601007387 */ /* 0x0101e20000100800 */
[----:B------:R-:W-:Y:S02]  /*173b0*/  PRMT R10, RZ, 0x7610, R10 ;  /* 0x00007610ff0a7816 */ /* 0x000fe4000000000a */
[----:B------:R-:W-:Y:S01]  /*173c0*/  PRMT R9, RZ, 0x7610, R9 ;  /* 0x00007610ff097816 */ /* 0x000fe20000000009 */
[----:B------:R-:W4:Y:S04]  /*173d0*/  LDL R13, [R1+0x900] ;  /* 0x00090000010d7983 */ /* 0x000f280000100800 */
[----:B0-----:R-:W4:Y:S01]  /*173e0*/  LDL R6, [R1+0x914] ;  /* 0x0009140001067983 */ /* 0x001f220000100800 */
[----:B--2---:R-:W-:-:S03]  /*173f0*/  IADD3 R14, P2, PT, R18, R15, RZ ;  /* 0x0000000f120e7210 */ /* 0x004fc60007f5e0ff */
[----:B------:R-:W2:Y:S01]  /*17400*/  LDL R15, [R1+0x8f8] ;  /* 0x0008f800010f7983 */ /* 0x000ea20000100800 */
[----:B---3--:R-:W-:-:S05]  /*17410*/  IMAD.X R17, R11, 0x1, R17, P1 ;  /* 0x000000010b117824 */ /* 0x008fca00008e0611 */
[----:B------:R-:W3:Y:S01]  /*17420*/  @!P0 LDG.E.U8 R10, desc[UR12][R16.64] ;  /* 0x0000000c100a8981 */ /* 0x000ee2000c1e1100 */
[----:B--2---:R-:W-:-:S03]  /*17430*/  IMAD.X R15, R11, 0x1, R15, P2 ;  /* 0x000000010b0f7824 */ /* 0x004fc600010e060f */
[----:B------:R-:W2:Y:S04]  /*17440*/  LDL R17, [R1+0x90c] ;  /* 0x00090c0001117983 */ /* 0x000ea80000100800 */
[----:B------:R-:W2:Y:S01]  /*17450*/  @!P0 LDG.E.U8 R9, desc[UR12][R14.64] ;  /* 0x0000000c0e098981 */ /* 0x000ea2000c1e1100 */
[----:B------:R-:W-:-:S03]  /*17460*/  IADD3 R12, P1, PT, R18, R5, RZ ;  /* 0x00000005120c7210 */ /* 0x000fc60007f3e0ff */
[----:B------:R-:W5:Y:S04]  /*17470*/  LDL R5, [R1+0x91c] ;  /* 0x00091c0001057983 */ /* 0x000f680000100800 */
[----:B---3--:R0:W-:Y:S04]  /*17480*/  STL [R1+0x18], R10 ;  /* 0x0000180a01007387 */ /* 0x0081e80000100800 */
[----:B0-----:R-:W3:Y:S01]  /*17490*/  LDL R10, [R1+0x918] ;  /* 0x00091800010a7983 */ /* 0x001ee20000100800 */
[----:B------:R-:W-:Y:S01]  /*174a0*/  PRMT R19, RZ, 0x7610, R19 ;  /* 0x00007610ff137816 */ /* 0x000fe20000000013 */
[----:B----4-:R-:W-:-:S05]  /*174b0*/  IMAD.X R13, R11, 0x1, R13, P1 ;  /* 0x000000010b0d7824 */ /* 0x010fca00008e060d */
[----:B------:R-:W4:Y:S04]  /*174c0*/  @!P0 LDG.E.U8 R19, desc[UR12][R12.64] ;  /* 0x0000000c0c138981 */ /* 0x000f28000c1e1100 */
[----:B--2---:R0:W-:Y:S04]  /*174d0*/  STL [R1+0x1c], R9 ;  /* 0x00001c0901007387 */ /* 0x0041e80000100800 */
[----:B------:R-:W2:Y:S01]  /*174e0*/  LDL R15, [R1+0x910] ;  /* 0x00091000010f7983 */ /* 0x000ea20000100800 */
[C---:B------:R-:W-:Y:S02]  /*174f0*/  IADD3 R16, P1, PT, R18.reuse, R17, RZ ;  /* 0x0000001112107210 */ /* 0x040fe40007f3e0ff */
[----:B------:R-:W-:Y:S01]  /*17500*/  IADD3 R14, P2, PT, R18, R6, RZ ;  /* 0x00000006120e7210 */ /* 0x000fe20007f5e0ff */
[----:B------:R-:W3:Y:S01]  /*17510*/  LDL R17, [R1+0x908] ;  /* 0x0009080001117983 */ /* 0x000ee20000100800 */
[----:B-----5:R-:W-:-:S03]  /*17520*/  PRMT R8, RZ, 0x7610, R8 ;  /* 0x00007610ff087816 */ /* 0x020fc60000000008 */
[----:B0-----:R-:W5:Y:S04]  /*17530*/  LDL R9, [R1+0x924] ;  /* 0x0009240001097983 */ /* 0x001f680000100800 */
[----:B----4-:R0:W-:Y:S04]  /*17540*/  STL [R1+0x8], R19 ;  /* 0x0000081301007387 */ /* 0x0101e80000100800 */
[----:B------:R-:W4:Y:S01]  /*17550*/  LDL R6, [R1+0x920] ;  /* 0x0009200001067983 */ /* 0x000f220000100800 */
[----:B------:R-:W-:-:S03]  /*17560*/  PRMT R29, RZ, 0x7610, R29 ;  /* 0x00007610ff1d7816 */ /* 0x000fc6000000001d */
[----:B0-----:R-:W4:Y:S01]  /*17570*/  LDL R19, [R1+0x92c] ;  /* 0x00092c0001137983 */ /* 0x001f220000100800 */
[----:B--2---:R-:W-:-:S05]  /*17580*/  IMAD.X R15, R11, 0x1, R15, P2 ;  /* 0x000000010b0f7824 */ /* 0x004fca00010e060f */
[----:B------:R-:W2:Y:S01]  /*17590*/  @!P0 LDG.E.U8 R8, desc[UR12][R14.64] ;  /* 0x0000000c0e088981 */ /* 0x000ea2000c1e1100 */
[C---:B---3--:R-:W-:Y:S01]  /*175a0*/  IMAD.X R17, R11.reuse, 0x1, R17, P1 ;  /* 0x000000010b117824 */ /* 0x048fe200008e0611 */
[----:B------:R-:W-:Y:S02]  /*175b0*/  IADD3 R12, P1, PT, R18, R5, RZ ;  /* 0x00000005120c7210 */ /* 0x000fe40007f3e0ff */
[----:B------:R-:W3:Y:S03]  /*175c0*/  LDL R5, [R1+0x928] ;  /* 0x0009280001057983 */ /* 0x000ee60000100800 */
[----:B------:R-:W-:Y:S02]  /*175d0*/  IMAD.X R13, R11, 0x1, R10, P1 ;  /* 0x000000010b0d7824 */ /* 0x000fe400008e060a */
[----:B------:R-:W3:Y:S04]  /*175e0*/  LDL R10, [R1+0x930] ;  /* 0x00093000010a7983 */ /* 0x000ee80000100800 */
[----:B------:R-:W3:Y:S01]  /*175f0*/  @!P0 LDG.E.U8 R29, desc[UR12][R12.64] ;  /* 0x0000000c0c1d8981 */ /* 0x000ee2000c1e1100 */
[----:B------:R-:W-:-:S06]  /*17600*/  PRMT R2, RZ, 0x7610, R2 ;  /* 0x00007610ff027816 */ /* 0x000fcc0000000002 */
[----:B------:R5:W3:Y:S01]  /*17610*/  @!P0 LDG.E.U8 R2, desc[UR12][R16.64] ;  /* 0x0000000c10028981 */ /* 0x000ae2000c1e1100 */
[----:B------:R-:W-:Y:S02]  /*17620*/  PRMT R0, RZ, 0x7610, R0 ;  /* 0x00007610ff007816 */ /* 0x000fe40000000000 */
[----:B-----5:R-:W-:-:S05]  /*17630*/  IADD3 R16, P1, PT, R18, R9, RZ ;  /* 0x0000000912107210 */ /* 0x020fca0007f3e0ff */
[----:B----4-:R-:W-:-:S05]  /*17640*/  IMAD.X R17, R11, 0x1, R6, P1 ;  /* 0x000000010b117824 */ /* 0x010fca00008e0606 */
[----:B------:R-:W4:Y:S04]  /*17650*/  @!P0 LDG.E.U8 R0, desc[UR12][R16.64] ;  /* 0x0000000c10008981 */ /* 0x000f28000c1e1100 */
[----:B--2---:R0:W-:Y:S04]  /*17660*/  STL [R1+0x10], R8 ;  /* 0x0000100801007387 */ /* 0x0041e80000100800 */
[----:B0-----:R-:W2:Y:S04]  /*17670*/  LDL.LU R8, [R1+0x1d38] ;  /* 0x001d380001087983 */ /* 0x001ea80000300800 */
[----:B------:R-:W5:Y:S01]  /*17680*/  LDL R13, [R1+0x934] ;  /* 0x00093400010d7983 */ /* 0x000f620000100800 */
[----:B------:R-:W-:-:S02]  /*17690*/  PRMT R25, RZ, 0x7610, R25 ;  /* 0x00007610ff197816 */ /* 0x000fc40000000019 */
[----:B------:R-:W-:Y:S01]  /*176a0*/  IADD3 R14, P2, PT, R18, R19, RZ ;  /* 0x00000013120e7210 */ /* 0x000fe20007f5e0ff */
[----:B------:R-:W2:Y:S04]  /*176b0*/  LDL R9, [R1+0x93c] ;  /* 0x00093c0001097983 */ /* 0x000ea80000100800 */
[----:B------:R-:W2:Y:S01]  /*176c0*/  LDL R6, [R1+0x938] ;  /* 0x0009380001067983 */ /* 0x000ea20000100800 */
[----:B---3--:R-:W-:-:S03]  /*176d0*/  IMAD.X R15, R11, 0x1, R5, P2 ;  /* 0x000000010b0f7824 */ /* 0x008fc600010e0605 */
[----:B------:R-:W3:Y:S04]  /*176e0*/  LDL R5, [R1+0x95c] ;  /* 0x00095c0001057983 */ /* 0x000ee80000100800 */
[----:B------:R-:W3:Y:S04]  /*176f0*/  LDL R19, [R1+0x94c] ;  /* 0x00094c0001137983 */ /* 0x000ee80000100800 */
[----:B----4-:R0:W-:Y:S04]  /*17700*/  STL [R1], R0 ;  /* 0x0000000001007387 */ /* 0x0101e80000100800 */
[----:B0-----:R-:W4:Y:S01]  /*17710*/  LDL R0, [R1+0x948] ;  /* 0x0009480001007983 */ /* 0x001f220000100800 */
[----:B-----5:R-:W-:-:S05]  /*17720*/  IADD3 R12, P1, PT, R18, R13, RZ ;  /* 0x0000000d120c7210 */ /* 0x020fca0007f3e0ff */
[----:B------:R-:W-:Y:S02]  /*17730*/  IMAD.X R13, R11, 0x1, R10, P1 ;  /* 0x000000010b0d7824 */ /* 0x000fe400008e060a */
[----:B------:R-:W5:Y:S04]  /*17740*/  LDL R10, [R1+0x958] ;  /* 0x00095800010a7983 */ /* 0x000f680000100800 */
[----:B------:R3:W5:Y:S01]  /*17750*/  @!P0 LDG.E.U8 R25, desc[UR12][R12.64] ;  /* 0x0000000c0c198981 */ /* 0x000762000c1e1100 */
[----:B--2---:R-:W-:-:S03]  /*17760*/  IADD3 R16, P1, PT, R18, R9, RZ ;  /* 0x0000000912107210 */ /* 0x004fc60007f3e0ff */
[----:B------:R-:W2:Y:S02]  /*17770*/  LDL R9, [R1+0x96c] ;  /* 0x00096c0001097983 */ /* 0x000ea40000100800 */
[----:B------:R-:W-:Y:S01]  /*17780*/  IMAD.X R17, R11, 0x1, R6, P1 ;  /* 0x000000010b117824 */ /* 0x000fe200008e0606 */
[----:B---3--:R-:W-:Y:S02]  /*17790*/  IADD3 R12, P1, PT, R18, R5, RZ ;  /* 0x00000005120c7210 */ /* 0x008fe40007f3e0ff */
[----:B------:R-:W-:-:S06]  /*177a0*/  PRMT R4, RZ, 0x7610, R4 ;  /* 0x00007610ff047816 */ /* 0x000fcc0000000004 */
[----:B------:R0:W3:Y:S02]  /*177b0*/  @!P0 LDG.E.U8 R4, desc[UR12][R14.64] ;  /* 0x0000000c0e048981 */ /* 0x0000e4000c1e1100 */
[----:B0-----:R-:W-:-:S05]  /*177c0*/  IADD3 R14, P2, PT, R18, R19, RZ ;  /* 0x00000013120e7210 */ /* 0x001fca0007f5e0ff */
[C---:B----4-:R-:W-:Y:S01]  /*177d0*/  IMAD.X R15, R11.reuse, 0x1, R0, P2 ;  /* 0x000000010b0f7824 */ /* 0x050fe200010e0600 */
[----:B-----5:R0:W-:Y:S04]  /*177e0*/  STL [R1+0x1d18], R25 ;  /* 0x001d181901007387 */ /* 0x0201e80000100800 */
[----:B------:R-:W4:Y:S04]  /*177f0*/  LDL R6, [R1+0x97c] ;  /* 0x00097c0001067983 */ /* 0x000f280000100800 */
[----:B------:R-:W5:Y:S04]  /*17800*/  LDL R5, [R1+0x98c] ;  /* 0x00098c0001057983 */ /* 0x000f680000100800 */
[----:B0-----:R-:W3:Y:S04]  /*17810*/  LDL R25, [R1+0x968] ;  /* 0x0009680001197983 */ /* 0x001ee80000100800 */
[----:B------:R-:W5:Y:S01]  /*17820*/  LDL R0, [R1+0x978] ;  /* 0x0009780001007983 */ /* 0x000f620000100800 */
[----:B------:R-:W-:Y:S01]  /*17830*/  PRMT R28, RZ, 0x7610, R28 ;  /* 0x00007610ff1c7816 */ /* 0x000fe2000000001c */
[----:B------:R-:W-:Y:S01]  /*17840*/  IMAD.X R13, R11, 0x1, R10, P1 ;  /* 0x000000010b0d7824 */ /* 0x000fe200008e060a */
[----:B------:R-:W-:Y:S01]  /*17850*/  PRMT R27, RZ, 0x7610, R27 ;  /* 0x00007610ff1b7816 */ /* 0x000fe2000000001b */
[----:B------:R-:W5:Y:S01]  /*17860*/  LDL R19, [R1+0x988] ;  /* 0x0009880001137983 */ /* 0x000f620000100800 */
[----:B------:R-:W-:-:S03]  /*17870*/  PRMT R3, RZ, 0x7610, R3 ;  /* 0x00007610ff037816 */ /* 0x000fc60000000003 */
[----:B------:R2:W5:Y:S04]  /*17880*/  @!P0 LDG.E.U8 R28, desc[UR12][R14.64] ;  /* 0x0000000c0e1c8981 */ /* 0x000568000c1e1100 */
[----:B------:R-:W5:Y:S04]  /*17890*/  LDL R10, [R1+0x944] ;  /* 0x00094400010a7983 */ /* 0x000f680000100800 */
[----:B------:R4:W5:Y:S01]  /*178a0*/  @!P0 LDG.E.U8 R27, desc[UR12][R16.64] ;  /* 0x0000000c101b8981 */ /* 0x000962000c1e1100 */
[----:B--2---:R-:W-:-:S03]  /*178b0*/  IADD3 R14, P1, PT, R18, R9, RZ ;  /* 0x00000009120e7210 */ /* 0x004fc60007f3e0ff */
[----:B------:R5:W2:Y:S04]  /*178c0*/  @!P0 LDG.E.U8 R3, desc[UR12][R12.64] ;  /* 0x0000000c0c038981 */ /* 0x000aa8000c1e1100 */
[----:B------:R-:W2:Y:S01]  /*178d0*/  LDL R9, [R1+0x954] ;  /* 0x0009540001097983 */ /* 0x000ea20000100800 */
[----:B----4-:R-:W-:-:S03]  /*178e0*/  IADD3 R16, P2, PT, R18, R6, RZ ;  /* 0x0000000612107210 */ /* 0x010fc60007f5e0ff */
[----:B------:R-:W4:Y:S01]  /*178f0*/  LDL R6, [R1+0x940] ;  /* 0x0009400001067983 */ /* 0x000f220000100800 */
[C---:B---3--:R-:W-:Y:S01]  /*17900*/  IMAD.X R15, R11.reuse, 0x1, R25, P1 ;  /* 0x000000010b0f7824 */ /* 0x048fe200008e0619 */
[----:B-----5:R-:W-:Y:S02]  /*17910*/  IADD3 R12, P1, PT, R18, R5, RZ ;  /* 0x00000005120c7210 */ /* 0x020fe40007f3e0ff */
[----:B------:R-:W3:Y:S04]  /*17920*/  LDL R25, [R1+0x960] ;  /* 0x0009600001197983 */ /* 0x000ee80000100800 */
[----:B------:R-:W5:Y:S01]  /*17930*/  LDL R5, [R1+0x964] ;  /* 0x0009640001057983 */ /* 0x000f620000100800 */
[----:B------:R-:W-:-:S03]  /*17940*/  IMAD.X R17, R11, 0x1, R0, P2 ;  /* 0x000000010b117824 */ /* 0x000fc600010e0600 */
[----:B------:R-:W3:Y:S01]  /*17950*/  LDL R0, [R1+0x950] ;  /* 0x0009500001007983 */ /* 0x000ee20000100800 */
[----:B------:R-:W-:Y:S01]  /*17960*/  PRMT R21, RZ, 0x7610, R21 ;  /* 0x00007610ff157816 */ /* 0x000fe20000000015 */
[----:B------:R-:W-:Y:S01]  /*17970*/  IMAD.X R13, R11, 0x1, R19, P1 ;  /* 0x000000010b0d7824 */ /* 0x000fe200008e0613 */
[----:B------:R-:W-:Y:S01]  /*17980*/  PRMT R20, RZ, 0x7610, R20 ;  /* 0x00007610ff147816 */ /* 0x000fe20000000014 */
[----:B------:R-:W3:Y:S01]  /*17990*/  LDL R19, [R1+0x974] ;  /* 0x0009740001137983 */ /* 0x000ee20000100800 */
[----:B------:R-:W-:-:S03]  /*179a0*/  PRMT R22, RZ, 0x7610, R22 ;  /* 0x00007610ff167816 */ /* 0x000fc60000000016 */
[----:B------:R0:W3:Y:S04]  /*179b0*/  @!P0 LDG.E.U8 R21, desc[UR12][R14.64] ;  /* 0x0000000c0e158981 */ /* 0x0000e8000c1e1100 */
[----:B------:R2:W3:Y:S04]  /*179c0*/  @!P0 LDG.E.U8 R20, desc[UR12][R12.64] ;  /* 0x0000000c0c148981 */ /* 0x0004e8000c1e1100 */
[----:B------:R5:W3:Y:S01]  /*179d0*/  @!P0 LDG.E.U8 R22, desc[UR12][R16.64] ;  /* 0x0000000c10168981 */ /* 0x000ae2000c1e1100 */
[----:B0-----:R-:W-:-:S03]  /*179e0*/  IADD3 R14, P1, PT, R18, R10, RZ ;  /* 0x0000000a120e7210 */ /* 0x001fc60007f3e0ff */
[----:B------:R-:W3:Y:S01]  /*179f0*/  LDL R10, [R1+0x984] ;  /* 0x00098400010a7983 */ /* 0x000ee20000100800 */
[----:B--2---:R-:W-:-:S03]  /*17a00*/  IADD3 R12, P2, PT, R18, R9, RZ ;  /* 0x00000009120c7210 */ /* 0x004fc60007f5e0ff */
[----:B------:R-:W2:Y:S01]  /*17a10*/  LDL R9, [R1+0x970] ;  /* 0x0009700001097983 */ /* 0x000ea20000100800 */
[----:B----4-:R-:W-:-:S03]  /*17a20*/  IMAD.X R15, R11, 0x1, R6, P1 ;  /* 0x000000010b0f7824 */ /* 0x010fc600008e0606 */
[----:B------:R-:W4:Y:S01]  /*17a30*/  LDL R6, [R1+0x994] ;  /* 0x0009940001067983 */ /* 0x000f220000100800 */
[----:B-----5:R-:W-:-:S03]  /*17a40*/  IADD3 R16, P1, PT, R18, R5, RZ ;  /* 0x0000000512107210 */ /* 0x020fc60007f3e0ff */
[----:B------:R-:W5:Y:S01]  /*17a50*/  LDL R5, [R1+0x980] ;  /* 0x0009800001057983 */ /* 0x000f620000100800 */
[----:B---3--:R-:W-:-:S03]  /*17a60*/  IMAD.X R13, R11, 0x1, R0, P2 ;  /* 0x000000010b0d7824 */ /* 0x008fc600010e0600 */
[----:B------:R-:W3:Y:S01]  /*17a70*/  LDL R0, [R1+0x990] ;  /* 0x0009900001007983 */ /* 0x000ee20000100800 */
[----:B------:R-:W-:Y:S02]  /*17a80*/  PRMT R24, RZ, 0x7610, R24 ;  /* 0x00007610ff187816 */ /* 0x000fe40000000018 */
[----:B------:R-:W-:Y:S01]  /*17a90*/  PRMT R23, RZ, 0x7610, R23 ;  /* 0x00007610ff177816 */ /* 0x000fe20000000017 */
[----:B------:R-:W-:Y:S01]  /*17aa0*/  IMAD.X R17, R11, 0x1, R25, P1 ;  /* 0x000000010b117824 */ /* 0x000fe200008e0619 */
[----:B------:R-:W-:Y:S02]  /*17ab0*/  PRMT R26, RZ, 0x7610, R26 ;  /* 0x00007610ff1a7816 */ /* 0x000fe4000000001a */
[----:B------:R0:W3:Y:S04]  /*17ac0*/  @!P0 LDG.E.U8 R24, desc[UR12][R12.64] ;  /* 0x0000000c0c188981 */ /* 0x0000e8000c1e1100 */
[----:B------:R1:W3:Y:S04]  /*17ad0*/  @!P0 LDG.E.U8 R23, desc[UR12][R14.64] ;  /* 0x0000000c0e178981 */ /* 0x0002e8000c1e1100 */
[----:B------:R2:W3:Y:S01]  /*17ae0*/  @!P0 LDG.E.U8 R26, desc[UR12][R16.64] ;  /* 0x0000000c101a8981 */ /* 0x0004e2000c1e1100 */
[----:B0-----:R-:W-:-:S02]  /*17af0*/  IADD3 R12, P1, PT, R18, R19, RZ ;  /* 0x00000013120c7210 */ /* 0x001fc40007f3e0ff */
[----:B-1----:R-:W-:-:S03]  /*17b00*/  IADD3 R14, P2, PT, R18, R10, RZ ;  /* 0x0000000a120e7210 */ /* 0x002fc60007f5e0ff */
[----:B--2---:R-:W-:Y:S01]  /*17b10*/  IMAD.X R13, R11, 0x1, R9, P1 ;  /* 0x000000010b0d7824 */ /* 0x004fe200008e0609 */
[----:B------:R-:W-:Y:S02]  /*17b20*/  PRMT R16, RZ, 0x7610, R16 ;  /* 0x00007610ff107816 */ /* 0x000fe40000000010 */
[----:B------:R-:W-:-:S04]  /*17b30*/  PRMT R17, RZ, 0x7610, R17 ;  /* 0x00007610ff117816 */ /* 0x000fc80000000011 */
[----:B------:R0:W2:Y:S01]  /*17b40*/  @!P0 LDG.E.U8 R16, desc[UR12][R12.64] ;  /* 0x0000000c0c108981 */ /* 0x0000a2000c1e1100 */
[----:B-----5:R-:W-:-:S05]  /*17b50*/  IMAD.X R15, R11, 0x1, R5, P2 ;  /* 0x000000010b0f7824 */ /* 0x020fca00010e0605 */
[----:B------:R-:W5:Y:S01]  /*17b60*/  @!P0 LDG.E.U8 R17, desc[UR12][R14.64] ;  /* 0x0000000c0e118981 */ /* 0x000f62000c1e1100 */
[----:B----4-:R-:W-:Y:S02]  /*17b70*/  IADD3 R18, P1, PT, R18, R6, RZ ;  /* 0x0000000612127210 */ /* 0x010fe40007f3e0ff */
[----:B------:R-:W1:Y:S03]  /*17b80*/  S2R R6, SR_TID.X ;  /* 0x0000000000067919 */ /* 0x000e660000002100 */
[----:B---3--:R-:W-:Y:S01]  /*17b90*/  IMAD.X R19, R11, 0x1, R0, P1 ;  /* 0x000000010b137824 */ /* 0x008fe200008e0600 */
[----:B0-----:R-:W-:Y:S01]  /*17ba0*/  LOP3.LUT R12, R8, 0x110, RZ, 0x3c, !PT ;  /* 0x00000110080c7812 */ /* 0x001fe200078e3cff */
[----:B------:R-:W-:Y:S01]  /*17bb0*/  STL [R1+0x1d1c], R23 ;  /* 0x001d1c1701007387 */ /* 0x000fe20000100800 */
[----:B-1----:R-:W-:-:S03]  /*17bc0*/  LOP3.LUT R0, R6, 0x180, RZ, 0xc0, !PT ;  /* 0x0000018006007812 */ /* 0x002fc600078ec0ff */
[----:B------:R-:W-:Y:S01]  /*17bd0*/  LDS.U8 R5, [R12+UR6+0x8] ;  /* 0x000008060c057984 */ /* 0x000fe20008000000 */
[----:B------:R-:W-:-:S03]  /*17be0*/  SHF.R.U32.HI R13, RZ, 0x3, R0 ;  /* 0x00000003ff0d7819 */ /* 0x000fc60000011600 */
[----:B------:R-:W-:Y:S01]  /*17bf0*/  LDS.U8 R0, [R12+UR6+0x88] ;  /* 0x000088060c007984 */ /* 0x000fe20008000000 */
[----:B------:R-:W-:-:S03]  /*17c00*/  LOP3.LUT R13, R13, 0x1ff, R6, 0x78, !PT ;  /* 0x000001ff0d0d7812 */ /* 0x000fc600078e7806 */
[----:B------:R-:W0:Y:S04]  /*17c10*/  LDS.U8 R6, [R12+UR6] ;  /* 0x000000060c067984 */ /* 0x000e280008000000 */
[----:B------:R-:W-:Y:S04]  /*17c20*/  STL [R1+0x1d20], R24 ;  /* 0x001d201801007387 */ /* 0x000fe80000100800 */
[----:B------:R-:W-:Y:S04]  /*17c30*/  STL [R1+0x1d24], R26 ;  /* 0x001d241a01007387 */ /* 0x000fe80000100800 */
[----:B--2---:R-:W-:Y:S04]  /*17c40*/  STL [R1+0x1d28], R16 ;  /* 0x001d281001007387 */ /* 0x004fe80000100800 */
[----:B-----5:R-:W-:Y:S04]  /*17c50*/  STL [R1+0x1d2c], R17 ;  /* 0x001d2c1101007387 */ /* 0x020fe80000100800 */
[----:B0-----:R-:W-:Y:S04]  /*17c60*/  STL [R1+0x428], R6 ;  /* 0x0004280601007387 */ /* 0x001fe80000100800 */
[----:B------:R-:W0:Y:S04]  /*17c70*/  LDS.U8 R6, [R12+UR6+0x80] ;  /* 0x000080060c067984 */ /* 0x000e280008000000 */
[----:B------:R-:W-:Y:S04]  /*17c80*/  STL [R1+0x424], R0 ;  /* 0x0004240001007387 */ /* 0x000fe80000100800 */
[----:B------:R-:W1:Y:S04]  /*17c90*/  LDS.U8 R0, [R12+UR6+0x800] ;  /* 0x000800060c007984 */ /* 0x000e680008000000 */
[----:B------:R-:W-:Y:S04]  /*17ca0*/  STL [R1+0x430], R5 ;  /* 0x0004300501007387 */ /* 0x000fe80000100800 */
[----:B------:R-:W2:Y:S04]  /*17cb0*/  LDS.U8 R5, [R12+UR6+0x888] ;  /* 0x000888060c057984 */ /* 0x000ea80008000000 */
[----:B0-----:R-:W-:Y:S04]  /*17cc0*/  STL [R1+0x42c], R6 ;  /* 0x00042c0601007387 */ /* 0x001fe80000100800 */
[----:B------:R-:W0:Y:S04]  /*17cd0*/  LDS.U8 R6, [R12+UR6+0x808] ;  /* 0x000808060c067984 */ /* 0x000e280008000000 */
[----:B-1----:R-:W-:Y:S04]  /*17ce0*/  STL [R1+0x438], R0 ;  /* 0x0004380001007387 */ /* 0x002fe80000100800 */
[----:B------:R-:W1:Y:S04]  /*17cf0*/  LDS.U8 R0, [R12+UR6+0x880] ;  /* 0x000880060c007984 */ /* 0x000e680008000000 */
[----:B--2---:R-:W-:Y:S04]  /*17d00*/  STL [R1+0x434], R5 ;  /* 0x0004340501007387 */ /* 0x004fe80000100800 */
        /* <DEDUP_REMOVED lines=46> */
[----:B------:R-:W1:Y:S01]  /*17ff0*/  LDS.U8 R0, [R12+UR6+0x3880] ;  /* 0x003880060c007984 */ /* 0x000e620008000000 */
[----:B------:R-:W-:-:S03]  /*18000*/  LOP3.LUT R14, R8, 0x20, RZ, 0x3c, !PT ;  /* 0x00000020080e7812 */ /* 0x000fc600078e3cff */
[----:B--2---:R-:W-:Y:S04]  /*18010*/  STL [R1+0xb40], R5 ;  /* 0x000b400501007387 */ /* 0x004fe80000100800 */
[----:B------:R-:W2:Y:S04]  /*18020*/  LDS.U8 R5, [R14+UR6] ;  /* 0x000000060e057984 */ /* 0x000ea80008000000 */
        /* <DEDUP_REMOVED lines=60> */
[----:B------:R-:W2:Y:S04]  /*183f0*/  LDS.U8 R5, [R14+UR6+0x3808] ;  /* 0x003808060e057984 */ /* 0x000ea80008000000 */
[----:B0-----:R-:W-:Y:S04]  /*18400*/  STL [R1+0xae4], R6 ;  /* 0x000ae40601007387 */ /* 0x001fe80000100800 */
[----:B------:R-:W0:Y:S04]  /*18410*/  LDS.U8 R6, [R14+UR6+0x3880] ;  /* 0x003880060e067984 */ /* 0x000e280008000000 */
[----:B-1----:R-:W-:Y:S04]  /*18420*/  STL [R1+0xae0], R0 ;  /* 0x000ae00001007387 */ /* 0x002fe80000100800 */
[----:B------:R-:W1:Y:S04]  /*18430*/  LDS.U8 R0, [R15+UR6] ;  /* 0x000000060f007984 */ /* 0x000e680008000000 */
[----:B--2---:R-:W-:Y:S04]  /*18440*/  STL [R1+0xae8], R5 ;  /* 0x000ae80501007387 */ /* 0x004fe80000100800 */
[----:B------:R-:W2:Y:S01]  /*18450*/  LDS.U8 R5, [R15+UR6+0x88] ;  /* 0x000088060f057984 */ /* 0x000ea20008000000 */
[----:B------:R-:W-:-:S02]  /*18460*/  PRMT R11, RZ, 0x7610, R11 ;  /* 0x00007610ff0b7816 */ /* 0x000fc4000000000b */
[C---:B------:R-:W-:Y:S01]  /*18470*/  LOP3.LUT R12, R8.reuse, 0x150, RZ, 0x3c, !PT ;  /* 0x00000150080c7812 */ /* 0x040fe200078e3cff */
[----:B------:R-:W-:Y:S04]  /*18480*/  LDS.U8 R14, [R8+UR6+0x88] ;  /* 0x00008806080e7984 */ /* 0x000fe80008000000 */
[----:B------:R3:W4:Y:S04]  /*18490*/  @!P0 LDG.E.U8 R11, desc[UR12][R18.64] ;  /* 0x0000000c120b8981 */ /* 0x000728000c1e1100 */
[----:B0-----:R-:W-:Y:S04]  /*184a0*/  STL [R1+0xadc], R6 ;  /* 0x000adc0601007387 */ /* 0x001fe80000100800 */
[----:B------:R-:W0:Y:S04]  /*184b0*/  LDS.U8 R6, [R15+UR6+0x8] ;  /* 0x000008060f067984 */ /* 0x000e280008000000 */
[----:B-1----:R-:W-:Y:S04]  /*184c0*/  STL [R1+0x448], R0 ;  /* 0x0004480001007387 */ /* 0x002fe80000100800 */
[----:B------:R-:W1:Y:S04]  /*184d0*/  LDS.U8 R0, [R15+UR6+0x80] ;  /* 0x000080060f007984 */ /* 0x000e680008000000 */
[----:B--2---:R-:W-:Y:S04]  /*184e0*/  STL [R1+0x444], R5 ;  /* 0x0004440501007387 */ /* 0x004fe80000100800 */
[----:B------:R-:W2:Y:S04]  /*184f0*/  LDS.U8 R5, [R15+UR6+0x800] ;  /* 0x000800060f057984 */ /* 0x000ea80008000000 */
[----:B---3--:R-:W-:Y:S04]  /*18500*/  LDS.U8 R19, [R8+UR6+0x8] ;  /* 0x0000080608137984 */ /* 0x008fe80008000000 */
        /* <DEDUP_REMOVED lines=55> */
[----:B------:R-:W-:Y:S04]  /*18880*/  LDS.U8 R15, [R8+UR6] ;  /* 0x00000006080f7984 */ /* 0x000fe80008000000 */
[----:B0-----:R-:W-:Y:S04]  /*18890*/  STL [R1+0xb60], R6 ;  /* 0x000b600601007387 */ /* 0x001fe80000100800 */
[----:B------:R-:W-:Y:S04]  /*188a0*/  LDS.U8 R6, [R18+UR6+0x88] ;  /* 0x0000880612067984 */ /* 0x000fe80008000000 */
[----:B-1----:R-:W-:Y:S04]  /*188b0*/  STL [R1+0xb68], R0 ;  /* 0x000b680001007387 */ /* 0x002fe80000100800 */
[----:B------:R-:W0:Y:S04]  /*188c0*/  LDS.U8 R0, [R18+UR6] ;  /* 0x0000000612007984 */ /* 0x000e280008000000 */
[----:B--2---:R-:W-:Y:S04]  /*188d0*/  STL [R1+0xb5c], R5 ;  /* 0x000b5c0501007387 */ /* 0x004fe80000100800 */
[----:B------:R-:W1:Y:S04]  /*188e0*/  LDS.U8 R5, [R18+UR6+0x8] ;  /* 0x0000080612057984 */ /* 0x000e680008000000 */
[----:B0-----:R-:W-:Y:S04]  /*188f0*/  STL [R1+0x228], R0 ;  /* 0x0002280001007387 */ /* 0x001fe80000100800 */
[----:B------:R-:W0:Y:S04]  /*18900*/  LDS.U8 R0, [R18+UR6+0x80] ;  /* 0x0000800612007984 */ /* 0x000e280008000000 */
[----:B------:R-:W-:Y:S04]  /*18910*/  STL [R1+0x220], R6 ;  /* 0x0002200601007387 */ /* 0x000fe80000100800 */
[----:B------:R-:W2:Y:S04]  /*18920*/  LDS.U8 R6, [R18+UR6+0x800] ;  /* 0x0008000612067984 */ /* 0x000ea80008000000 */
[----:B-1----:R-:W-:Y:S04]  /*18930*/  STL [R1+0x2e8], R5 ;  /* 0x0002e80501007387 */ /* 0x002fe80000100800 */
[----:B------:R-:W1:Y:S04]  /*18940*/  LDS.U8 R5, [R18+UR6+0x888] ;  /* 0x0008880612057984 */ /* 0x000e680008000000 */
[----:B0-----:R-:W-:Y:S04]  /*18950*/  STL [R1+0x2e4], R0 ;  /* 0x0002e40001007387 */ /* 0x001fe80000100800 */
[----:B------:R-:W0:Y:S04]  /*18960*/  LDS.U8 R0, [R18+UR6+0x808] ;  /* 0x0008080612007984 */ /* 0x000e280008000000 */
[----:B--2---:R-:W-:Y:S04]  /*18970*/  STL [R1+0x300], R6 ;  /* 0x0003000601007387 */ /* 0x004fe80000100800 */
        /* <DEDUP_REMOVED lines=50> */
[----:B------:R-:W1:Y:S04]  /*18ca0*/  LDS.U8 R5, [R12+UR6] ;  /* 0x000000060c057984 */ /* 0x000e680008000000 */
[----:B------:R-:W-:Y:S04]  /*18cb0*/  LDS.U8 R18, [R8+UR6+0x80] ;  /* 0x0000800608127984 */ /* 0x000fe80008000000 */
        /* <DEDUP_REMOVED lines=63> */
[----:B------:R-:W-:Y:S04]  /*190b0*/  LDS.U8 R6, [R8+UR6+0x888] ;  /* 0x0008880608067984 */ /* 0x000fe80008000000 */
[----:B-1----:R-:W-:Y:S04]  /*190c0*/  STL [R1+0xb88], R5 ;  /* 0x000b880501007387 */ /* 0x002fe80000100800 */
[----:B------:R-:W-:Y:S04]  /*190d0*/  STL [R1+0x1cf0], R15 ;  /* 0x001cf00f01007387 */ /* 0x000fe80000100800 */
[----:B------:R-:W-:Y:S04]  /*190e0*/  LDS.U8 R5, [R8+UR6+0x808] ;  /* 0x0008080608057984 */ /* 0x000fe80008000000 */
[----:B0-----:R-:W-:Y:S04]  /*190f0*/  STL [R1+0xb7c], R0 ;  /* 0x000b7c0001007387 */ /* 0x001fe80000100800 */
[----:B------:R-:W0:Y:S04]  /*19100*/  LDS.U8 R0, [R8+UR6+0x800] ;  /* 0x0008000608007984 */ /* 0x000e280008000000 */
[----:B------:R-:W-:Y:S04]  /*19110*/  STL [R1+0x1cf4], R14 ;  /* 0x001cf40e01007387 */ /* 0x000fe80000100800 */
[----:B------:R-:W-:Y:S04]  /*19120*/  STL [R1+0x1cf8], R19 ;  /* 0x001cf81301007387 */ /* 0x000fe80000100800 */
[----:B------:R-:W-:Y:S04]  /*19130*/  STL [R1+0x1cfc], R18 ;  /* 0x001cfc1201007387 */ /* 0x000fe80000100800 */
        /* <DEDUP_REMOVED lines=54> */
[----:B------:R-:W-:Y:S04]  /*194a0*/  LDS.U8 R5, [R12+UR6+0x8] ;  /* 0x000008060c057984 */ /* 0x000fe80008000000 */
[----:B0-----:R-:W-:Y:S04]  /*194b0*/  STL [R1+0xac4], R0 ;  /* 0x000ac40001007387 */ /* 0x001fe80000100800 */
[----:B------:R-:W0:Y:S04]  /*194c0*/  LDS.U8 R0, [R12+UR6+0x88] ;  /* 0x000088060c007984 */ /* 0x000e280008000000 */
[----:B-1----:R-:W-:Y:S04]  /*194d0*/  STL [R1+0x2e0], R6 ;  /* 0x0002e00601007387 */ /* 0x002fe80000100800 */
        /* <DEDUP_REMOVED lines=54> */
[----:B------:R-:W1:Y:S01]  /*19840*/  LDS.U8 R6, [R12+UR6+0x3808] ;  /* 0x003808060c067984 */ /* 0x000e620008000000 */
[----:B------:R-:W-:-:S05]  /*19850*/  LOP3.LUT R8, R8, 0x170, RZ, 0x3c, !PT ;  /* 0x0000017008087812 */ /* 0x000fca00078e3cff */
[----:B------:R-:W-:Y:S04]  /*19860*/  LDS.U8 R9, [R8+UR6+0x2088] ;  /* 0x0020880608097984 */ /* 0x000fe80008000000 */
[----:B0-----:R-:W-:Y:S04]  /*19870*/  STL [R1+0xb24], R0 ;  /* 0x000b240001007387 */ /* 0x001fe80000100800 */
[----:B------:R-:W0:Y:S04]  /*19880*/  LDS.U8 R0, [R12+UR6+0x3880] ;  /* 0x003880060c007984 */ /* 0x000e280008000000 */
[----:B--2---:R-:W-:Y:S04]  /*19890*/  STL [R1+0xb20], R5 ;  /* 0x000b200501007387 */ /* 0x004fe80000100800 */
[----:B------:R-:W2:Y:S04]  /*198a0*/  LDS.U8 R5, [R8+UR6] ;  /* 0x0000000608057984 */ /* 0x000ea80008000000 */
        /* <DEDUP_REMOVED lines=30> */
[----:B-1----:R1:W-:Y:S04]  /*19a90*/  STL [R1+0x700], R6 ;  /* 0x0007000601007387 */ /* 0x0023e80000100800 */
[----:B-1----:R-:W3:Y:S04]  /*19aa0*/  LDL.LU R6, [R1+0x418] ;  /* 0x0004180001067983 */ /* 0x002ee80000300800 */
[----:B0-----:R-:W-:Y:S04]  /*19ab0*/  STL [R1+0x70c], R0 ;  /* 0x00070c0001007387 */ /* 0x001fe80000100800 */
[----:B------:R-:W0:Y:S04]  /*19ac0*/  LDS.U8 R0, [R8+UR6+0x2000] ;  /* 0x0020000608007984 */ /* 0x000e280008000000 */
        /* <DEDUP_REMOVED lines=17> */
[----:B------:R-:W2:Y:S04]  /*19be0*/  LDL.LU R19, [R1+0x1c] ;  /* 0x00001c0001137983 */ /* 0x000ea80000300800 */
[----:B------:R-:W5:Y:S04]  /*19bf0*/  LDS.U8 R9, [R8+UR6+0x3008] ;  /* 0x0030080608097984 */ /* 0x000f680008000000 */
[----:B-1----:R-:W-:Y:S04]  /*19c00*/  STL [R1+0xb90], R5 ;  /* 0x000b900501007387 */ /* 0x002fe80000100800 */
[----:B------:R-:W4:Y:S04]  /*19c10*/  LDL.LU R14, [R1+0x14] ;  /* 0x00001400010e7983 */ /* 0x000f280000300800 */
[----:B------:R-:W1:Y:S04]  /*19c20*/  LDS.U8 R5, [R8+UR6+0x3080] ;  /* 0x0030800608057984 */ /* 0x000e680008000000 */
[----:B0-----:R-:W-:Y:S04]  /*19c30*/  STL [R1+0xb8c], R0 ;  /* 0x000b8c0001007387 */ /* 0x001fe80000100800 */
[----:B------:R-:W0:Y:S04]  /*19c40*/  LDS.U8 R0, [R8+UR6+0x3800] ;  /* 0x0038000608007984 */ /* 0x000e280008000000 */
[----:B------:R-:W4:Y:S04]  /*19c50*/  LDL.LU R15, [R1+0x24] ;  /* 0x00002400010f7983 */ /* 0x000f280000300800 */
[----:B------:R-:W4:Y:S04]  /*19c60*/  LDL.LU R17, [R1+0x34] ;  /* 0x0000340001117983 */ /* 0x000f280000300800 */
[----:B------:R-:W4:Y:S04]  /*19c70*/  LDL.LU R16, [R1+0x2c] ;  /* 0x00002c0001107983 */ /* 0x000f280000300800 */
[----:B-----5:R-:W-:Y:S04]  /*19c80*/  STL [R1+0xb98], R9 ;  /* 0x000b980901007387 */ /* 0x020fe80000100800 */
[----:B------:R-:W5:Y:S04]  /*19c90*/  LDS.U8 R9, [R8+UR6+0x3888] ;  /* 0x0038880608097984 */ /* 0x000f680008000000 */
[----:B-1----:R-:W-:Y:S04]  /*19ca0*/  STL [R1+0xb94], R5 ;  /* 0x000b940501007387 */ /* 0x002fe80000100800 */
[----:B------:R-:W1:Y:S04]  /*19cb0*/  LDS.U8 R5, [R8+UR6+0x3808] ;  /* 0x0038080608057984 */ /* 0x000e680008000000 */
[----:B0-----:R-:W-:Y:S04]  /*19cc0*/  STL [R1+0xba4], R0 ;  /* 0x000ba40001007387 */ /* 0x001fe80000100800 */
[----:B------:R-:W0:Y:S01]  /*19cd0*/  LDS.U8 R0, [R8+UR6+0x3880] ;  /* 0x0038800608007984 */ /* 0x000e220008000000 */
[----:B------:R-:W-:Y:S06]  /*19ce0*/  BAR.SYNC.DEFER_BLOCKING 0x0 ;  /* 0x0000000000007b1d */ /* 0x000fec0000010000 */
[----:B-----5:R-:W-:Y:S04]  /*19cf0*/  STL [R1+0xba0], R9 ;  /* 0x000ba00901007387 */ /* 0x020fe80000100800 */
[----:B------:R-:W5:Y:S04]  /*19d00*/  LDL.LU R26, [R1+0x3c] ;  /* 0x00003c00011a7983 */ /* 0x000f680000300800 */
[----:B-1----:R1:W-:Y:S04]  /*19d10*/  STL [R1+0xba8], R5 ;  /* 0x000ba80501007387 */ /* 0x0023e80000100800 */
[----:B------:R-:W5:Y:S04]  /*19d20*/  LDL.LU R24, [R1+0x44] ;  /* 0x0000440001187983 */ /* 0x000f680000300800 */
[----:B0-----:R0:W-:Y:S04]  /*19d30*/  STL [R1+0xb9c], R0 ;  /* 0x000b9c0001007387 */ /* 0x0011e80000100800 */
[----:B------:R-:W5:Y:S04]  /*19d40*/  LDL.LU R23, [R1+0xcc] ;  /* 0x0000cc0001177983 */ /* 0x000f680000300800 */
[----:B------:R-:W5:Y:S04]  /*19d50*/  LDL.LU R25, [R1+0xd4] ;  /* 0x0000d40001197983 */ /* 0x000f680000300800 */
[----:B-1----:R-:W5:Y:S04]  /*19d60*/  LDL.LU R5, [R1+0xdc] ;  /* 0x0000dc0001057983 */ /* 0x002f680000300800 */
[----:B------:R-:W5:Y:S04]  /*19d70*/  LDL.LU R10, [R1+0xec] ;  /* 0x0000ec00010a7983 */ /* 0x000f680000300800 */
[----:B------:R-:W5:Y:S04]  /*19d80*/  LDL.LU R9, [R1+0xfc] ;  /* 0x0000fc0001097983 */ /* 0x000f680000300800 */
[----:B0-----:R-:W5:Y:S04]  /*19d90*/  LDL.LU R0, [R1+0x234] ;  /* 0x0002340001007983 */ /* 0x001f680000300800 */
[----:B---3--:R0:W-:Y:S04]  /*19da0*/  STS.U8 [R13+UR6], R6 ;  /* 0x000000060d007988 */ /* 0x0081e80008000006 */
[----:B0-----:R-:W3:Y:S04]  /*19db0*/  LDL.LU R6, [R1+0x2d0] ;  /* 0x0002d00001067983 */ /* 0x001ee80000300800 */
[----:B------:R0:W-:Y:S04]  /*19dc0*/  STS.U8 [R13+UR6+0x1c00], R4 ;  /* 0x001c00040d007988 */ /* 0x0001e80008000006 */
[----:B------:R1:W-:Y:S04]  /*19dd0*/  STS.U8 [R13+UR6+0x2400], R2 ;  /* 0x002400020d007988 */ /* 0x0003e80008000006 */
[----:B0-----:R-:W3:Y:S04]  /*19de0*/  LDL.LU R4, [R1+0x1d34] ;  /* 0x001d340001047983 */ /* 0x001ee80000300800 */
[----:B-1----:R-:W3:Y:S04]  /*19df0*/  LDL.LU R2, [R1+0x1d30] ;  /* 0x001d300001027983 */ /* 0x002ee80000300800 */
[----:B------:R-:W3:Y:S04]  /*19e00*/  LDL.LU R12, [R1+0x2d8] ;  /* 0x0002d800010c7983 */ /* 0x000ee80000300800 */
[----:B------:R-:W3:Y:S04]  /*19e10*/  LDL.LU R18, [R1+0x308] ;  /* 0x0003080001127983 */ /* 0x000ee80000300800 */
[----:B--2---:R0:W-:Y:S04]  /*19e20*/  STS.U8 [R13+UR6+0x2800], R19 ;  /* 0x002800130d007988 */ /* 0x0041e80008000006 */
[----:B0-----:R-:W2:Y:S04]  /*19e30*/  LDL.LU R19, [R1+0x31c] ;  /* 0x00031c0001137983 */ /* 0x001ea80000300800 */
[----:B----4-:R-:W-:Y:S04]  /*19e40*/  STS.U8 [R13+UR6+0x2c00], R14 ;  /* 0x002c000e0d007988 */ /* 0x010fe80008000006 */
[----:B------:R0:W-:Y:S04]  /*19e50*/  STS.U8 [R13+UR6+0x3400], R17 ;  /* 0x003400110d007988 */ /* 0x0001e80008000006 */
[----:B------:R1:W-:Y:S04]  /*19e60*/  STS.U8 [R13+UR6+0x3800], R16 ;  /* 0x003800100d007988 */ /* 0x0003e80008000006 */
[----:B0-----:R-:W4:Y:S04]  /*19e70*/  LDL.LU R17, [R1+0x324] ;  /* 0x0003240001117983 */ /* 0x001f280000300800 */
[----:B-1----:R-:W4:Y:S04]  /*19e80*/  LDL.LU R16, [R1+0x32c] ;  /* 0x00032c0001107983 */ /* 0x002f280000300800 */
[----:B-----5:R0:W-:Y:S04]  /*19e90*/  STS.U8 [R13+UR6+0x4800], R26 ;  /* 0x0048001a0d007988 */ /* 0x0201e80008000006 */
[----:B------:R1:W-:Y:S04]  /*19ea0*/  STS.U8 [R13+UR6+0x4c00], R24 ;  /* 0x004c00180d007988 */ /* 0x0003e80008000006 */
[----:B0-----:R-:W5:Y:S04]  /*19eb0*/  LDL.LU R26, [R1+0x334] ;  /* 0x00033400011a7983 */ /* 0x001f680000300800 */
[----:B-1----:R-:W5:Y:S04]  /*19ec0*/  LDL.LU R24, [R1+0x33c] ;  /* 0x00033c0001187983 */ /* 0x002f680000300800 */
[----:B------:R0:W-:Y:S04]  /*19ed0*/  STS.U8 [R13+UR6+0x5000], R23 ;  /* 0x005000170d007988 */ /* 0x0001e80008000006 */
[----:B------:R1:W-:Y:S04]  /*19ee0*/  STS.U8 [R13+UR6+0x5400], R25 ;  /* 0x005400190d007988 */ /* 0x0003e80008000006 */
[----:B------:R1:W-:Y:S04]  /*19ef0*/  STS.U8 [R13+UR6+0x5800], R5 ;  /* 0x005800050d007988 */ /* 0x0003e80008000006 */
[----:B0-----:R-:W5:Y:S04]  /*19f00*/  LDL.LU R23, [R1+0x344] ;  /* 0x0003440001177983 */ /* 0x001f680000300800 */
[----:B------:R-:W5:Y:S04]  /*19f10*/  LDL.LU R14, [R1+0x34c] ;  /* 0x00034c00010e7983 */ /* 0x000f680000300800 */
[----:B-1----:R-:W5:Y:S04]  /*19f20*/  LDL.LU R25, [R1+0x358] ;  /* 0x0003580001197983 */ /* 0x002f680000300800 */
[----:B------:R0:W-:Y:S04]  /*19f30*/  STS.U8 [R13+UR6+0x5c00], R10 ;  /* 0x005c000a0d007988 */ /* 0x0001e80008000006 */
[----:B------:R-:W5:Y:S04]  /*19f40*/  LDL.LU R5, [R1+0x360] ;  /* 0x0003600001057983 */ /* 0x000f680000300800 */
[----:B------:R1:W-:Y:S04]  /*19f50*/  STS.U8 [R13+UR6+0x6000], R9 ;  /* 0x006000090d007988 */ /* 0x0003e80008000006 */
[----:B0-----:R-:W5:Y:S04]  /*19f60*/  LDL.LU R10, [R1+0x368] ;  /* 0x00036800010a7983 */ /* 0x001f680000300800 */
[----:B------:R0:W-:Y:S04]  /*19f70*/  STS.U8 [R13+UR6+0x6400], R0 ;  /* 0x006400000d007988 */ /* 0x0001e80008000006 */
[----:B-1----:R-:W5:Y:S04]  /*19f80*/  LDL.LU R9, [R1+0x370] ;  /* 0x0003700001097983 */ /* 0x002f680000300800 */
[----:B---3--:R1:W-:Y:S04]  /*19f90*/  STS.U8 [R13+UR6+0x6800], R6 ;  /* 0x006800060d007988 */ /* 0x0083e80008000006 */
[----:B0-----:R-:W3:Y:S04]  /*19fa0*/  LDL.LU R0, [R1+0x378] ;  /* 0x0003780001007983 */ /* 0x001ee80000300800 */
[----:B-1----:R-:W3:Y:S04]  /*19fb0*/  LDL.LU R6, [R1+0x380] ;  /* 0x0003800001067983 */ /* 0x002ee80000300800 */
[----:B------:R0:W-:Y:S04]  /*19fc0*/  STS.U8 [R13+UR6+0x4400], R2 ;  /* 0x004400020d007988 */ /* 0x0001e80008000006 */
[----:B------:R1:W-:Y:S04]  /*19fd0*/  STS.U8 [R13+UR6+0x4000], R4 ;  /* 0x004000040d007988 */ /* 0x0003e80008000006 */
[----:B------:R1:W-:Y:S04]  /*19fe0*/  STS.U8 [R13+UR6+0x3c00], R7 ;  /* 0x003c00070d007988 */ /* 0x0003e80008000006 */
[----:B0-----:R-:W3:Y:S04]  /*19ff0*/  LDL.LU R2, [R1+0x388] ;  /* 0x0003880001027983 */ /* 0x001ee80000300800 */
[----:B-1----:R-:W3:Y:S04]  /*1a000*/  LDL.LU R4, [R1+0x390] ;  /* 0x0003900001047983 */ /* 0x002ee80000300800 */
[----:B------:R0:W-:Y:S04]  /*1a010*/  STS.U8 [R13+UR6+0x2000], R29 ;  /* 0x0020001d0d007988 */ /* 0x0001e80008000006 */
[----:B------:R-:W3:Y:S04]  /*1a020*/  LDL.LU R7, [R1+0x398] ;  /* 0x0003980001077983 */ /* 0x000ee80000300800 */
[----:B------:R1:W-:Y:S04]  /*1a030*/  STS.U8 [R13+UR6+0x3000], R15 ;  /* 0x0030000f0d007988 */ /* 0x0003e80008000006 */
[----:B0-----:R-:W3:Y:S04]  /*1a040*/  LDL.LU R29, [R1+0x3a8] ;  /* 0x0003a800011d7983 */ /* 0x001ee80000300800 */
[----:B------:R0:W-:Y:S04]  /*1a050*/  STS.U8 [R13+UR6+0x1800], R27 ;  /* 0x0018001b0d007988 */ /* 0x0001e80008000006 */
[----:B-1----:R-:W3:Y:S04]  /*1a060*/  LDL.LU R15, [R1+0x3b8] ;  /* 0x0003b800010f7983 */ /* 0x002ee80000300800 */
[----:B------:R-:W3:Y:S04]  /*1a070*/  LDL.LU R8, [R1+0x3c0] ;  /* 0x0003c00001087983 */ /* 0x000ee80000300800 */
[----:B------:R1:W-:Y:S04]  /*1a080*/  STS.U8 [R13+UR6+0x1400], R28 ;  /* 0x0014001c0d007988 */ /* 0x0003e80008000006 */
[----:B0-----:R-:W3:Y:S04]  /*1a090*/  LDL.LU R27, [R1+0x3c8] ;  /* 0x0003c800011b7983 */ /* 0x001ee80000300800 */
[----:B------:R0:W-:Y:S04]  /*1a0a0*/  STS.U8 [R13+UR6+0x1000], R3 ;  /* 0x001000030d007988 */ /* 0x0001e80008000006 */
[----:B-1----:R-:W3:Y:S04]  /*1a0b0*/  LDL.LU R28, [R1+0x3d0] ;  /* 0x0003d000011c7983 */ /* 0x002ee80000300800 */
        /* <DEDUP_REMOVED lines=10> */
[----:B-1----:R-:W3:Y:S04]  /*1a160*/  LDL.LU R18, [R1+0x400] ;  /* 0x0004000001127983 */ /* 0x002ee80000300800 */
[----:B--2---:R0:W-:Y:S04]  /*1a170*/  STS.U8 [R13+UR6+0x7400], R19 ;  /* 0x007400130d007988 */ /* 0x0041e80008000006 */
[----:B0-----:R-:W2:Y:S04]  /*1a180*/  LDL.LU R19, [R1+0x408] ;  /* 0x0004080001137983 */ /* 0x001ea80000300800 */
[----:B----4-:R0:W-:Y:S04]  /*1a190*/  STS.U8 [R13+UR6+0x7800], R17 ;  /* 0x007800110d007988 */ /* 0x0101e80008000006 */
[----:B------:R1:W-:Y:S04]  /*1a1a0*/  STS.U8 [R13+UR6+0x7c00], R16 ;  /* 0x007c00100d007988 */ /* 0x0003e80008000006 */
[----:B0-----:R-:W4:Y:S04]  /*1a1b0*/  LDL.LU R17, [R1+0x1d2c] ;  /* 0x001d2c0001117983 */ /* 0x001f280000300800 */
[----:B-1----:R-:W4:Y:S04]  /*1a1c0*/  LDL.LU R16, [R1+0x1d28] ;  /* 0x001d280001107983 */ /* 0x002f280000300800 */
[----:B-----5:R0:W-:Y:S04]  /*1a1d0*/  STS.U8 [R13+UR6+0x8000], R26 ;  /* 0x0080001a0d007988 */ /* 0x0201e80008000006 */
[----:B------:R1:W-:Y:S04]  /*1a1e0*/  STS.U8 [R13+UR6+0x8400], R24 ;  /* 0x008400180d007988 */ /* 0x0003e80008000006 */
[----:B0-----:R-:W5:Y:S04]  /*1a1f0*/  LDL.LU R26, [R1+0x1d24] ;  /* 0x001d2400011a7983 */ /* 0x001f680000300800 */
[----:B-1----:R-:W4:Y:S04]  /*1a200*/  LDL.LU R24, [R1+0x1d20] ;  /* 0x001d200001187983 */ /* 0x002f280000300800 */
[----:B------:R0:W-:Y:S04]  /*1a210*/  STS.U8 [R13+UR6+0x8800], R23 ;  /* 0x008800170d007988 */ /* 0x0001e80008000006 */
[----:B------:R1:W-:Y:S04]  /*1a220*/  STS.U8 [R13+UR6+0x8c00], R14 ;  /* 0x008c000e0d007988 */ /* 0x0003e80008000006 */
[----:B------:R1:W-:Y:S04]  /*1a230*/  STS.U8 [R13+UR6+0x9000], R25 ;  /* 0x009000190d007988 */ /* 0x0003e80008000006 */
[----:B0-----:R-:W4:Y:S04]  /*1a240*/  LDL.LU R23, [R1+0x1d1c] ;  /* 0x001d1c0001177983 */ /* 0x001f280000300800 */
[----:B-1----:R-:W4:Y:S04]  /*1a250*/  LDL.LU R14, [R1+0x410] ;  /* 0x00041000010e7983 */ /* 0x002f280000300800 */
[----:B------:R-:W5:Y:S04]  /*1a260*/  LDL.LU R25, [R1+0x1d18] ;  /* 0x001d180001197983 */ /* 0x000f680000300800 */
[----:B------:R0:W-:Y:S04]  /*1a270*/  STS.U8 [R13+UR6+0x9400], R5 ;  /* 0x009400050d007988 */ /* 0x0001e80008000006 */
[----:B------:R1:W-:Y:S04]  /*1a280*/  STS.U8 [R13+UR6+0x9800], R10 ;  /* 0x0098000a0d007988 */ /* 0x0003e80008000006 */
[----:B------:R1:W-:Y:S04]  /*1a290*/  STS.U8 [R13+UR6+0x9c00], R9 ;  /* 0x009c00090d007988 */ /* 0x0003e80008000006 */
[----:B0-----:R-:W5:Y:S04]  /*1a2a0*/  LDL.LU R5, [R1+0x1d14] ;  /* 0x001d140001057983 */ /* 0x001f680000300800 */
[----:B-1----:R-:W5:Y:S04]  /*1a2b0*/  LDL.LU R10, [R1+0x1d10] ;  /* 0x001d1000010a7983 */ /* 0x002f680000300800 */
[----:B------:R-:W5:Y:S04]  /*1a2c0*/  LDL.LU R9, [R1+0x1d0c] ;  /* 0x001d0c0001097983 */ /* 0x000f680000300800 */
[----:B---3--:R0:W-:Y:S04]  /*1a2d0*/  STS.U8 [R13+UR6+0xa000], R0 ;  /* 0x00a000000d007988 */ /* 0x0081e80008000006 */
[----:B------:R1:W-:Y:S04]  /*1a2e0*/  STS.U8 [R13+UR6+0xa400], R6 ;  /* 0x00a400060d007988 */ /* 0x0003e80008000006 */
[----:B0-----:R-:W3:Y:S04]  /*1a2f0*/  LDL.LU R0, [R1+0x1d08] ;  /* 0x001d080001007983 */ /* 0x001ee80000300800 */
[----:B-1----:R-:W5:Y:S04]  /*1a300*/  LDL.LU R6, [R1+0x1d04] ;  /* 0x001d040001067983 */ /* 0x002f680000300800 */
[----:B------:R-:W-:Y:S04]  /*1a310*/  STS.U8 [R13+UR6+0xa800], R2 ;  /* 0x00a800020d007988 */ /* 0x000fe80008000006 */
[----:B------:R-:W-:Y:S04]  /*1a320*/  STS.U8 [R13+UR6+0xac00], R4 ;  /* 0x00ac00040d007988 */ /* 0x000fe80008000006 */
[----:B------:R-:W-:Y:S04]  /*1a330*/  STS.U8 [R13+UR6+0xb000], R7 ;  /* 0x00b000070d007988 */ /* 0x000fe80008000006 */
[----:B------:R-:W-:Y:S04]  /*1a340*/  STS.U8 [R13+UR6+0xb400], R29 ;  /* 0x00b4001d0d007988 */ /* 0x000fe80008000006 */
[----:B------:R0:W-:Y:S04]  /*1a350*/  STS.U8 [R13+UR6+0xb800], R15 ;  /* 0x00b8000f0d007988 */ /* 0x0001e80008000006 */
[----:B------:R1:W-:Y:S04]  /*1a360*/  STS.U8 [R13+UR6+0xbc00], R8 ;  /* 0x00bc00080d007988 */ /* 0x0003e80008000006 */
[----:B0-----:R-:W5:Y:S04]  /*1a370*/  LDL.LU R15, [R1+0x4c] ;  /* 0x00004c00010f7983 */ /* 0x001f680000300800 */
[----:B------:R-:W5:Y:S04]  /*1a380*/  LDL.LU R2, [R1+0xac] ;  /* 0x0000ac0001027983 */ /* 0x000f680000300800 */
[----:B-1----:R-:W5:Y:S04]  /*1a390*/  LDL.LU R8, [R1+0xbc] ;  /* 0x0000bc0001087983 */ /* 0x002f680000300800 */
[----:B------:R-:W5:Y:S04]  /*1a3a0*/  LDL.LU R4, [R1+0x10] ;  /* 0x0000100001047983 */ /* 0x000f680000300800 */
[----:B------:R-:W5:Y:S04]  /*1a3b0*/  LDL.LU R7, [R1+0x8] ;  /* 0x0000080001077983 */ /* 0x000f680000300800 */
[----:B------:R0:W-:Y:S04]  /*1a3c0*/  STS.U8 [R13+UR6+0xc000], R27 ;  /* 0x00c0001b0d007988 */ /* 0x0001e80008000006 */
[----:B------:R-:W5:Y:S04]  /*1a3d0*/  LDL.LU R29, [R1+0x18] ;  /* 0x00001800011d7983 */ /* 0x000f680000300800 */
[----:B------:R1:W-:Y:S04]  /*1a3e0*/  STS.U8 [R13+UR6+0xc400], R28 ;  /* 0x00c4001c0d007988 */ /* 0x0003e80008000006 */
[----:B0-----:R-:W5:Y:S04]  /*1a3f0*/  LDL.LU R27, [R1+0x28] ;  /* 0x00002800011b7983 */ /* 0x001f680000300800 */
[----:B------:R0:W-:Y:S04]  /*1a400*/  STS.U8 [R13+UR6+0xc800], R3 ;  /* 0x00c800030d007988 */ /* 0x0001e80008000006 */
[----:B-1----:R-:W5:Y:S04]  /*1a410*/  LDL.LU R28, [R1+0x20] ;  /* 0x00002000011c7983 */ /* 0x002f680000300800 */
        /* <DEDUP_REMOVED lines=10> */
[----:B--2---:R0:W-:Y:S04]  /*1a4c0*/  STS.U8 [R13+UR6+0xe000], R19 ;  /* 0x00e000130d007988 */ /* 0x0041e80008000006 */
[----:B-1----:R-:W2:Y:S04]  /*1a4d0*/  LDL.LU R18, [R1+0xe0] ;  /* 0x0000e00001127983 */ /* 0x002ea80000300800 */
[----:B0-----:R-:W2:Y:S04]  /*1a4e0*/  LDL.LU R19, [R1+0xf0] ;  /* 0x0000f00001137983 */ /* 0x001ea80000300800 */
[----:B----4-:R0:W-:Y:S04]  /*1a4f0*/  STS.U8 [R13+UR6+0xe400], R14 ;  /* 0x00e4000e0d007988 */ /* 0x0101e80008000006 */
[----:B0-----:R-:W4:Y:S04]  /*1a500*/  LDL.LU R14, [R1+0x224] ;  /* 0x00022400010e7983 */ /* 0x001f280000300800 */
[----:B---3--:R0:W-:Y:S04]  /*1a510*/  STS.U8 [R13+UR6+0xe800], R0 ;  /* 0x00e800000d007988 */ /* 0x0081e80008000006 */
[----:B-----5:R1:W-:Y:S04]  /*1a520*/  STS.U8 [R13+UR6+0xec00], R6 ;  /* 0x00ec00060d007988 */ /* 0x0203e80008000006 */
[----:B0-----:R-:W3:Y:S04]  /*1a530*/  LDL.LU R0, [R1] ;  /* 0x0000000001007983 */ /* 0x001ee80000300800 */
[----:B-1----:R-:W5:Y:S04]  /*1a540*/  LDL.LU R6, [R1+0xa4] ;  /* 0x0000a40001067983 */ /* 0x002f680000300800 */
[----:B------:R0:W-:Y:S04]  /*1a550*/  STS.U8 [R13+UR6+0xf000], R15 ;  /* 0x00f0000f0d007988 */ /* 0x0001e80008000006 */
[----:B------:R1:W-:Y:S04]  /*1a560*/  STS.U8 [R13+UR6+0xf800], R2 ;  /* 0x00f800020d007988 */ /* 0x0003e80008000006 */
[----:B------:R1:W-:Y:S04]  /*1a570*/  STS.U8 [R13+UR6+0xfc00], R8 ;  /* 0x00fc00080d007988 */ /* 0x0003e80008000006 */
[----:B0-----:R-:W3:Y:S01]  /*1a580*/  LDL.LU R15, [R1+0x238] ;  /* 0x00023800010f7983 */ /* 0x001ee20000300800 */
[----:B-1----:R-:W-:-:S03]  /*1a590*/  LOP3.LUT R2, R13, 0x40, RZ, 0x3c, !PT ;  /* 0x000000400d027812 */ /* 0x002fc600078e3cff */
[----:B------:R-:W3:Y:S04]  /*1a5a0*/  LDL.LU R8, [R1+0x2d4] ;  /* 0x0002d40001087983 */ /* 0x000ee80000300800 */
[----:B-----5:R-:W-:Y:S04]  /*1a5b0*/  STS.U8 [R13+UR6+0xf400], R6 ;  /* 0x00f400060d007988 */ /* 0x020fe80008000006 */
[----:B------:R0:W-:Y:S04]  /*1a5c0*/  STS.U8 [R2+UR6+0x5200], R12 ;  /* 0x0052000c02007988 */ /* 0x0001e80008000006 */
[----:B--2---:R1:W-:Y:S04]  /*1a5d0*/  STS.U8 [R2+UR6+0x5600], R18 ;  /* 0x0056001202007988 */ /* 0x0043e80008000006 */
[----:B0-----:R-:W2:Y:S04]  /*1a5e0*/  LDL.LU R12, [R1+0x2dc] ;  /* 0x0002dc00010c7983 */ /* 0x001ea80000300800 */
[----:B-1----:R-:W5:Y:S04]  /*1a5f0*/  LDL.LU R18, [R1+0x320] ;  /* 0x0003200001127983 */ /* 0x002f680000300800 */
[----:B------:R-:W-:Y:S04]  /*1a600*/  STS.U8 [R2+UR6+0x5a00], R19 ;  /* 0x005a001302007988 */ /* 0x000fe80008000006 */
[----:B----4-:R-:W-:Y:S04]  /*1a610*/  STS.U8 [R2+UR6+0x5e00], R14 ;  /* 0x005e000e02007988 */ /* 0x010fe80008000006 */
[----:B------:R-:W-:Y:S04]  /*1a620*/  STS.U8 [R2+UR6+0x4200], R9 ;  /* 0x0042000902007988 */ /* 0x000fe80008000006 */
[----:B------:R-:W-:Y:S04]  /*1a630*/  STS.U8 [R2+UR6+0x3e00], R10 ;  /* 0x003e000a02007988 */ /* 0x000fe80008000006 */
[----:B---3--:R-:W-:Y:S04]  /*1a640*/  STS.U8 [R2+UR6+0x6200], R15 ;  /* 0x0062000f02007988 */ /* 0x008fe80008000006 */
[----:B-----5:R0:W-:Y:S04]  /*1a650*/  STL [R1+0x1d00], R18 ;  /* 0x001d001201007387 */ /* 0x0201e80000100800 */
[----:B0-----:R-:W3:Y:S04]  /*1a660*/  LDL.LU R18, [R1+0x310] ;  /* 0x0003100001127983 */ /* 0x001ee80000300800 */
[----:B------:R-:W4:Y:S04]  /*1a670*/  LDL.LU R19, [R1+0x328] ;  /* 0x0003280001137983 */ /* 0x000f280000300800 */
[----:B------:R-:W5:Y:S04]  /*1a680*/  LDL.LU R14, [R1+0x330] ;  /* 0x00033000010e7983 */ /* 0x000f680000300800 */
[----:B------:R-:W4:Y:S04]  /*1a690*/  LDL.LU R15, [R1+0x338] ;  /* 0x00033800010f7983 */ /* 0x000f280000300800 */
        /* <DEDUP_REMOVED lines=21> */
[----:B------:R-:W5:Y:S04]  /*1a7f0*/  LDL.LU R13, [R1+0x39c] ;  /* 0x00039c00010d7983 */ /* 0x000f680000300800 */
[----:B------:R-:W5:Y:S04]  /*1a800*/  LDL.LU R6, [R1+0x3ac] ;  /* 0x0003ac0001067983 */ /* 0x000f680000300800 */
        /* <DEDUP_REMOVED lines=18> */
[----:B--2---:R1:W-:Y:S04]  /*1a930*/  STS.U8 [R2+UR6+0x6a00], R12 ;  /* 0x006a000c02007988 */ /* 0x0043e80008000006 */
[----:B0-----:R-:W2:Y:S04]  /*1a940*/  LDL.LU R8, [R1+0x404] ;  /* 0x0004040001087983 */ /* 0x001ea80000300800 */
[----:B-1----:R-:W2:Y:S04]  /*1a950*/  LDL.LU R12, [R1+0x40c] ;  /* 0x00040c00010c7983 */ /* 0x002ea80000300800 */
[----:B---3--:R0:W-:Y:S04]  /*1a960*/  STS.U8 [R2+UR6+0x6e00], R18 ;  /* 0x006e001202007988 */ /* 0x0081e80008000006 */
[----:B0-----:R-:W3:Y:S04]  /*1a970*/  LDL.LU R18, [R1+0x1d00] ;  /* 0x001d000001127983 */ /* 0x001ee80000300800 */
[----:B----4-:R-:W-:Y:S04]  /*1a980*/  STS.U8 [R2+UR6+0x7600], R19 ;  /* 0x0076001302007988 */ /* 0x010fe80008000006 */
[----:B-----5:R-:W-:Y:S04]  /*1a990*/  STS.U8 [R2+UR6+0x7a00], R14 ;  /* 0x007a000e02007988 */ /* 0x020fe80008000006 */
[----:B------:R-:W-:Y:S04]  /*1a9a0*/  STS.U8 [R2+UR6+0x7e00], R15 ;  /* 0x007e000f02007988 */ /* 0x000fe80008000006 */
        /* <DEDUP_REMOVED lines=8> */
[----:B--2---:R-:W-:Y:S04]  /*1aa30*/  STS.U8 [R2+UR6+0xda00], R8 ;  /* 0x00da000802007988 */ /* 0x004fe80008000006 */
[----:B---3--:R0:W-:Y:S04]  /*1aa40*/  STS.U8 [R2+UR6+0x7200], R18 ;  /* 0x0072001202007988 */ /* 0x0081e80008000006 */
[----:B0-----:R-:W2:Y:S04]  /*1aa50*/  LDL.LU R18, [R1+0x1cfc] ;  /* 0x001cfc0001127983 */ /* 0x001ea80000300800 */
[----:B------:R-:W2:Y:S04]  /*1aa60*/  LDL.LU R19, [R1+0x1cf8] ;  /* 0x001cf80001137983 */ /* 0x000ea80000300800 */
[----:B------:R-:W3:Y:S04]  /*1aa70*/  LDL.LU R14, [R1+0x1cf4] ;  /* 0x001cf400010e7983 */ /* 0x000ee80000300800 */
[----:B------:R-:W3:Y:S04]  /*1aa80*/  LDL.LU R15, [R1+0x1cf0] ;  /* 0x001cf000010f7983 */ /* 0x000ee80000300800 */
[----:B------:R-:W4:Y:S04]  /*1aa90*/  LDL.LU R29, [R1+0x350] ;  /* 0x00035000011d7983 */ /* 0x000f280000300800 */
[----:B------:R-:W5:Y:S04]  /*1aaa0*/  LDL.LU R28, [R1+0x414] ;  /* 0x00041400011c7983 */ /* 0x000f680000300800 */
[----:B------:R-:W2:Y:S04]  /*1aab0*/  LDL.LU R20, [R1+0x41c] ;  /* 0x00041c0001147983 */ /* 0x000ea80000300800 */
[----:B------:R-:W2:Y:S04]  /*1aac0*/  LDL.LU R9, [R1+0xa8] ;  /* 0x0000a80001097983 */ /* 0x000ea80000300800 */
[----:B------:R-:W2:Y:S04]  /*1aad0*/  LDL.LU R21, [R1+0xb0] ;  /* 0x0000b00001157983 */ /* 0x000ea80000300800 */
[----:B------:R-:W2:Y:S04]  /*1aae0*/  LDL.LU R22, [R1+0xc0] ;  /* 0x0000c00001167983 */ /* 0x000ea80000300800 */
[----:B------:R-:W2:Y:S04]  /*1aaf0*/  LDL.LU R8, [R1+0x420] ;  /* 0x0004200001087983 */ /* 0x000ea80000300800 */
[----:B------:R-:W2:Y:S04]  /*1ab00*/  LDL.LU R7, [R1+0xb4] ;  /* 0x0000b40001077983 */ /* 0x000ea80000300800 */
[----:B------:R-:W2:Y:S04]  /*1ab10*/  LDL.LU R3, [R1+0xc4] ;  /* 0x0000c40001037983 */ /* 0x000ea80000300800 */
[----:B------:R-:W-:Y:S04]  /*1ab20*/  STS.U8 [R2+UR6+0xb200], R6 ;  /* 0x00b2000602007988 */ /* 0x000fe80008000006 */
[----:B--2---:R0:W-:Y:S04]  /*1ab30*/  STL [R1+0x1cdc], R3 ;  /* 0x001cdc0301007387 */ /* 0x0041e80000100800 */
[----:B0-----:R-:W2:Y:S04]  /*1ab40*/  LDL.LU R3, [R1+0xb8] ;  /* 0x0000b80001037983 */ /* 0x001ea80000300800 */
[----:B------:R-:W2:Y:S04]  /*1ab50*/  LDL.LU R6, [R1+0xf4] ;  /* 0x0000f40001067983 */ /* 0x000ea80000300800 */
[----:B--2---:R0:W-:Y:S04]  /*1ab60*/  STL [R1+0x1cd8], R6 ;  /* 0x001cd80601007387 */ /* 0x0041e80000100800 */
[----:B0-----:R-:W2:Y:S04]  /*1ab70*/  LDL.LU R6, [R1+0xc8] ;  /* 0x0000c80001067983 */ /* 0x001ea80000300800 */
[----:B------:R0:W-:Y:S04]  /*1ab80*/  STS.U8 [R2+UR6+0x8e00], R5 ;  /* 0x008e000502007988 */ /* 0x0001e80008000006 */
[----:B------:R1:W-:Y:S04]  /*1ab90*/  STS.U8 [R2+UR6+0xba00], R4 ;  /* 0x00ba000402007988 */ /* 0x0003e80008000006 */
[----:B0-----:R-:W3:Y:S04]  /*1aba0*/  LDL.LU R5, [R1+0x22c] ;  /* 0x00022c0001057983 */ /* 0x001ee80000300800 */
[----:B-1----:R-:W3:Y:S04]  /*1abb0*/  LDL.LU R4, [R1+0x2ec] ;  /* 0x0002ec0001047983 */ /* 0x002ee80000300800 */
[----:B--2---:R0:W-:Y:S04]  /*1abc0*/  STL.64 [R1+0x1ce8], R6 ;  /* 0x001ce80601007387 */ /* 0x0041e80000100a00 */
[----:B0-----:R-:W2:Y:S04]  /*1abd0*/  LDL.LU R6, [R1+0x48] ;  /* 0x0000480001067983 */ /* 0x001ea80000300800 */
[----:B------:R-:W4:Y:S04]  /*1abe0*/  LDL.LU R7, [R1+0xa0] ;  /* 0x0000a00001077983 */ /* 0x000f280000300800 */
[----:B------:R0:W-:Y:S04]  /*1abf0*/  STS.U8 [R2+UR6+0x8600], R10 ;  /* 0x0086000a02007988 */ /* 0x0001e80008000006 */
[----:B------:R-:W-:Y:S04]  /*1ac00*/  STS.U8 [R2+UR6+0x9200], R25 ;  /* 0x0092001902007988 */ /* 0x000fe80008000006 */
[----:B------:R-:W-:Y:S04]  /*1ac10*/  STS.U8 [R2+UR6+0x9600], R23 ;  /* 0x0096001702007988 */ /* 0x000fe80008000006 */
[----:B------:R-:W-:Y:S04]  /*1ac20*/  STS.U8 [R2+UR6+0x9a00], R24 ;  /* 0x009a001802007988 */ /* 0x000fe80008000006 */
[----:B------:R1:W-:Y:S04]  /*1ac30*/  STS.U8 [R2+UR6+0x9e00], R26 ;  /* 0x009e001a02007988 */ /* 0x0003e80008000006 */
[----:B------:R-:W-:Y:S04]  /*1ac40*/  STS.U8 [R2+UR6+0xa200], R16 ;  /* 0x00a2001002007988 */ /* 0x000fe80008000006 */
[----:B------:R-:W-:Y:S04]  /*1ac50*/  STS.U8 [R2+UR6+0xa600], R17 ;  /* 0x00a6001102007988 */ /* 0x000fe80008000006 */
[----:B------:R-:W-:Y:S04]  /*1ac60*/  STS.U8 [R2+UR6+0xaa00], R11 ;  /* 0x00aa000b02007988 */ /* 0x000fe80008000006 */
[----:B------:R0:W-:Y:S04]  /*1ac70*/  STS.U8 [R2+UR6+0xae00], R13 ;  /* 0x00ae000d02007988 */ /* 0x0001e80008000006 */
[----:B------:R-:W-:Y:S04]  /*1ac80*/  STS.U8 [R2+UR6+0xb600], R0 ;  /* 0x00b6000002007988 */ /* 0x000fe80008000006 */
[----:B------:R0:W-:Y:S04]  /*1ac90*/  STS.U8 [R2+UR6+0xc200], R27 ;  /* 0x00c2001b02007988 */ /* 0x0001e80008000006 */
[----:B------:R0:W-:Y:S04]  /*1aca0*/  STS.U8 [R2+UR6+0xde00], R12 ;  /* 0x00de000c02007988 */ /* 0x0001e80008000006 */
[----:B-----5:R5:W-:Y:S04]  /*1acb0*/  STS.U8 [R2+UR6+0xe200], R28 ;  /* 0x00e2001c02007988 */ /* 0x020be80008000006 */
[----:B------:R0:W-:Y:S04]  /*1acc0*/  STS.U8 [R2+UR6+0xe600], R20 ;  /* 0x00e6001402007988 */ /* 0x0001e80008000006 */
[----:B------:R-:W-:Y:S04]  /*1acd0*/  STS.U8 [R2+UR6+0xf200], R9 ;  /* 0x00f2000902007988 */ /* 0x000fe80008000006 */
[----:B------:R-:W-:Y:S04]  /*1ace0*/  STS.U8 [R2+UR6+0xf600], R21 ;  /* 0x00f6001502007988 */ /* 0x000fe80008000006 */
[----:B------:R-:W-:Y:S04]  /*1acf0*/  STS.U8 [R2+UR6+0xfa00], R22 ;  /* 0x00fa001602007988 */ /* 0x000fe80008000006 */
[----:B------:R-:W-:Y:S04]  /*1ad00*/  STS.U8 [R2+UR6+0xfe00], R8 ;  /* 0x00fe000802007988 */ /* 0x000fe80008000006 */
[----:B---3--:R-:W-:Y:S04]  /*1ad10*/  STL.64 [R1+0x1ce0], R4 ;  /* 0x001ce00401007387 */ /* 0x008fe80000100a00 */
[----:B0-----:R-:W3:Y:S04]  /*1ad20*/  LDL.LU R10, [R1+0x228] ;  /* 0x00022800010a7983 */ /* 0x001ee80000300800 */
[----:B-1----:R-:W3:Y:S04]  /*1ad30*/  LDL.LU R26, [R1+0x220] ;  /* 0x00022000011a7983 */ /* 0x002ee80000300800 */
        /* <DEDUP_REMOVED lines=10> */
[----:B-----5:R-:W5:Y:S04]  /*1ade0*/  LDL.LU R28, [R1+0x30c] ;  /* 0x00030c00011c7983 */ /* 0x020f680000300800 */
[----:B------:R-:W5:Y:S04]  /*1adf0*/  LDL.LU R20, [R1+0x304] ;  /* 0x0003040001147983 */ /* 0x000f680000300800 */
[----:B--2---:R-:W-:Y:S04]  /*1ae00*/  STS.U8 [R2+UR6+0xea00], R6 ;  /* 0x00ea000602007988 */ /* 0x004fe80008000006 */
[----:B----4-:R0:W-:Y:S01]  /*1ae10*/  STS.U8 [R2+UR6+0xee00], R7 ;  /* 0x00ee000702007988 */ /* 0x0101e20008000006 */
[----:B------:R-:W-:Y:S06]  /*1ae20*/  BAR.SYNC.DEFER_BLOCKING 0x0 ;  /* 0x0000000000007b1d */ /* 0x000fec0000010000 */
[----:B0-----:R-:W2:Y:S04]  /*1ae30*/  LDL.LU R2, [R1+0xe4] ;  /* 0x0000e40001027983 */ /* 0x001ea80000300800 */
[----:B------:R-:W0:Y:S04]  /*1ae40*/  LDSM.16.M88.4 R4, [R29+UR6] ;  /* 0x000000061d04783b */ /* 0x000e280008000200 */
[----:B0-----:R-:W-:Y:S04]  /*1ae50*/  STL.64 [R1+0x2d0], R4 ;  /* 0x0002d00401007387 */ /* 0x001fe80000100a00 */
[----:B------:R0:W-:Y:S04]  /*1ae60*/  STL.64 [R1+0x2d8], R6 ;  /* 0x0002d80601007387 */ /* 0x0001e80000100a00 */
[----:B0-----:R-:W4:Y:S01]  /*1ae70*/  LDL.LU.64 R6, [R1+0x1ce8] ;  /* 0x001ce80001067983 */ /* 0x001f220000300a00 */
[----:B------:R-:W-:-:S02]  /*1ae80*/  IMAD.MOV.U32 R22, RZ, RZ, R4 ;  /* 0x000000ffff167224 */ /* 0x000fc400078e0004 */
[----:B------:R-:W-:Y:S02]  /*1ae90*/  IMAD.MOV.U32 R21, RZ, RZ, R5 ;  /* 0x000000ffff157224 */ /* 0x000fe400078e0005 */
[----:B------:R-:W2:Y:S01]  /*1aea0*/  LDL.LU.64 R4, [R1+0x1ce0] ;  /* 0x001ce00001047983 */ /* 0x000ea20000300a00 */
[----:B------:R-:W-:Y:S02]  /*1aeb0*/  IMAD R8, R14, 0x100, R15 ;  /* 0x000001000e087824 */ /* 0x000fe400078e020f */
[----:B------:R-:W-:Y:S01]  /*1aec0*/  IMAD R9, R18, 0x100, R19 ;  /* 0x0000010012097824 */ /* 0x000fe200078e0213 */
[----:B------:R-:W2:Y:S04]  /*1aed0*/  LDL.LU R14, [R1+0x230] ;  /* 0x00023000010e7983 */ /* 0x000ea80000300800 */
[----:B------:R-:W5:Y:S04]  /*1aee0*/  LDL.LU R15, [R1+0x2f0] ;  /* 0x0002f000010f7983 */ /* 0x000f680000300800 */
[----:B------:R-:W5:Y:S04]  /*1aef0*/  LDL.LU R18, [R1+0xe8] ;  /* 0x0000e80001127983 */ /* 0x000f680000300800 */
[----:B------:R-:W5:Y:S01]  /*1af00*/  LDL.LU R19, [R1+0xf8] ;  /* 0x0000f80001137983 */ /* 0x000f620000300800 */
[----:B----4-:R-:W-:-:S03]  /*1af10*/  IMAD R7, R7, 0x100, R3 ;  /* 0x0000010007077824 */ /* 0x010fc600078e0203 */
[----:B------:R-:W4:Y:S01]  /*1af20*/  LDL.LU R3, [R1+0x1cdc] ;  /* 0x001cdc0001037983 */ /* 0x000f220000300800 */
[----:B---3--:R-:W-:Y:S02]  /*1af30*/  IMAD R13, R27, 0x100, R13 ;  /* 0x000001001b0d7824 */ /* 0x008fe400078e020d */
[----:B--2---:R-:W-:Y:S02]  /*1af40*/  IMAD R5, R5, 0x100, R14 ;  /* 0x0000010005057824 */ /* 0x004fe400078e020e */
[----:B------:R-:W-:Y:S02]  /*1af50*/  IMAD R14, R26, 0x100, R10 ;  /* 0x000001001a0e7824 */ /* 0x000fe400078e020a */
[----:B----4-:R-:W-:Y:S02]  /*1af60*/  IMAD R3, R3, 0x100, R6 ;  /* 0x0000010003037824 */ /* 0x010fe400078e0206 */
[----:B------:R-:W2:Y:S04]  /*1af70*/  LDL.LU R6, [R1+0x1cd8] ;  /* 0x001cd80001067983 */ /* 0x000ea80000300800 */
[----:B------:R-:W3:Y:S04]  /*1af80*/  LDL.LU R26, [R1+0x3a4] ;  /* 0x0003a400011a7983 */ /* 0x000ee80000300800 */
[----:B------:R-:W3:Y:S01]  /*1af90*/  LDL.LU R27, [R1+0x3a0] ;  /* 0x0003a000011b7983 */ /* 0x000ee20000300800 */
[----:B-----5:R-:W-:-:S02]  /*1afa0*/  IMAD R4, R4, 0x100, R15 ;  /* 0x0000010004047824 */ /* 0x020fc400078e020f */
[----:B------:R-:W-:Y:S02]  /*1afb0*/  IMAD R15, R16, 0x100, R24 ;  /* 0x00000100100f7824 */ /* 0x000fe400078e0218 */
[----:B------:R-:W-:Y:S02]  /*1afc0*/  IMAD R12, R12, 0x100, R25 ;  /* 0x000001000c0c7824 */ /* 0x000fe400078e0219 */
[----:B------:R-:W-:Y:S01]  /*1afd0*/  IMAD R24, R11, 0x100, R17 ;  /* 0x000001000b187824 */ /* 0x000fe200078e0211 */
[----:B------:R-:W-:Y:S01]  /*1afe0*/  STL.64 [R1+0x1cd0], R14 ;  /* 0x001cd00e01007387 */ /* 0x000fe20000100a00 */
[----:B------:R-:W-:-:S03]  /*1aff0*/  IMAD R2, R2, 0x100, R18 ;  /* 0x0000010002027824 */ /* 0x000fc600078e0212 */
[----:B------:R-:W-:Y:S04]  /*1b000*/  STL.64 [R1+0x1cc8], R12 ;  /* 0x001cc80c01007387 */ /* 0x000fe80000100a00 */
[----:B------:R-:W4:Y:S01]  /*1b010*/  LDL.LU.64 R16, [R1+0x1e0] ;  /* 0x0001e00001107983 */ /* 0x000f220000300a00 */
[----:B------:R-:W-:-:S03]  /*1b020*/  IMAD R25, R20, 0x100, R28 ;  /* 0x0000010014197824 */ /* 0x000fc600078e021c */
[----:B------:R-:W0:Y:S01]  /*1b030*/  LDSM.16.M88.4 R12, [R29+UR6+0x2000] ;  /* 0x002000061d0c783b */ /* 0x000e220008000200 */
[----:B--2---:R-:W-:-:S03]  /*1b040*/  IMAD R6, R6, 0x100, R19 ;  /* 0x0000010006067824 */ /* 0x004fc600078e0213 */
[----:B------:R-:W4:Y:S04]  /*1b050*/  LDL.LU.64 R18, [R1+0x1e8] ;  /* 0x0001e80001127983 */ /* 0x000f280000300a00 */
[----:B---3--:R-:W-:Y:S04]  /*1b060*/  STL.64 [R1+0x1cc0], R26 ;  /* 0x001cc01a01007387 */ /* 0x008fe80000100a00 */
[----:B------:R1:W-:Y:S04]  /*1b070*/  STL.64 [R1+0x1cb8], R24 ;  /* 0x001cb81801007387 */ /* 0x0003e80000100a00 */
[----:B-1----:R-:W2:Y:S04]  /*1b080*/  LDL.LU.64 R24, [R1+0x170] ;  /* 0x0001700001187983 */ /* 0x002ea80000300a00 */
[----:B------:R-:W2:Y:S01]  /*1b090*/  LDL.LU.64 R26, [R1+0x178] ;  /* 0x00017800011a7983 */ /* 0x000ea20000300a00 */
[----:B------:R-:W-:-:S02]  /*1b0a0*/  F2FP.F16.E5M2.UNPACK_B R11, R3 ;  /* 0x00000003ff0b723e */ /* 0x000fc400020004ff */
[----:B------:R-:W-:Y:S02]  /*1b0b0*/  F2FP.F16.E5M2.UNPACK_B R20, R2 ;  /* 0x00000002ff14723e */ /* 0x000fe400020004ff */
[----:B------:R-:W-:Y:S02]  /*1b0c0*/  F2FP.F16.E5M2.UNPACK_B R8, R8 ;  /* 0x00000008ff08723e */ /* 0x000fe400020004ff */
[----:B------:R-:W-:Y:S02]  /*1b0d0*/  F2FP.F16.E5M2.UNPACK_B R9, R9 ;  /* 0x00000009ff09723e */ /* 0x000fe400020004ff */
[----:B------:R-:W-:Y:S02]  /*1b0e0*/  F2FP.F16.E5M2.UNPACK_B R10, R7 ;  /* 0x00000007ff0a723e */ /* 0x000fe400020004ff */
[----:B------:R-:W-:Y:S02]  /*1b0f0*/  F2FP.F16.E5M2.UNPACK_B R2, R22 ;  /* 0x00000016ff02723e */ /* 0x000fe400020004ff */
[----:B------:R-:W-:Y:S01]  /*1b100*/  F2FP.F16.E5M2.UNPACK_B R3, R21 ;  /* 0x00000015ff03723e */ /* 0x000fe200020004ff */
[----:B------:R-:W-:Y:S01]  /*1b110*/  IMAD R0, R0, 0x100, R23 ;  /* 0x0000010000007824 */ /* 0x000fe200078e0217 */
[----:B------:R-:W-:-:S02]  /*1b120*/  F2FP.F16.E5M2.UNPACK_B R21, R6 ;  /* 0x00000006ff15723e */ /* 0x000fc400020004ff */
[----:B------:R-:W-:Y:S02]  /*1b130*/  F2FP.F16.E5M2.UNPACK_B R22, R5 ;  /* 0x00000005ff16723e */ /* 0x000fe400020004ff */
[----:B------:R-:W-:Y:S01]  /*1b140*/  F2FP.F16.E5M2.UNPACK_B R23, R4 ;  /* 0x00000004ff17723e */ /* 0x000fe200020004ff */
[----:B0-----:R-:W-:Y:S04]  /*1b150*/  STL.64 [R1+0x2f0], R12 ;  /* 0x0002f00c01007387 */ /* 0x001fe80000100a00 */
[----:B------:R0:W-:Y:S04]  /*1b160*/  STL.64 [R1+0x2f8], R14 ;  /* 0x0002f80e01007387 */ /* 0x0001e80000100a00 */
[----:B0-----:R-:W3:Y:S04]  /*1b170*/  LDL.LU.64 R14, [R1+0x1cd0] ;  /* 0x001cd000010e7983 */ /* 0x001ee80000300a00 */
[----:B------:R-:W5:Y:S01]  /*1b180*/  LDL.LU.64 R12, [R1+0x1cc8] ;  /* 0x001cc800010c7983 */ /* 0x000f620000300a00 */
[----:B----4-:R-:W-:Y:S03]  /*1b190*/  HMMA.16816.F32 R4, R8, R2, R16 ;  /* 0x000000020804723c */ /* 0x010fe60000001810 */
[----:B------:R-:W0:-:S15]  /*1b1a0*/  LDSM.16.M88.4 R16, [R29+UR6+0x4000] ;  /* 0x004000061d10783b */ /* 0x000e1e0008000200 */
[----:B------:R-:W-:Y:S01]  /*1b1b0*/  NOP ;  /* 0x0000000000007918 */ /* 0x000fe20000000000 */
[----:B------:R-:W-:Y:S04]  /*1b1c0*/  STL.64 [R1+0x1b88], R6 ;  /* 0x001b880601007387 */ /* 0x000fe80000100a00 */
[----:B------:R1:W-:Y:S01]  /*1b1d0*/  STL.64 [R1+0x1b80], R4 ;  /* 0x001b800401007387 */ /* 0x0003e20000100a00 */
[----:B--2---:R-:W-:Y:S03]  /*1b1e0*/  HMMA.16816.F32 R24, R20, R2, R24 ;  /* 0x000000021418723c */ /* 0x004fe60000001818 */
[----:B-1----:R-:W2:Y:S04]  /*1b1f0*/  LDL.LU.64 R4, [R1+0x90] ;  /* 0x0000900001047983 */ /* 0x002ea80000300a00 */
[----:B------:R-:W2:Y:S04]  /*1b200*/  LDL.LU.64 R6, [R1+0x98] ;  /* 0x0000980001067983 */ /* 0x000ea80000300a00 */
[----:B0-----:R-:W-:Y:S04]  /*1b210*/  STL.64 [R1+0x340], R16 ;  /* 0x0003401001007387 */ /* 0x001fe80000100a00 */
[----:B------:R-:W-:Y:S04]  /*1b220*/  STL.64 [R1+0x348], R18 ;  /* 0x0003481201007387 */ /* 0x000fe80000100a00 */
[----:B------:R-:W-:Y:S04]  /*1b230*/  STL.64 [R1+0xe0], R24 ;  /* 0x0000e01801007387 */ /* 0x000fe80000100a00 */
[----:B------:R0:W-:Y:S04]  /*1b240*/  STL.64 [R1+0xe8], R26 ;  /* 0x0000e81a01007387 */ /* 0x0001e80000100a00 */
[----:B0-----:R-:W4:Y:S04]  /*1b250*/  LDL.LU.64 R26, [R1+0x1cc0] ;  /* 0x001cc000011a7983 */ /* 0x001f280000300a00 */
[----:B------:R-:W4:Y:S01]  /*1b260*/  LDL.LU.64 R24, [R1+0x1cb8] ;  /* 0x001cb80001187983 */ /* 0x000f220000300a00 */
[----:B------:R-:W-:Y:S01]  /*1b270*/  IMAD.MOV.U32 R28, RZ, RZ, R17 ;  /* 0x000000ffff1c7224 */ /* 0x000fe200078e0011 */
[----:B---3--:R-:W-:-:S02]  /*1b280*/  F2FP.F16.E5M2.UNPACK_B R16, R14 ;  /* 0x0000000eff10723e */ /* 0x008fc400020004ff */
[----:B-----5:R-:W-:Y:S02]  /*1b290*/  F2FP.F16.E5M2.UNPACK_B R17, R13 ;  /* 0x0000000dff11723e */ /* 0x020fe400020004ff */
[----:B------:R-:W-:Y:S02]  /*1b2a0*/  F2FP.F16.E5M2.UNPACK_B R18, R12 ;  /* 0x0000000cff12723e */ /* 0x000fe400020004ff */
[----:B------:R-:W-:Y:S01]  /*1b2b0*/  F2FP.F16.E5M2.UNPACK_B R19, R0 ;  /* 0x00000000ff13723e */ /* 0x000fe200020004ff */
[----:B------:R-:W-:Y:S04]  /*1b2c0*/  STL.64 [R1+0x1cb0], R22 ;  /* 0x001cb01601007387 */ /* 0x000fe80000100a00 */
[----:B------:R2:W-:Y:S02]  /*1b2d0*/  STL.64 [R1+0x1ca8], R20 ;  /* 0x001ca81401007387 */ /* 0x0005e40000100a00 */
[----:B--2---:R-:W-:Y:S02]  /*1b2e0*/  HMMA.16816.F32 R20, R16, R2, R4 ;  /* 0x000000021014723c */ /* 0x004fe40000001804 */
[----:B------:R-:W2:Y:S04]  /*1b2f0*/  LDL.LU.64 R4, [R1+0x60] ;  /* 0x0000600001047983 */ /* 0x000ea80000300a00 */
[----:B------:R-:W2:-:S13]  /*1b300*/  LDL.LU.64 R6, [R1+0x68] ;  /* 0x0000680001067983 */ /* 0x000e9a0000300a00 */
[----:B------:R0:W-:Y:S04]  /*1b310*/  STL.64 [R1+0xf0], R20 ;  /* 0x0000f01401007387 */ /* 0x0001e80000100a00 */
[----:B------:R1:W-:Y:S04]  /*1b320*/  STL.64 [R1+0xf8], R22 ;  /* 0x0000f81601007387 */ /* 0x0003e80000100a00 */
[----:B0-----:R-:W3:Y:S04]  /*1b330*/  LDL.LU.64 R20, [R1+0x200] ;  /* 0x0002000001147983 */ /* 0x001ee80000300a00 */
[----:B-1----:R-:W3:Y:S01]  /*1b340*/  LDL.LU.64 R22, [R1+0x208] ;  /* 0x0002080001167983 */ /* 0x002ee20000300a00 */
[----:B----4-:R-:W-:-:S03]  /*1b350*/  F2FP.F16.E5M2.UNPACK_B R13, R24 ;  /* 0x00000018ff0d723e */ /* 0x010fc600020004ff */
[----:B------:R-:W-:Y:S01]  /*1b360*/  STL.64 [R1+0x1ca0], R18 ;  /* 0x001ca01201007387 */ /* 0x000fe20000100a00 */
[----:B------:R-:W-:-:S03]  /*1b370*/  F2FP.F16.E5M2.UNPACK_B R14, R25 ;  /* 0x00000019ff0e723e */ /* 0x000fc600020004ff */
[----:B------:R0:W-:Y:S01]  /*1b380*/  STL.64 [R1+0x1c98], R16 ;  /* 0x001c981001007387 */ /* 0x0001e20000100a00 */
[----:B------:R-:W-:-:S03]  /*1b390*/  IMAD R0, R27, 0x100, R26 ;  /* 0x000001001b007824 */ /* 0x000fc600078e021a */
[----:B0-----:R-:W4:Y:S04]  /*1b3a0*/  LDL.LU.64 R16, [R1+0x160] ;  /* 0x0001600001107983 */ /* 0x001f280000300a00 */
[----:B------:R-:W4:Y:S04]  /*1b3b0*/  LDL.LU.64 R18, [R1+0x168] ;  /* 0x0001680001127983 */ /* 0x000f280000300a00 */
[----:B------:R-:W5:Y:S04]  /*1b3c0*/  LDL.LU.64 R24, [R1+0x150] ;  /* 0x0001500001187983 */ /* 0x000f680000300a00 */
[----:B------:R-:W2:Y:S01]  /*1b3d0*/  LDL.LU.64 R26, [R1+0x158] ;  /* 0x00015800011a7983 */ /* 0x000ea20000300a00 */
[----:B------:R-:W-:-:S03]  /*1b3e0*/  F2FP.F16.E5M2.UNPACK_B R12, R15 ;  /* 0x0000000fff0c723e */ /* 0x000fc600020004ff */
[----:B--2---:R-:W-:Y:S04]  /*1b3f0*/  STL.64 [R1+0x1c80], R26 ;  /* 0x001c801a01007387 */ /* 0x004fe80000100a00 */
[----:B-----5:R0:W-:Y:S04]  /*1b400*/  STL.64 [R1+0x1c78], R24 ;  /* 0x001c781801007387 */ /* 0x0201e80000100a00 */
[----:B0-----:R-:W2:Y:S04]  /*1b410*/  LDL.LU.64 R24, [R1+0x50] ;  /* 0x0000500001187983 */ /* 0x001ea80000300a00 */
[----:B------:R-:W5:Y:S01]  /*1b420*/  LDL.LU.64 R26, [R1+0x58] ;  /* 0x00005800011a7983 */ /* 0x000f620000300a00 */
[----:B------:R-:W-:-:S07]  /*1b430*/  F2FP.F16.E5M2.UNPACK_B R15, R0 ;  /* 0x00000000ff0f723e */ /* 0x000fce00020004ff */
[----:B------:R-:W-:Y:S01]  /*1b440*/  HMMA.16816.F32 R4, R12, R2, R4 ;  /* 0x000000020c04723c */ /* 0x000fe20000001804 */
[----:B-----5:R-:W-:Y:S04]  /*1b450*/  STL.64 [R1+0x1c90], R26 ;  /* 0x001c901a01007387 */ /* 0x020fe80000100a00 */
[----:B--2---:R0:W-:Y:S04]  /*1b460*/  STL.64 [R1+0x1c88], R24 ;  /* 0x001c881801007387 */ /* 0x0041e80000100a00 */
[----:B0-----:R-:W2:Y:S04]  /*1b470*/  LDL.LU.64 R24, [R1+0x110] ;  /* 0x0001100001187983 */ /* 0x001ea80000300a00 */
[----:B------:R-:W2:Y:S04]  /*1b480*/  LDL.LU.64 R26, [R1+0x118] ;  /* 0x00011800011a7983 */ /* 0x000ea80000300a00 */
[----:B------:R-:W5:Y:S04]  /*1b490*/  LDL R2, [R1+0x2f0] ;  /* 0x0002f00001027983 */ /* 0x000f680000100800 */
[----:B------:R-:W2:Y:S04]  /*1b4a0*/  LDL R3, [R1+0x2f4] ;  /* 0x0002f40001037983 */ /* 0x000ea80000100800 */
[----:B------:R-:W3:Y:S04]  /*1b4b0*/  LDL R0, [R1+0x340] ;  /* 0x0003400001007983 */ /* 0x000ee80000100800 */
[----:B------:R0:W-:Y:S04]  /*1b4c0*/  STL.64 [R1+0x230], R4 ;  /* 0x0002300401007387 */ /* 0x0001e80000100a00 */
[----:B------:R1:W-:Y:S04]  /*1b4d0*/  STL.64 [R1+0x238], R6 ;  /* 0x0002380601007387 */ /* 0x0003e80000100a00 */
[----:B0-----:R-:W4:Y:S04]  /*1b4e0*/  LDL.LU.64 R4, [R1+0x120] ;  /* 0x0001200001047983 */ /* 0x001f280000300a00 */
[----:B-1----:R-:W4:Y:S01]  /*1b4f0*/  LDL.LU.64 R6, [R1+0x128] ;  /* 0x0001280001067983 */ /* 0x002f220000300a00 */
[----:B-----5:R-:W-:-:S02]  /*1b500*/  F2FP.F16.E5M2.UNPACK_B R2, R2 ;  /* 0x00000002ff02723e */ /* 0x020fc400020004ff */
[----:B--2---:R-:W-:-:S07]  /*1b510*/  F2FP.F16.E5M2.UNPACK_B R3, R3 ;  /* 0x00000003ff03723e */ /* 0x004fce00020004ff */
[----:B---3--:R-:W-:-:S15]  /*1b520*/  HMMA.16816.F32 R20, R8, R2, R20 ;  /* 0x000000020814723c */ /* 0x008fde0000001814 */
[----:B------:R-:W-:-:S04]  /*1b530*/  NOP ;  /* 0x0000000000007918 */ /* 0x000fc80000000000 */
[----:B------:R-:W-:Y:S04]  /*1b540*/  STL.64 [R1], R20 ;  /* 0x0000001401007387 */ /* 0x000fe80000100a00 */
[----:B------:R0:W-:Y:S04]  /*1b550*/  STL.64 [R1+0x8], R22 ;  /* 0x0000081601007387 */ /* 0x0001e80000100a00 */
[----:B0-----:R-:W4:Y:S04]  /*1b560*/  LDL.LU.64 R22, [R1+0x1cb0] ;  /* 0x001cb00001167983 */ /* 0x001f280000300a00 */
[----:B------:R-:W4:Y:S02]  /*1b570*/  LDL.LU.64 R20, [R1+0x1ca8] ;  /* 0x001ca80001147983 */ /* 0x000f240000300a00 */
[----:B----4-:R-:W-:-:S15]  /*1b580*/  HMMA.16816.F32 R16, R20, R2, R16 ;  /* 0x000000021410723c */ /* 0x010fde0000001810 */
[----:B------:R-:W-:-:S04]  /*1b590*/  NOP ;  /* 0x0000000000007918 */ /* 0x000fc80000000000 */
[----:B------:R-:W-:Y:S04]  /*1b5a0*/  STL.64 [R1+0xd0], R16 ;  /* 0x0000d01001007387 */ /* 0x000fe80000100a00 */
[----:B------:R0:W-:Y:S04]  /*1b5b0*/  STL.64 [R1+0xd8], R18 ;  /* 0x0000d81201007387 */ /* 0x0001e80000100a00 */
[----:B0-----:R-:W2:Y:S04]  /*1b5c0*/  LDL.LU.64 R18, [R1+0x1ca0] ;  /* 0x001ca00001127983 */ /* 0x001ea80000300a00 */
[----:B------:R-:W2:Y:S02]  /*1b5d0*/  LDL.LU.64 R16, [R1+0x1c98] ;  /* 0x001c980001107983 */ /* 0x000ea40000300a00 */
[----:B--2---:R-:W-:-:S15]  /*1b5e0*/  HMMA.16816.F32 R24, R16, R2, R24 ;  /* 0x000000021018723c */ /* 0x004fde0000001818 */
        /* <DEDUP_REMOVED lines=10> */
[----:B------:R-:W2:Y:S04]  /*1b690*/  LDL.LU.64 R24, [R1+0x1c78] ;  /* 0x001c780001187983 */ /* 0x000ea80000300a00 */
[----:B------:R-:W-:Y:S04]  /*1b6a0*/  STL.64 [R1+0x1c70], R14 ;  /* 0x001c700e01007387 */ /* 0x000fe80000100a00 */
[----:B------:R0:W-:Y:S04]  /*1b6b0*/  STL.64 [R1+0x1c68], R12 ;  /* 0x001c680c01007387 */ /* 0x0001e80000100a00 */
[----:B0-----:R-:W3:Y:S04]  /*1b6c0*/  LDL.LU.64 R12, [R1+0x210] ;  /* 0x00021000010c7983 */ /* 0x001ee80000300a00 */
[----:B------:R-:W3:Y:S01]  /*1b6d0*/  LDL.LU.64 R14, [R1+0x218] ;  /* 0x00021800010e7983 */ /* 0x000ee20000300a00 */
[----:B------:R-:W-:-:S02]  /*1b6e0*/  F2FP.F16.E5M2.UNPACK_B R2, R0 ;  /* 0x00000000ff02723e */ /* 0x000fc400020004ff */
[----:B------:R-:W-:-:S07]  /*1b6f0*/  F2FP.F16.E5M2.UNPACK_B R3, R28 ;  /* 0x0000001cff03723e */ /* 0x000fce00020004ff */
[-C--:B------:R-:W-:Y:S08]  /*1b700*/  HMMA.16816.F32 R4, R16, R2.reuse, R4 ;  /* 0x000000021004723c */ /* 0x080ff00000001804 */
[----:B---3--:R-:W-:-:S15]  /*1b710*/  HMMA.16816.F32 R12, R8, R2, R12 ;  /* 0x00000002080c723c */ /* 0x008fde000000180c */
[----:B------:R-:W-:-:S04]  /*1b720*/  NOP ;  /* 0x0000000000007918 */ /* 0x000fc80000000000 */
[----:B------:R-:W-:Y:S04]  /*1b730*/  STL.64 [R1+0x60], R12 ;  /* 0x0000600c01007387 */ /* 0x000fe80000100a00 */
[----:B------:R-:W-:Y:S04]  /*1b740*/  STL.64 [R1+0x68], R14 ;  /* 0x0000680e01007387 */ /* 0x000fe80000100a00 */
[----:B------:R-:W0:Y:S04]  /*1b750*/  LDSM.16.M88.4 R12, [R29+UR6+0x6000] ;  /* 0x006000061d0c783b */ /* 0x000e280008000200 */
[----:B0-----:R-:W-:Y:S04]  /*1b760*/  STL.64 [R1+0x2e0], R12 ;  /* 0x0002e00c01007387 */ /* 0x001fe80000100a00 */
[----:B------:R2:W-:Y:S02]  /*1b770*/  STL.64 [R1+0x2e8], R14 ;  /* 0x0002e80e01007387 */ /* 0x0005e40000100a00 */
[----:B--2---:R-:W-:Y:S02]  /*1b780*/  HMMA.16816.F32 R12, R20, R2, R24 ;  /* 0x00000002140c723c */ /* 0x004fe40000001818 */
[----:B------:R-:W-:Y:S04]  /*1b790*/  STL.64 [R1+0x1c60], R22 ;  /* 0x001c601601007387 */ /* 0x000fe80000100a00 */
[----:B------:R-:W-:-:S13]  /*1b7a0*/  STL.64 [R1+0x1c58], R20 ;  /* 0x001c581401007387 */ /* 0x000fda0000100a00 */
[----:B------:R-:W-:Y:S04]  /*1b7b0*/  STL.64 [R1+0xc0], R12 ;  /* 0x0000c00c01007387 */ /* 0x000fe80000100a00 */
[----:B------:R-:W-:Y:S04]  /*1b7c0*/  STL.64 [R1+0xc8], R14 ;  /* 0x0000c80e01007387 */ /* 0x000fe80000100a00 */
[----:B------:R-:W0:Y:S04]  /*1b7d0*/  LDSM.16.M88.4 R12, [R29+UR6+0x8000] ;  /* 0x008000061d0c783b */ /* 0x000e280008000200 */
[----:B0-----:R-:W-:Y:S04]  /*1b7e0*/  STL.64 [R1+0x300], R12 ;  /* 0x0003000c01007387 */ /* 0x001fe80000100a00 */
[----:B------:R-:W-:Y:S04]  /*1b7f0*/  STL.64 [R1+0x308], R14 ;  /* 0x0003080e01007387 */ /* 0x000fe80000100a00 */
[----:B------:R-:W2:Y:S04]  /*1b800*/  LDL.LU.64 R20, [R1+0x280] ;  /* 0x0002800001147983 */ /* 0x000ea80000300a00 */
[----:B------:R-:W2:Y:S04]  /*1b810*/  LDL.LU.64 R22, [R1+0x288] ;  /* 0x0002880001167983 */ /* 0x000ea80000300a00 */
[----:B------:R-:W-:Y:S04]  /*1b820*/  STL.64 [R1+0x150], R4 ;  /* 0x0001500401007387 */ /* 0x000fe80000100a00 */
[----:B------:R-:W-:Y:S04]  /*1b830*/  STL.64 [R1+0x158], R6 ;  /* 0x0001580601007387 */ /* 0x000fe80000100a00 */
[----:B------:R-:W-:Y:S04]  /*1b840*/  STL.64 [R1+0x1c50], R18 ;  /* 0x001c501201007387 */ /* 0x000fe80000100a00 */
[----:B------:R0:W-:Y:S04]  /*1b850*/  STL.64 [R1+0x1c48], R16 ;  /* 0x001c481001007387 */ /* 0x0001e80000100a00 */
[----:B0-----:R-:W3:Y:S04]  /*1b860*/  LDL.LU.64 R16, [R1+0x140] ;  /* 0x0001400001107983 */ /* 0x001ee80000300a00 */
[----:B------:R-:W3:Y:S04]  /*1b870*/  LDL.LU.64 R18, [R1+0x148] ;  /* 0x0001480001127983 */ /* 0x000ee80000300a00 */
[----:B------:R-:W4:Y:S04]  /*1b880*/  LDL.LU.64 R4, [R1+0x1f0] ;  /* 0x0001f00001047983 */ /* 0x000f280000300a00 */
[----:B------:R-:W5:Y:S04]  /*1b890*/  LDL.LU.64 R6, [R1+0x1f8] ;  /* 0x0001f80001067983 */ /* 0x000f680000300a00 */
[----:B-----5:R-:W-:Y:S04]  /*1b8a0*/  STL.64 [R1+0x1c20], R6 ;  /* 0x001c200601007387 */ /* 0x020fe80000100a00 */
[----:B----4-:R0:W-:Y:S04]  /*1b8b0*/  STL.64 [R1+0x1c18], R4 ;  /* 0x001c180401007387 */ /* 0x0101e80000100a00 */
[----:B0-----:R-:W4:Y:S04]  /*1b8c0*/  LDL.LU.64 R4, [R1+0x290] ;  /* 0x0002900001047983 */ /* 0x001f280000300a00 */
[----:B------:R-:W5:Y:S01]  /*1b8d0*/  LDL.LU.64 R6, [R1+0x298] ;  /* 0x0002980001067983 */ /* 0x000f620000300a00 */
[----:B------:R-:W-:-:S03]  /*1b8e0*/  IMAD.MOV.U32 R28, RZ, RZ, R13 ;  /* 0x000000ffff1c7224 */ /* 0x000fc600078e000d */
[----:B------:R-:W0:Y:S04]  /*1b8f0*/  LDSM.16.M88.4 R12, [R29+UR6+0xa000] ;  /* 0x00a000061d0c783b */ /* 0x000e280008000200 */
[----:B-----5:R-:W-:Y:S04]  /*1b900*/  STL.64 [R1+0x1c30], R6 ;  /* 0x001c300601007387 */ /* 0x020fe80000100a00 */
[----:B----4-:R1:W-:Y:S04]  /*1b910*/  STL.64 [R1+0x1c28], R4 ;  /* 0x001c280401007387 */ /* 0x0103e80000100a00 */
[----:B-1----:R-:W4:Y:S04]  /*1b920*/  LDL.LU.64 R4, [R1+0x80] ;  /* 0x0000800001047983 */ /* 0x002f280000300a00 */
[----:B------:R-:W5:Y:S01]  /*1b930*/  LDL.LU.64 R6, [R1+0x88] ;  /* 0x0000880001067983 */ /* 0x000f620000300a00 */
[----:B0-----:R-:W-:-:S02]  /*1b940*/  IMAD.MOV.U32 R24, RZ, RZ, R12 ;  /* 0x000000ffff187224 */ /* 0x001fc400078e000c */
[----:B------:R-:W-:Y:S01]  /*1b950*/  IMAD.MOV.U32 R0, RZ, RZ, R13 ;  /* 0x000000ffff007224 */ /* 0x000fe200078e000d */
[----:B-----5:R-:W-:Y:S04]  /*1b960*/  STL.64 [R1+0x1c40], R6 ;  /* 0x001c400601007387 */ /* 0x020fe80000100a00 */
[----:B----4-:R0:W-:Y:S04]  /*1b970*/  STL.64 [R1+0x1c38], R4 ;  /* 0x001c380401007387 */ /* 0x0101e80000100a00 */
[----:B0-----:R-:W4:Y:S04]  /*1b980*/  LDL.LU.64 R4, [R1+0x130] ;  /* 0x0001300001047983 */ /* 0x001f280000300a00 */
[----:B------:R-:W4:Y:S04]  /*1b990*/  LDL.LU.64 R6, [R1+0x138] ;  /* 0x0001380001067983 */ /* 0x000f280000300a00 */
[----:B------:R-:W-:Y:S04]  /*1b9a0*/  STL.64 [R1+0x320], R12 ;  /* 0x0003200c01007387 */ /* 0x000fe80000100a00 */
[----:B------:R0:W-:Y:S04]  /*1b9b0*/  STL.64 [R1+0x328], R14 ;  /* 0x0003280e01007387 */ /* 0x0001e80000100a00 */
[----:B0-----:R-:W5:Y:S04]  /*1b9c0*/  LDL.LU.64 R14, [R1+0x1c70] ;  /* 0x001c7000010e7983 */ /* 0x001f680000300a00 */
[----:B------:R-:W5:Y:S04]  /*1b9d0*/  LDL.LU.64 R12, [R1+0x1c68] ;  /* 0x001c6800010c7983 */ /* 0x000f680000300a00 */
[----:B------:R0:W-:Y:S04]  /*1b9e0*/  STL [R1+0x1c10], R24 ;  /* 0x001c101801007387 */ /* 0x0001e80000100800 */
[----:B0-----:R-:W5:Y:S04]  /*1b9f0*/  LDL.LU.64 R24, [R1+0x70] ;  /* 0x0000700001187983 */ /* 0x001f680000300a00 */
[----:B------:R-:W5:Y:S02]  /*1ba00*/  LDL.LU.64 R26, [R1+0x78] ;  /* 0x00007800011a7983 */ /* 0x000f640000300a00 */
[----:B-----5:R-:W-:Y:S02]  /*1ba10*/  HMMA.16816.F32 R24, R12, R2, R24 ;  /* 0x000000020c18723c */ /* 0x020fe40000001818 */
[----:B------:R-:W5:Y:S04]  /*1ba20*/  LDL R2, [R1+0x2e0] ;  /* 0x0002e00001027983 */ /* 0x000f680000100800 */
[----:B------:R-:W2:-:S13]  /*1ba30*/  LDL R3, [R1+0x2e4] ;  /* 0x0002e40001037983 */ /* 0x000e9a0000100800 */
[----:B------:R0:W-:Y:S04]  /*1ba40*/  STL.64 [R1+0x210], R24 ;  /* 0x0002101801007387 */ /* 0x0001e80000100a00 */
[----:B------:R1:W-:Y:S04]  /*1ba50*/  STL.64 [R1+0x218], R26 ;  /* 0x0002181a01007387 */ /* 0x0003e80000100a00 */
[----:B0-----:R-:W3:Y:S04]  /*1ba60*/  LDL.LU.64 R24, [R1+0x1b0] ;  /* 0x0001b00001187983 */ /* 0x001ee80000300a00 */
[----:B-1----:R-:W3:Y:S01]  /*1ba70*/  LDL.LU.64 R26, [R1+0x1b8] ;  /* 0x0001b800011a7983 */ /* 0x002ee20000300a00 */
[----:B-----5:R-:W-:-:S02]  /*1ba80*/  F2FP.F16.E5M2.UNPACK_B R2, R2 ;  /* 0x00000002ff02723e */ /* 0x020fc400020004ff */
[----:B--2---:R-:W-:-:S07]  /*1ba90*/  F2FP.F16.E5M2.UNPACK_B R3, R3 ;  /* 0x00000003ff03723e */ /* 0x004fce00020004ff */
[----:B------:R-:W-:-:S15]  /*1baa0*/  HMMA.16816.F32 R20, R8, R2, R20 ;  /* 0x000000020814723c */ /* 0x000fde0000001814 */
[----:B------:R-:W-:-:S04]  /*1bab0*/  NOP ;  /* 0x0000000000007918 */ /* 0x000fc80000000000 */
[----:B------:R-:W-:Y:S04]  /*1bac0*/  STL.64 [R1+0x50], R20 ;  /* 0x0000501401007387 */ /* 0x000fe80000100a00 */
[----:B------:R0:W-:Y:S04]  /*1bad0*/  STL.64 [R1+0x58], R22 ;  /* 0x0000581601007387 */ /* 0x0001e80000100a00 */
[----:B0-----:R-:W3:Y:S04]  /*1bae0*/  LDL.LU.64 R22, [R1+0x1c60] ;  /* 0x001c600001167983 */ /* 0x001ee80000300a00 */
[----:B------:R-:W3:Y:S02]  /*1baf0*/  LDL.LU.64 R20, [R1+0x1c58] ;  /* 0x001c580001147983 */ /* 0x000ee40000300a00 */
[----:B---3--:R-:W-:-:S15]  /*1bb00*/  HMMA.16816.F32 R16, R20, R2, R16 ;  /* 0x000000021410723c */ /* 0x008fde0000001810 */
[----:B------:R-:W-:-:S04]  /*1bb10*/  NOP ;  /* 0x0000000000007918 */ /* 0x000fc80000000000 */
[----:B------:R-:W-:Y:S04]  /*1bb20*/  STL.64 [R1+0xb0], R16 ;  /* 0x0000b01001007387 */ /* 0x000fe80000100a00 */
        /* <DEDUP_REMOVED lines=15> */
[----:B------:R-:W3:Y:S02]  /*1bc20*/  LDL R3, [R1+0x300] ;  /* 0x0003000001037983 */ /* 0x000ee40000100800 */
[----:B---3--:R-:W-:-:S02]  /*1bc30*/  F2FP.F16.E5M2.UNPACK_B R2, R3 ;  /* 0x00000003ff02723e */ /* 0x008fc400020004ff */
[----:B------:R-:W-:-:S07]  /*1bc40*/  F2FP.F16.E5M2.UNPACK_B R3, R28 ;  /* 0x0000001cff03723e */ /* 0x000fce00020004ff */
[----:B--2---:R-:W-:-:S15]  /*1bc50*/  HMMA.16816.F32 R4, R8, R2, R4 ;  /* 0x000000020804723c */ /* 0x004fde0000001804 */
[----:B------:R-:W-:-:S04]  /*1bc60*/  NOP ;  /* 0x0000000000007918 */ /* 0x000fc80000000000 */
[----:B------:R-:W-:Y:S04]  /*1bc70*/  STL.64 [R1+0x40], R4 ;  /* 0x0000400401007387 */ /* 0x000fe80000100a00 */
[----:B------:R0:W-:Y:S04]  /*1bc80*/  STL.64 [R1+0x48], R6 ;  /* 0x0000480601007387 */ /* 0x0001e80000100a00 */
[----:B0-----:R-:W2:Y:S04]  /*1bc90*/  LDL.LU.64 R6, [R1+0x1c20] ;  /* 0x001c200001067983 */ /* 0x001ea80000300a00 */
[----:B------:R-:W2:Y:S01]  /*1bca0*/  LDL.LU.64 R4, [R1+0x1c18] ;  /* 0x001c180001047983 */ /* 0x000ea20000300a00 */
[-C--:B------:R-:W-:Y:S08]  /*1bcb0*/  HMMA.16816.F32 R24, R16, R2.reuse, R24 ;  /* 0x000000021018723c */ /* 0x080ff00000001818 */
[----:B--2---:R-:W-:-:S15]  /*1bcc0*/  HMMA.16816.F32 R4, R20, R2, R4 ;  /* 0x000000021404723c */ /* 0x004fde0000001804 */
[----:B------:R-:W-:-:S04]  /*1bcd0*/  NOP ;  /* 0x0000000000007918 */ /* 0x000fc80000000000 */
[----:B------:R0:W-:Y:S04]  /*1bce0*/  STL.64 [R1+0xa0], R4 ;  /* 0x0000a00401007387 */ /* 0x0001e80000100a00 */
[----:B------:R1:W-:Y:S04]  /*1bcf0*/  STL.64 [R1+0xa8], R6 ;  /* 0x0000a80601007387 */ /* 0x0003e80000100a00 */
[----:B0-----:R-:W2:Y:S04]  /*1bd00*/  LDL.LU.64 R4, [R1+0x2a0] ;  /* 0x0002a00001047983 */ /* 0x001ea80000300a00 */
[----:B-1----:R-:W2:Y:S04]  /*1bd10*/  LDL.LU.64 R6, [R1+0x2a8] ;  /* 0x0002a80001067983 */ /* 0x002ea80000300a00 */
[----:B------:R-:W-:Y:S04]  /*1bd20*/  STL.64 [R1+0x1be8], R22 ;  /* 0x001be81601007387 */ /* 0x000fe80000100a00 */
[----:B------:R0:W-:Y:S04]  /*1bd30*/  STL.64 [R1+0x1be0], R20 ;  /* 0x001be01401007387 */ /* 0x0001e80000100a00 */
[----:B0-----:R-:W3:Y:S04]  /*1bd40*/  LDL.LU.64 R20, [R1+0x100] ;  /* 0x0001000001147983 */ /* 0x001ee80000300a00 */
[----:B------:R-:W3:Y:S04]  /*1bd50*/  LDL.LU.64 R22, [R1+0x108] ;  /* 0x0001080001167983 */ /* 0x000ee80000300a00 */
[----:B------:R0:W-:Y:S04]  /*1bd60*/  STL.64 [R1+0x130], R24 ;  /* 0x0001301801007387 */ /* 0x0001e80000100a00 */
[----:B------:R-:W-:Y:S04]  /*1bd70*/  STL.64 [R1+0x138], R26 ;  /* 0x0001381a01007387 */ /* 0x000fe80000100a00 */
[----:B0-----:R-:W4:Y:S04]  /*1bd80*/  LDL.LU R24, [R1+0x1c10] ;  /* 0x001c100001187983 */ /* 0x001f280000300800 */
[----:B------:R-:W-:Y:S04]  /*1bd90*/  STL.64 [R1+0x1bf8], R18 ;  /* 0x001bf81201007387 */ /* 0x000fe80000100a00 */
[----:B------:R0:W-:Y:S04]  /*1bda0*/  STL.64 [R1+0x1bf0], R16 ;  /* 0x001bf01001007387 */ /* 0x0001e80000100a00 */
[----:B0-----:R-:W5:Y:S04]  /*1bdb0*/  LDL.LU.64 R16, [R1+0x2c0] ;  /* 0x0002c00001107983 */ /* 0x001f680000300a00 */
[----:B------:R-:W2:Y:S04]  /*1bdc0*/  LDL.LU.64 R18, [R1+0x2c8] ;  /* 0x0002c80001127983 */ /* 0x000ea80000300a00 */
[----:B--2---:R-:W-:Y:S04]  /*1bdd0*/  STL.64 [R1+0x1c08], R18 ;  /* 0x001c081201007387 */ /* 0x004fe80000100a00 */
[----:B-----5:R3:W-:Y:S02]  /*1bde0*/  STL.64 [R1+0x1c00], R16 ;  /* 0x001c001001007387 */ /* 0x0207e40000100a00 */
[----:B---3--:R-:W-:Y:S02]  /*1bdf0*/  HMMA.16816.F32 R16, R12, R2, R20 ;  /* 0x000000020c10723c */ /* 0x008fe40000001814 */
[----:B------:R-:W2:Y:S04]  /*1be00*/  LDL.LU.64 R20, [R1+0x2b0] ;  /* 0x0002b00001147983 */ /* 0x000ea80000300a00 */
[----:B------:R-:W2:Y:S01]  /*1be10*/  LDL.LU.64 R22, [R1+0x2b8] ;  /* 0x0002b80001167983 */ /* 0x000ea20000300a00 */
[----:B----4-:R-:W-:-:S12]  /*1be20*/  F2FP.F16.E5M2.UNPACK_B R2, R24 ;  /* 0x00000018ff02723e */ /* 0x010fd800020004ff */
[----:B------:R-:W-:Y:S04]  /*1be30*/  STL.64 [R1+0x1f0], R16 ;  /* 0x0001f01001007387 */ /* 0x000fe80000100a00 */
[----:B------:R-:W-:Y:S04]  /*1be40*/  STL.64 [R1+0x1f8], R18 ;  /* 0x0001f81201007387 */ /* 0x000fe80000100a00 */
[----:B------:R-:W0:Y:S01]  /*1be50*/  LDSM.16.M88.4 R16, [R29+UR6+0xc000] ;  /* 0x00c000061d10783b */ /* 0x000e220008000200 */
[----:B------:R-:W-:-:S07]  /*1be60*/  F2FP.F16.E5M2.UNPACK_B R3, R0 ;  /* 0x00000000ff03723e */ /* 0x000fce00020004ff */
[----:B------:R-:W-:Y:S01]  /*1be70*/  HMMA.16816.F32 R4, R8, R2, R4 ;  /* 0x000000020804723c */ /* 0x000fe20000001804 */
[----:B------:R-:W-:Y:S04]  /*1be80*/  STL.64 [R1+0x1bb8], R14 ;  /* 0x001bb80e01007387 */ /* 0x000fe80000100a00 */
[----:B------:R1:W-:Y:S04]  /*1be90*/  STL.64 [R1+0x1bb0], R12 ;  /* 0x001bb00c01007387 */ /* 0x0003e80000100a00 */
[----:B-1----:R-:W3:Y:S04]  /*1bea0*/  LDL.LU.64 R12, [R1+0x260] ;  /* 0x00026000010c7983 */ /* 0x002ee80000300a00 */
[----:B------:R-:W3:Y:S06]  /*1beb0*/  LDL.LU.64 R14, [R1+0x268] ;  /* 0x00026800010e7983 */ /* 0x000eec0000300a00 */
[----:B------:R1:W-:Y:S04]  /*1bec0*/  STL.64 [R1+0x30], R4 ;  /* 0x0000300401007387 */ /* 0x0003e80000100a00 */
[----:B------:R4:W-:Y:S01]  /*1bed0*/  STL.64 [R1+0x38], R6 ;  /* 0x0000380601007387 */ /* 0x0009e20000100a00 */
[----:B0-----:R-:W-:-:S03]  /*1bee0*/  IMAD.MOV.U32 R24, RZ, RZ, R16 ;  /* 0x000000ffff187224 */ /* 0x001fc600078e0010 */
[----:B-1----:R-:W5:Y:S01]  /*1bef0*/  LDL.LU.64 R4, [R1+0x250] ;  /* 0x0002500001047983 */ /* 0x002f620000300a00 */
[----:B------:R-:W-:-:S03]  /*1bf00*/  IMAD.MOV.U32 R0, RZ, RZ, R17 ;  /* 0x000000ffff007224 */ /* 0x000fc600078e0011 */
[----:B----4-:R-:W5:Y:S04]  /*1bf10*/  LDL.LU.64 R6, [R1+0x258] ;  /* 0x0002580001067983 */ /* 0x010f680000300a00 */
[----:B------:R-:W-:Y:S04]  /*1bf20*/  STL.64 [R1+0x310], R16 ;  /* 0x0003101001007387 */ /* 0x000fe80000100a00 */
[----:B------:R0:W-:Y:S04]  /*1bf30*/  STL.64 [R1+0x318], R18 ;  /* 0x0003181201007387 */ /* 0x0001e80000100a00 */
[----:B0-----:R-:W4:Y:S04]  /*1bf40*/  LDL.LU.64 R18, [R1+0x1c08] ;  /* 0x001c080001127983 */ /* 0x001f280000300a00 */
[----:B------:R-:W4:Y:S01]  /*1bf50*/  LDL.LU.64 R16, [R1+0x1c00] ;  /* 0x001c000001107983 */ /* 0x000f220000300a00 */
[----:B------:R-:W-:-:S02]  /*1bf60*/  F2FP.F16.E5M2.UNPACK_B R24, R24 ;  /* 0x00000018ff18723e */ /* 0x000fc400020004ff */
[----:B------:R-:W-:-:S07]  /*1bf70*/  F2FP.F16.E5M2.UNPACK_B R25, R0 ;  /* 0x00000000ff19723e */ /* 0x000fce00020004ff */
[----:B----4-:R-:W-:-:S15]  /*1bf80*/  HMMA.16816.F32 R16, R8, R24, R16 ;  /* 0x000000180810723c */ /* 0x010fde0000001810 */
[----:B------:R-:W-:-:S04]  /*1bf90*/  NOP ;  /* 0x0000000000007918 */ /* 0x000fc80000000000 */
[----:B------:R-:W-:Y:S04]  /*1bfa0*/  STL.64 [R1+0x90], R16 ;  /* 0x0000901001007387 */ /* 0x000fe80000100a00 */
[----:B------:R-:W-:Y:S04]  /*1bfb0*/  STL.64 [R1+0x98], R18 ;  /* 0x0000981201007387 */ /* 0x000fe80000100a00 */
[----:B------:R-:W0:Y:S02]  /*1bfc0*/  LDSM.16.M88.4 R16, [R29+UR6+0xe000] ;  /* 0x00e000061d10783b */ /* 0x000e240008000200 */
[----:B0-----:R-:W-:-:S02]  /*1bfd0*/  IMAD.MOV.U32 R26, RZ, RZ, R16 ;  /* 0x000000ffff1a7224 */ /* 0x001fc400078e0010 */
[----:B------:R-:W-:-:S03]  /*1bfe0*/  IMAD.MOV.U32 R0, RZ, RZ, R17 ;  /* 0x000000ffff007224 */ /* 0x000fc600078e0011 */
[----:B------:R-:W-:Y:S02]  /*1bff0*/  F2FP.F16.E5M2.UNPACK_B R26, R26 ;  /* 0x0000001aff1a723e */ /* 0x000fe400020004ff */
[----:B------:R-:W-:-:S07]  /*1c000*/  F2FP.F16.E5M2.UNPACK_B R27, R0 ;  /* 0x00000000ff1b723e */ /* 0x000fce00020004ff */
[----:B--2---:R-:W-:Y:S01]  /*1c010*/  HMMA.16816.F32 R8, R8, R26, R20 ;  /* 0x0000001a0808723c */ /* 0x004fe20000001814 */
[----:B------:R-:W-:Y:S04]  /*1c020*/  STL.64 [R1+0x330], R16 ;  /* 0x0003301001007387 */ /* 0x000fe80000100a00 */
[----:B------:R0:W-:Y:S04]  /*1c030*/  STL.64 [R1+0x338], R18 ;  /* 0x0003381201007387 */ /* 0x0001e80000100a00 */
[----:B0-----:R-:W2:Y:S04]  /*1c040*/  LDL.LU.64 R18, [R1+0x1bf8] ;  /* 0x001bf80001127983 */ /* 0x001ea80000300a00 */
[----:B------:R-:W2:Y:S04]  /*1c050*/  LDL.LU.64 R16, [R1+0x1bf0] ;  /* 0x001bf00001107983 */ /* 0x000ea80000300a00 */
[----:B------:R-:W-:Y:S04]  /*1c060*/  STL [R1+0x16a8], R29 ;  /* 0x0016a81d01007387 */ /* 0x000fe80000100800 */
[----:B------:R-:W5:Y:S04]  /*1c070*/  LDL.LU.64 R22, [R1+0x1be8] ;  /* 0x001be80001167983 */ /* 0x000f680000300a00 */
[----:B------:R-:W5:Y:S04]  /*1c080*/  LDL.LU.64 R20, [R1+0x1be0] ;  /* 0x001be00001147983 */ /* 0x000f680000300a00 */
[----:B------:R0:W-:Y:S01]  /*1c090*/  STL.64 [R1+0x20], R8 ;  /* 0x0000200801007387 */ /* 0x0001e20000100a00 */
[----:B------:R-:W-:-:S03]  /*1c0a0*/  IMAD.MOV.U32 R28, RZ, RZ, R11 ;  /* 0x000000ffff1c7224 */ /* 0x000fc600078e000b */
[----:B------:R1:W-:Y:S04]  /*1c0b0*/  STL [R1+0x28], R10 ;  /* 0x0000280a01007387 */ /* 0x0003e80000100800 */
[----:B0-----:R-:W4:Y:S04]  /*1c0c0*/  LDL.LU R8, [R1+0x42c] ;  /* 0x00042c0001087983 */ /* 0x001f280000300800 */
[----:B------:R-:W4:Y:S04]  /*1c0d0*/  LDL.LU R9, [R1+0x434] ;  /* 0x0004340001097983 */ /* 0x000f280000300800 */
[----:B-1----:R-:W2:Y:S04]  /*1c0e0*/  LDL.LU R10, [R1+0x440] ;  /* 0x00044000010a7983 */ /* 0x002ea80000300800 */
[----:B------:R-:W2:Y:S04]  /*1c0f0*/  LDL.LU R11, [R1+0x43c] ;  /* 0x00043c00010b7983 */ /* 0x000ea80000300800 */
[----:B--2---:R-:W-:Y:S04]  /*1c100*/  STL.64 [R1+0x1b98], R10 ;  /* 0x001b980a01007387 */ /* 0x004fe80000100a00 */
[----:B----4-:R0:W-:Y:S04]  /*1c110*/  STL.64 [R1+0x1b90], R8 ;  /* 0x001b900801007387 */ /* 0x0101e80000100a00 */
[----:B0-----:R-:W2:Y:S04]  /*1c120*/  LDL.LU.64 R8, [R1+0x270] ;  /* 0x0002700001087983 */ /* 0x001ea80000300a00 */
[----:B------:R-:W2:Y:S01]  /*1c130*/  LDL.LU.64 R10, [R1+0x278] ;  /* 0x00027800010a7983 */ /* 0x000ea20000300a00 */
[C---:B-----5:R-:W-:Y:S08]  /*1c140*/  HMMA.16816.F32 R4, R20.reuse, R26, R4 ;  /* 0x0000001a1404723c */ /* 0x060ff00000001804 */
[----:B--2---:R-:W-:-:S15]  /*1c150*/  HMMA.16816.F32 R8, R20, R2, R8 ;  /* 0x000000021408723c */ /* 0x004fde0000001808 */
[----:B------:R-:W-:-:S04]  /*1c160*/  NOP ;  /* 0x0000000000007918 */ /* 0x000fc80000000000 */
[----:B------:R-:W-:Y:S04]  /*1c170*/  STL.64 [R1+0x80], R8 ;  /* 0x0000800801007387 */ /* 0x000fe80000100a00 */
[----:B------:R3:W-:Y:S02]  /*1c180*/  STL.64 [R1+0x88], R10 ;  /* 0x0000880a01007387 */ /* 0x0007e40000100a00 */
[----:B---3--:R-:W-:Y:S02]  /*1c190*/  HMMA.16816.F32 R8, R20, R24, R12 ;  /* 0x000000181408723c */ /* 0x008fe4000000180c */
[----:B------:R-:W-:-:S15]  /*1c1a0*/  STL.64 [R1+0x10], R4 ;  /* 0x0000100401007387 */ /* 0x000fde0000100a00 */
[----:B------:R-:W-:Y:S02]  /*1c1b0*/  NOP ;  /* 0x0000000000007918 */ /* 0x000fe40000000000 */
[----:B------:R-:W-:Y:S04]  /*1c1c0*/  STL.64 [R1+0x70], R8 ;  /* 0x0000700801007387 */ /* 0x000fe80000100a00 */
[----:B------:R-:W-:Y:S04]  /*1c1d0*/  STL.64 [R1+0x78], R10 ;  /* 0x0000780a01007387 */ /* 0x000fe80000100a00 */
[----:B------:R-:W-:Y:S04]  /*1c1e0*/  STL [R1+0x18], R6 ;  /* 0x0000180601007387 */ /* 0x000fe80000100800 */
[----:B------:R-:W-:Y:S04]  /*1c1f0*/  STL.64 [R1+0x1bd8], R26 ;  /* 0x001bd81a01007387 */ /* 0x000fe80000100a00 */
[----:B------:R0:W-:Y:S04]  /*1c200*/  STL.64 [R1+0x1bd0], R24 ;  /* 0x001bd01801007387 */ /* 0x0001e80000100a00 */
[----:B0-----:R-:W2:Y:S04]  /*1c210*/  LDL.LU.64 R24, [R1+0x240] ;  /* 0x0002400001187983 */ /* 0x001ea80000300a00 */
[----:B------:R-:W2:Y:S04]  /*1c220*/  LDL.LU.64 R26, [R1+0x248] ;  /* 0x00024800011a7983 */ /* 0x000ea80000300a00 */
[----:B------:R-:W3:Y:S04]  /*1c230*/  LDL.LU.64 R12, [R1+0x1c0] ;  /* 0x0001c000010c7983 */ /* 0x000ee80000300a00 */
[----:B------:R-:W4:Y:S04]  /*1c240*/  LDL.LU.64 R14, [R1+0x1c8] ;  /* 0x0001c800010e7983 */ /* 0x000f280000300a00 */
[----:B----4-:R-:W-:Y:S04]  /*1c250*/  STL.64 [R1+0x1bc8], R14 ;  /* 0x001bc80e01007387 */ /* 0x010fe80000100a00 */
[----:B---3--:R0:W-:Y:S04]  /*1c260*/  STL.64 [R1+0x1bc0], R12 ;  /* 0x001bc00c01007387 */ /* 0x0081e80000100a00 */
[----:B0-----:R-:W3:Y:S04]  /*1c270*/  LDL.LU.64 R12, [R1+0x1d0] ;  /* 0x0001d000010c7983 */ /* 0x001ee80000300a00 */
[----:B------:R-:W3:Y:S04]  /*1c280*/  LDL.LU.64 R14, [R1+0x1d8] ;  /* 0x0001d800010e7983 */ /* 0x000ee80000300a00 */
[----:B------:R-:W4:Y:S04]  /*1c290*/  LDL.LU.64 R8, [R1+0x190] ;  /* 0x0001900001087983 */ /* 0x000f280000300a00 */
[----:B------:R-:W5:Y:S01]  /*1c2a0*/  LDL.LU.64 R10, [R1+0x198] ;  /* 0x00019800010a7983 */ /* 0x000f620000300a00 */
[----:B--2---:R-:W-:Y:S01]  /*1c2b0*/  HMMA.16816.F32 R24, R16, R2, R24 ;  /* 0x000000021018723c */ /* 0x004fe20000001818 */
[----:B------:R-:W-:-:S02]  /*1c2c0*/  IMAD.MOV.U32 R29, RZ, RZ, R7 ;  /* 0x000000ffff1d7224 */ /* 0x000fc400078e0007 */
[----:B-----5:R-:W-:Y:S04]  /*1c2d0*/  STL.64 [R1+0x1ba8], R10 ;  /* 0x001ba80a01007387 */ /* 0x020fe80000100a00 */
[----:B----4-:R0:W-:Y:S04]  /*1c2e0*/  STL.64 [R1+0x1ba0], R8 ;  /* 0x001ba00801007387 */ /* 0x0101e80000100a00 */
[----:B0-----:R-:W2:Y:S04]  /*1c2f0*/  LDL.LU.64 R8, [R1+0x1a0] ;  /* 0x0001a00001087983 */ /* 0x001ea80000300a00 */
[----:B------:R-:W2:Y:S04]  /*1c300*/  LDL.LU.64 R10, [R1+0x1a8] ;  /* 0x0001a800010a7983 */ /* 0x000ea80000300a00 */
[----:B------:R-:W4:Y:S04]  /*1c310*/  LDL.LU.64 R4, [R1+0x180] ;  /* 0x0001800001047983 */ /* 0x000f280000300a00 */
[----:B------:R-:W4:Y:S04]  /*1c320*/  LDL.LU.64 R6, [R1+0x188] ;  /* 0x0001880001067983 */ /* 0x000f280000300a00 */
[----:B------:R-:W5:Y:S04]  /*1c330*/  LDL.LU R23, [R1+0x430] ;  /* 0x0004300001177983 */ /* 0x000f680000300800 */
[----:B------:R-:W2:Y:S04]  /*1c340*/  LDL.LU R20, [R1+0x2d0] ;  /* 0x0002d00001147983 */ /* 0x000ea80000300800 */
[----:B------:R-:W2:Y:S04]  /*1c350*/  LDL.LU R21, [R1+0x2d4] ;  /* 0x0002d40001157983 */ /* 0x000ea80000300800 */
[----:B------:R-:W2:Y:S04]  /*1c360*/  LDL.LU R22, [R1+0x2f0] ;  /* 0x0002f00001167983 */ /* 0x000ea80000300800 */
[----:B------:R-:W-:Y:S04]  /*1c370*/  STL [R1+0x1b08], R29 ;  /* 0x001b081d01007387 */ /* 0x000fe80000100800 */
[----:B------:R-:W-:Y:S04]  /*1c380*/  STL.64 [R1+0x100], R24 ;  /* 0x0001001801007387 */ /* 0x000fe80000100a00 */
[----:B------:R0:W-:Y:S04]  /*1c390*/  STL.64 [R1+0x108], R26 ;  /* 0x0001081a01007387 */ /* 0x0001e80000100a00 */
[----:B0-----:R-:W2:Y:S04]  /*1c3a0*/  LDL.LU.64 R26, [R1+0x1bd8] ;  /* 0x001bd800011a7983 */ /* 0x001ea80000300a00 */
[----:B------:R-:W3:Y:S02]  /*1c3b0*/  LDL.LU.64 R24, [R1+0x1bd0] ;  /* 0x001bd00001187983 */ /* 0x000ee40000300a00 */
[----:B---3--:R-:W-:-:S15]  /*1c3c0*/  HMMA.16816.F32 R12, R16, R24, R12 ;  /* 0x00000018100c723c */ /* 0x008fde000000180c */
[----:B------:R-:W-:-:S04]  /*1c3d0*/  NOP ;  /* 0x0000000000007918 */ /* 0x000fc80000000000 */
[----:B------:R-:W-:Y:S01]  /*1c3e0*/  STL.64 [R1+0x120], R12 ;  /* 0x0001200c01007387 */ /* 0x000fe20000100a00 */
[----:B------:R-:W-:-:S03]  /*1c3f0*/  IMAD.MOV.U32 R29, RZ, RZ, R15 ;  /* 0x000000ffff1d7224 */ /* 0x000fc600078e000f */
[----:B------:R0:W-:Y:S04]  /*1c400*/  STL [R1+0x128], R14 ;  /* 0x0001280e01007387 */ /* 0x0001e80000100800 */
[----:B0-----:R-:W2:Y:S04]  /*1c410*/  LDL.LU.64 R14, [R1+0x1bc8] ;  /* 0x001bc800010e7983 */ /* 0x001ea80000300a00 */
[----:B------:R-:W2:Y:S02]  /*1c420*/  LDL.LU.64 R12, [R1+0x1bc0] ;  /* 0x001bc000010c7983 */ /* 0x000ea40000300a00 */
[----:B--2---:R-:W-:Y:S02]  /*1c430*/  HMMA.16816.F32 R16, R16, R26, R12 ;  /* 0x0000001a1010723c */ /* 0x004fe4000000180c */
[----:B------:R-:W2:Y:S04]  /*1c440*/  LDL.LU.64 R14, [R1+0x1bb8] ;  /* 0x001bb800010e7983 */ /* 0x000ea80000300a00 */
[----:B------:R-:W2:-:S13]  /*1c450*/  LDL.LU.64 R12, [R1+0x1bb0] ;  /* 0x001bb000010c7983 */ /* 0x000e9a0000300a00 */
[----:B------:R0:W-:Y:S04]  /*1c460*/  STL.64 [R1+0x110], R16 ;  /* 0x0001101001007387 */ /* 0x0001e80000100a00 */
[----:B------:R1:W-:Y:S04]  /*1c470*/  STL.64 [R1+0x118], R18 ;  /* 0x0001181201007387 */ /* 0x0003e80000100a00 */
[----:B0-----:R-:W3:Y:S04]  /*1c480*/  LDL.LU R17, [R1+0x428] ;  /* 0x0004280001117983 */ /* 0x001ee80000300800 */
[----:B-1----:R-:W3:Y:S04]  /*1c490*/  LDL.LU R18, [R1+0x424] ;  /* 0x0004240001127983 */ /* 0x002ee80000300800 */
[----:B------:R-:W3:Y:S01]  /*1c4a0*/  LDL.LU R19, [R1+0x438] ;  /* 0x0004380001137983 */ /* 0x000ee20000300800 */
[----:B--2---:R-:W-:-:S15]  /*1c4b0*/  HMMA.16816.F32 R8, R12, R2, R8 ;  /* 0x000000020c08723c */ /* 0x004fde0000001808 */
[----:B------:R-:W-:-:S04]  /*1c4c0*/  NOP ;  /* 0x0000000000007918 */ /* 0x000fc80000000000 */
[----:B------:R-:W-:Y:S01]  /*1c4d0*/  STL.64 [R1+0x1b0], R8 ;  /* 0x0001b00801007387 */ /* 0x000fe20000100a00 */
[----:B------:R-:W-:-:S03]  /*1c4e0*/  IMAD.MOV.U32 R0, RZ, RZ, R11 ;  /* 0x000000ffff007224 */ /* 0x000fc600078e000b */
[----:B------:R0:W-:Y:S04]  /*1c4f0*/  STL [R1+0x1b8], R10 ;  /* 0x0001b80a01007387 */ /* 0x0001e80000100800 */
[----:B0-----:R-:W2:Y:S04]  /*1c500*/  LDL.LU.64 R10, [R1+0x1ba8] ;  /* 0x001ba800010a7983 */ /* 0x001ea80000300a00 */
[----:B------:R-:W2:Y:S04]  /*1c510*/  LDL.LU.64 R8, [R1+0x1ba0] ;  /* 0x001ba00001087983 */ /* 0x000ea80000300a00 */
[----:B------:R-:W-:Y:S01]  /*1c520*/  STL [R1+0x1ad0], R0 ;  /* 0x001ad00001007387 */ /* 0x000fe20000100800 */
[----:B--2---:R-:W-:-:S15]  /*1c530*/  HMMA.16816.F32 R8, R12, R24, R8 ;  /* 0x000000180c08723c */ /* 0x004fde0000001808 */
[----:B------:R-:W-:-:S04]  /*1c540*/  NOP ;  /* 0x0000000000007918 */ /* 0x000fc80000000000 */
[----:B------:R-:W-:Y:S04]  /*1c550*/  STL.64 [R1+0x1a0], R8 ;  /* 0x0001a00801007387 */ /* 0x000fe80000100a00 */
[----:B------:R0:W-:Y:S04]  /*1c560*/  STL.64 [R1+0x1a8], R10 ;  /* 0x0001a80a01007387 */ /* 0x0001e80000100a00 */
[----:B0-----:R-:W2:Y:S04]  /*1c570*/  LDL.LU.64 R10, [R1+0x1b98] ;  /* 0x001b9800010a7983 */ /* 0x001ea80000300a00 */
[----:B------:R-:W5:Y:S01]  /*1c580*/  LDL.LU.64 R8, [R1+0x1b90] ;  /* 0x001b900001087983 */ /* 0x000f620000300a00 */
[----:B----4-:R-:W-:Y:S03]  /*1c590*/  HMMA.16816.F32 R24, R12, R26, R4 ;  /* 0x0000001a0c18723c */ /* 0x010fe60000001804 */
[----:B------:R-:W4:Y:S04]  /*1c5a0*/  LDL.LU.64 R6, [R1+0x1b88] ;  /* 0x001b880001067983 */ /* 0x000f280000300a00 */
[----:B------:R-:W4:-:S12]  /*1c5b0*/  LDL.LU.64 R4, [R1+0x1b80] ;  /* 0x001b800001047983 */ /* 0x000f180000300a00 */
[----:B------:R-:W-:Y:S04]  /*1c5c0*/  STL [R1+0x19e4], R26 ;  /* 0x0019e41a01007387 */ /* 0x000fe80000100800 */
[----:B------:R-:W-:Y:S01]  /*1c5d0*/  STL [R1+0x19e0], R27 ;  /* 0x0019e01b01007387 */ /* 0x000fe20000100800 */
[----:B---3--:R-:W-:Y:S01]  /*1c5e0*/  IMAD R12, R18, 0x100, R17 ;  /* 0x00000100120c7824 */ /* 0x008fe200078e0211 */
[----:B------:R-:W-:Y:S02]  /*1c5f0*/  F2FP.F16.E5M2.UNPACK_B R20, R20.H1 ;  /* 0x00000014ff14723e */ /* 0x000fe400030004ff */
[----:B------:R-:W-:Y:S02]  /*1c600*/  F2FP.F16.E5M2.UNPACK_B R21, R21.H1 ;  /* 0x00000015ff15723e */ /* 0x000fe400030004ff */
[----:B------:R-:W-:Y:S01]  /*1c610*/  F2FP.F16.E5M2.UNPACK_B R12, R12 ;  /* 0x0000000cff0c723e */ /* 0x000fe200020004ff */
[----:B-----5:R-:W-:-:S02]  /*1c620*/  IMAD R13, R8, 0x100, R23 ;  /* 0x00000100080d7824 */ /* 0x020fc400078e0217 */
[----:B------:R-:W3:Y:S01]  /*1c630*/  LDL.LU R23, [R1+0x304] ;  /* 0x0003040001177983 */ /* 0x000ee20000300800 */
[----:B------:R-:W-:Y:S02]  /*1c640*/  IMAD R14, R9, 0x100, R19 ;  /* 0x00000100090e7824 */ /* 0x000fe400078e0213 */
[----:B--2---:R-:W-:Y:S01]  /*1c650*/  IMAD R15, R11, 0x100, R10 ;  /* 0x000001000b0f7824 */ /* 0x004fe200078e020a */
[----:B------:R-:W-:Y:S01]  /*1c660*/  F2FP.F16.E5M2.UNPACK_B R13, R13 ;  /* 0x0000000dff0d723e */ /* 0x000fe200020004ff */
[----:B------:R-:W2:Y:S01]  /*1c670*/  LDL.LU R8, [R1+0x320] ;  /* 0x0003200001087983 */ /* 0x000ea20000300800 */
[----:B------:R-:W-:Y:S02]  /*1c680*/  F2FP.F16.E5M2.UNPACK_B R14, R14 ;  /* 0x0000000eff0e723e */ /* 0x000fe400020004ff */
[----:B------:R-:W-:Y:S01]  /*1c690*/  F2FP.F16.E5M2.UNPACK_B R15, R15 ;  /* 0x0000000fff0f723e */ /* 0x000fe200020004ff */
[----:B------:R-:W5:Y:S04]  /*1c6a0*/  LDL.LU R19, [R1+0x2f4] ;  /* 0x0002f40001137983 */ /* 0x000f680000300800 */
[----:B------:R-:W2:Y:S02]  /*1c6b0*/  LDL.LU R11, [R1+0x340] ;  /* 0x00034000010b7983 */ /* 0x000ea40000300800 */
[----:B----4-:R-:W-:Y:S02]  /*1c6c0*/  HMMA.16816.F32 R4, R12, R20, R4 ;  /* 0x000000140c04723c */ /* 0x010fe40000001804 */
[----:B------:R-:W4:Y:S04]  /*1c6d0*/  LDL.LU R10, [R1+0x344] ;  /* 0x00034400010a7983 */ /* 0x000f280000300800 */
[----:B------:R-:W2:Y:S04]  /*1c6e0*/  LDL.LU R0, [R1+0x2e0] ;  /* 0x0002e00001007983 */ /* 0x000ea80000300800 */
[----:B------:R-:W2:Y:S04]  /*1c6f0*/  LDL.LU R16, [R1+0x2e4] ;  /* 0x0002e40001107983 */ /* 0x000ea80000300800 */
[----:B------:R-:W2:Y:S04]  /*1c700*/  LDL.LU R17, [R1+0x300] ;  /* 0x0003000001117983 */ /* 0x000ea80000300800 */
[----:B------:R-:W2:Y:S04]  /*1c710*/  LDL.LU R9, [R1+0x324] ;  /* 0x0003240001097983 */ /* 0x000ea80000300800 */
[----:B------:R0:W-:Y:S04]  /*1c720*/  STL.64 [R1+0x1d0], R4 ;  /* 0x0001d00401007387 */ /* 0x0001e80000100a00 */
[----:B------:R1:W-:Y:S01]  /*1c730*/  STL.64 [R1+0x1d8], R6 ;  /* 0x0001d80601007387 */ /* 0x0003e20000100a00 */
[----:B------:R-:W-:-:S03]  /*1c740*/  F2FP.F16.E5M2.UNPACK_B R18, R22.H1 ;  /* 0x00000016ff12723e */ /* 0x000fc600030004ff */
[----:B0-----:R-:W2:Y:S04]  /*1c750*/  LDL.LU R4, [R1] ;  /* 0x0000000001047983 */ /* 0x001ea80000300800 */
[----:B------:R-:W2:Y:S04]  /*1c760*/  LDL.LU R5, [R1+0x4] ;  /* 0x0000040001057983 */ /* 0x000ea80000300800 */
[----:B-1----:R-:W2:Y:S04]  /*1c770*/  LDL.LU R6, [R1+0x8] ;  /* 0x0000080001067983 */ /* 0x002ea80000300800 */
[----:B------:R-:W2:Y:S04]  /*1c780*/  LDL.LU R7, [R1+0xc] ;  /* 0x00000c0001077983 */ /* 0x000ea80000300800 */
[----:B---3--:R-:W-:Y:S04]  /*1c790*/  STL [R1+0x1b68], R23 ;  /* 0x001b681701007387 */ /* 0x008fe80000100800 */
[----:B------:R0:W-:Y:S04]  /*1c7a0*/  STL.64 [R1+0x1b60], R20 ;  /* 0x001b601401007387 */ /* 0x0001e80000100a00 */
[----:B0-----:R-:W3:Y:S04]  /*1c7b0*/  LDL.LU R20, [R1+0x50] ;  /* 0x0000500001147983 */ /* 0x001ee80000300800 */
[----:B------:R-:W3:Y:S04]  /*1c7c0*/  LDL.LU R21, [R1+0x54] ;  /* 0x0000540001157983 */ /* 0x000ee80000300800 */
[----:B------:R-:W2:Y:S04]  /*1c7d0*/  LDL.LU R22, [R1+0x58] ;  /* 0x0000580001167983 */ /* 0x000ea80000300800 */
[----:B------:R-:W2:Y:S01]  /*1c7e0*/  LDL.LU R23, [R1+0x5c] ;  /* 0x00005c0001177983 */ /* 0x000ea20000300800 */
[----:B-----5:R-:W-:-:S03]  /*1c7f0*/  F2FP.F16.E5M2.UNPACK_B R19, R19.H1 ;  /* 0x00000013ff13723e */ /* 0x020fc600030004ff */
[----:B--2---:R-:W-:Y:S04]  /*1c800*/  STL.64 [R1+0x1b78], R22 ;  /* 0x001b781601007387 */ /* 0x004fe80000100a00 */
[----:B---3--:R0:W-:Y:S04]  /*1c810*/  STL.64 [R1+0x1b70], R20 ;  /* 0x001b701401007387 */ /* 0x0081e80000100a00 */
[----:B0-----:R-:W2:Y:S04]  /*1c820*/  LDL.LU R20, [R1+0x60] ;  /* 0x0000600001147983 */ /* 0x001ea80000300800 */
[----:B------:R-:W2:Y:S04]  /*1c830*/  LDL.LU R21, [R1+0x64] ;  /* 0x0000640001157983 */ /* 0x000ea80000300800 */
[----:B------:R-:W2:Y:S04]  /*1c840*/  LDL.LU R22, [R1+0x68] ;  /* 0x0000680001167983 */ /* 0x000ea80000300800 */
[----:B------:R-:W2:Y:S01]  /*1c850*/  LDL.LU R23, [R1+0x6c] ;  /* 0x00006c0001177983 */ /* 0x000ea20000300800 */
[----:B------:R-:W-:Y:S01]  /*1c860*/  HMMA.16816.F32 R4, R12, R18, R4 ;  /* 0x000000120c04723c */ /* 0x000fe20000001804 */
[----:B------:R-:W-:-:S02]  /*1c870*/  F2FP.F16.E5M2.UNPACK_B R2, R11.H1 ;  /* 0x0000000bff02723e */ /* 0x000fc400030004ff */
[----:B----4-:R-:W-:-:S15]  /*1c880*/  F2FP.F16.E5M2.UNPACK_B R3, R10.H1 ;  /* 0x0000000aff03723e */ /* 0x010fde00030004ff */
[----:B------:R-:W-:Y:S01]  /*1c890*/  NOP ;  /* 0x0000000000007918 */ /* 0x000fe20000000000 */
[----:B------:R-:W-:Y:S01]  /*1c8a0*/  IMAD.MOV.U32 R26, RZ, RZ, R4 ;  /* 0x000000ffff1a7224 */ /* 0x000fe200078e0004 */
[----:B------:R-:W-:Y:S04]  /*1c8b0*/  STL [R1+0x1e4], R5 ;  /* 0x0001e40501007387 */ /* 0x000fe80000100800 */
[----:B------:R-:W-:Y:S04]  /*1c8c0*/  STL.64 [R1+0x1e8], R6 ;  /* 0x0001e80601007387 */ /* 0x000fe80000100a00 */
[----:B------:R-:W3:Y:S04]  /*1c8d0*/  LDL.LU R11, [R1+0x314] ;  /* 0x00031400010b7983 */ /* 0x000ee80000300800 */
[----:B------:R-:W-:Y:S04]  /*1c8e0*/  STL [R1+0x1b18], R26 ;  /* 0x001b181a01007387 */ /* 0x000fe80000100800 */
[----:B------:R0:W-:Y:S04]  /*1c8f0*/  STL.64 [R1+0x1b10], R24 ;  /* 0x001b101801007387 */ /* 0x0001e80000100a00 */
[----:B0-----:R-:W4:Y:S04]  /*1c900*/  LDL.LU R24, [R1+0x40] ;  /* 0x0000400001187983 */ /* 0x001f280000300800 */
[----:B------:R-:W4:Y:S04]  /*1c910*/  LDL.LU R25, [R1+0x44] ;  /* 0x0000440001197983 */ /* 0x000f280000300800 */
[----:B------:R-:W4:Y:S04]  /*1c920*/  LDL.LU R26, [R1+0x48] ;  /* 0x00004800011a7983 */ /* 0x000f280000300800 */
[----:B------:R-:W4:Y:S04]  /*1c930*/  LDL.LU R27, [R1+0x4c] ;  /* 0x00004c00011b7983 */ /* 0x000f280000300800 */
[----:B------:R-:W5:Y:S01]  /*1c940*/  LDL.LU R10, [R1+0x310] ;  /* 0x00031000010a7983 */ /* 0x000f620000300800 */
[----:B--2---:R-:W-:-:S15]  /*1c950*/  HMMA.16816.F32 R20, R12, R2, R20 ;  /* 0x000000020c14723c */ /* 0x004fde0000001814 */
[----:B------:R-:W-:-:S04]  /*1c960*/  NOP ;  /* 0x0000000000007918 */ /* 0x000fc80000000000 */
[----:B------:R-:W-:Y:S04]  /*1c970*/  STL.64 [R1+0x240], R20 ;  /* 0x0002401401007387 */ /* 0x000fe80000100a00 */
[----:B------:R0:W-:Y:S04]  /*1c980*/  STL.64 [R1+0x248], R22 ;  /* 0x0002481601007387 */ /* 0x0001e80000100a00 */
[----:B0-----:R-:W2:Y:S04]  /*1c990*/  LDL.LU.64 R22, [R1+0x1b78] ;  /* 0x001b780001167983 */ /* 0x001ea80000300a00 */
[----:B------:R-:W2:Y:S01]  /*1c9a0*/  LDL.LU.64 R20, [R1+0x1b70] ;  /* 0x001b700001147983 */ /* 0x000ea20000300a00 */
[----:B------:R-:W-:-:S02]  /*1c9b0*/  F2FP.F16.E5M2.UNPACK_B R4, R0.H1 ;  /* 0x00000000ff04723e */ /* 0x000fc400030004ff */
[----:B------:R-:W-:-:S07]  /*1c9c0*/  F2FP.F16.E5M2.UNPACK_B R5, R16.H1 ;  /* 0x00000010ff05723e */ /* 0x000fce00030004ff */
[----:B--2---:R-:W-:-:S15]  /*1c9d0*/  HMMA.16816.F32 R20, R12, R4, R20 ;  /* 0x000000040c14723c */ /* 0x004fde0000001814 */
[----:B------:R-:W-:-:S04]  /*1c9e0*/  NOP ;  /* 0x0000000000007918 */ /* 0x000fc80000000000 */
[----:B------:R-:W-:Y:S04]  /*1c9f0*/  STL.64 [R1+0x260], R20 ;  /* 0x0002601401007387 */ /* 0x000fe80000100a00 */
[----:B------:R0:W-:Y:S04]  /*1ca00*/  STL.64 [R1+0x268], R22 ;  /* 0x0002681601007387 */ /* 0x0001e80000100a00 */
[----:B0-----:R-:W2:Y:S01]  /*1ca10*/  LDL.LU R23, [R1+0x1b68] ;  /* 0x001b680001177983 */ /* 0x001ea20000300800 */
[----:B------:R-:W-:-:S03]  /*1ca20*/  F2FP.F16.E5M2.UNPACK_B R6, R17.H1 ;  /* 0x00000011ff06723e */ /* 0x000fc600030004ff */
[----:B------:R-:W3:Y:S01]  /*1ca30*/  LDL.LU.64 R20, [R1+0x1b60] ;  /* 0x001b600001147983 */ /* 0x000ee20000300a00 */
[----:B--2---:R-:W-:-:S07]  /*1ca40*/  F2FP.F16.E5M2.UNPACK_B R7, R23.H1 ;  /* 0x00000017ff07723e */ /* 0x004fce00030004ff */
[----:B----4-:R-:W-:Y:S01]  /*1ca50*/  HMMA.16816.F32 R24, R12, R6, R24 ;  /* 0x000000060c18723c */ /* 0x010fe20000001818 */
[----:B------:R-:W-:Y:S04]  /*1ca60*/  STL.64 [R1+0x1b28], R6 ;  /* 0x001b280601007387 */ /* 0x000fe80000100a00 */
[----:B------:R0:W-:-:S14]  /*1ca70*/  STL.64 [R1+0x1b20], R4 ;  /* 0x001b200401007387 */ /* 0x0001dc0000100a00 */
[----:B------:R1:W-:Y:S04]  /*1ca80*/  STL.64 [R1+0x250], R24 ;  /* 0x0002501801007387 */ /* 0x0003e80000100a00 */
[----:B------:R2:W-:Y:S04]  /*1ca90*/  STL.64 [R1+0x258], R26 ;  /* 0x0002581a01007387 */ /* 0x0005e80000100a00 */
[----:B0-----:R-:W4:Y:S04]  /*1caa0*/  LDL.LU R4, [R1+0x30] ;  /* 0x0000300001047983 */ /* 0x001f280000300800 */
[----:B------:R-:W4:Y:S04]  /*1cab0*/  LDL.LU R5, [R1+0x34] ;  /* 0x0000340001057983 */ /* 0x000f280000300800 */
[----:B------:R-:W4:Y:S04]  /*1cac0*/  LDL.LU R6, [R1+0x38] ;  /* 0x0000380001067983 */ /* 0x000f280000300800 */
[----:B------:R-:W4:Y:S04]  /*1cad0*/  LDL.LU R7, [R1+0x3c] ;  /* 0x00003c0001077983 */ /* 0x000f280000300800 */
[----:B-1----:R-:W3:Y:S04]  /*1cae0*/  LDL.LU R24, [R1+0x90] ;  /* 0x0000900001187983 */ /* 0x002ee80000300800 */
[----:B------:R-:W3:Y:S04]  /*1caf0*/  LDL.LU R25, [R1+0x94] ;  /* 0x0000940001197983 */ /* 0x000ee80000300800 */
[----:B--2---:R-:W2:Y:S04]  /*1cb00*/  LDL.LU R26, [R1+0x98] ;  /* 0x00009800011a7983 */ /* 0x004ea80000300800 */
[----:B------:R-:W2:Y:S04]  /*1cb10*/  LDL.LU R27, [R1+0x9c] ;  /* 0x00009c00011b7983 */ /* 0x000ea80000300800 */
[----:B------:R-:W2:Y:S04]  /*1cb20*/  LDL.LU R16, [R1+0x330] ;  /* 0x0003300001107983 */ /* 0x000ea80000300800 */
[----:B------:R-:W2:Y:S04]  /*1cb30*/  LDL.LU R17, [R1+0x334] ;  /* 0x0003340001117983 */ /* 0x000ea80000300800 */
[----:B------:R-:W2:Y:S04]  /*1cb40*/  LDL.LU R0, [R1+0x458] ;  /* 0x0004580001007983 */ /* 0x000ea80000300800 */
[----:B------:R-:W2:Y:S04]  /*1cb50*/  LDL.LU R22, [R1+0x454] ;  /* 0x0004540001167983 */ /* 0x000ea80000300800 */
[----:B------:R-:W2:Y:S01]  /*1cb60*/  LDL.LU R23, [R1+0x460] ;  /* 0x0004600001177983 */ /* 0x000ea20000300800 */
[----:B------:R-:W-:-:S02]  /*1cb70*/  F2FP.F16.E5M2.UNPACK_B R8, R8.H1 ;  /* 0x00000008ff08723e */ /* 0x000fc400030004ff */
[----:B------:R-:W-:-:S07]  /*1cb80*/  F2FP.F16.E5M2.UNPACK_B R9, R9.H1 ;  /* 0x00000009ff09723e */ /* 0x000fce00030004ff */
[----:B----4-:R-:W-:Y:S01]  /*1cb90*/  HMMA.16816.F32 R4, R12, R8, R4 ;  /* 0x000000080c04723c */ /* 0x010fe20000001804 */
[----:B--2---:R0:W-:Y:S04]  /*1cba0*/  STL.64 [R1+0x1b58], R22 ;  /* 0x001b581601007387 */ /* 0x0041e80000100a00 */
[----:B---3--:R1:W-:Y:S01]  /*1cbb0*/  STL.64 [R1+0x1b50], R20 ;  /* 0x001b501401007387 */ /* 0x0083e20000100a00 */
[----:B0-----:R-:W-:-:S03]  /*1cbc0*/  IMAD.MOV.U32 R23, RZ, RZ, R28 ;  /* 0x000000ffff177224 */ /* 0x001fc600078e001c */
[----:B-1----:R-:W2:Y:S04]  /*1cbd0*/  LDL.LU R20, [R1+0x20] ;  /* 0x0000200001147983 */ /* 0x002ea80000300800 */
[----:B------:R-:W2:Y:S04]  /*1cbe0*/  LDL.LU R21, [R1+0x24] ;  /* 0x0000240001157983 */ /* 0x000ea80000300800 */
[----:B------:R-:W2:Y:S04]  /*1cbf0*/  LDL.LU R22, [R1+0x28] ;  /* 0x0000280001167983 */ /* 0x000ea80000300800 */
[----:B------:R-:W3:Y:S04]  /*1cc00*/  LDL.LU R28, [R1+0x45c] ;  /* 0x00045c00011c7983 */ /* 0x000ee80000300800 */
[----:B------:R0:W-:Y:S04]  /*1cc10*/  STL.64 [R1+0x280], R4 ;  /* 0x0002800401007387 */ /* 0x0001e80000100a00 */
[----:B------:R1:W-:Y:S04]  /*1cc20*/  STL.64 [R1+0x288], R6 ;  /* 0x0002880601007387 */ /* 0x0003e80000100a00 */
[----:B0-----:R-:W4:Y:S04]  /*1cc30*/  LDL.LU R4, [R1+0xc0] ;  /* 0x0000c00001047983 */ /* 0x001f280000300800 */
[----:B------:R-:W4:Y:S04]  /*1cc40*/  LDL.LU R5, [R1+0xc4] ;  /* 0x0000c40001057983 */ /* 0x000f280000300800 */
[----:B-1----:R-:W2:Y:S04]  /*1cc50*/  LDL.LU R6, [R1+0xc8] ;  /* 0x0000c80001067983 */ /* 0x002ea80000300800 */
[----:B------:R-:W2:Y:S01]  /*1cc60*/  LDL.LU R7, [R1+0xcc] ;  /* 0x0000cc0001077983 */ /* 0x000ea20000300800 */
[----:B-----5:R-:W-:-:S02]  /*1cc70*/  F2FP.F16.E5M2.UNPACK_B R10, R10.H1 ;  /* 0x0000000aff0a723e */ /* 0x020fc400030004ff */
[----:B------:R-:W-:Y:S02]  /*1cc80*/  F2FP.F16.E5M2.UNPACK_B R11, R11.H1 ;  /* 0x0000000bff0b723e */ /* 0x000fe400030004ff */
[----:B------:R-:W-:Y:S02]  /*1cc90*/  F2FP.F16.E5M2.UNPACK_B R16, R16.H1 ;  /* 0x00000010ff10723e */ /* 0x000fe400030004ff */
[----:B------:R-:W-:Y:S01]  /*1cca0*/  F2FP.F16.E5M2.UNPACK_B R17, R17.H1 ;  /* 0x00000011ff11723e */ /* 0x000fe200030004ff */
[----:B--2---:R-:W-:Y:S04]  /*1ccb0*/  STL.64 [R1+0x1b38], R6 ;  /* 0x001b380601007387 */ /* 0x004fe80000100a00 */
[----:B----4-:R0:W-:Y:S04]  /*1ccc0*/  STL.64 [R1+0x1b30], R4 ;  /* 0x001b300401007387 */ /* 0x0101e80000100a00 */
[----:B0-----:R-:W2:Y:S04]  /*1ccd0*/  LDL.LU R4, [R1+0xd0] ;  /* 0x0000d00001047983 */ /* 0x001ea80000300800 */
[----:B------:R-:W2:Y:S04]  /*1cce0*/  LDL.LU R5, [R1+0xd4] ;  /* 0x0000d40001057983 */ /* 0x000ea80000300800 */
[----:B------:R-:W4:Y:S04]  /*1ccf0*/  LDL.LU R6, [R1+0xd8] ;  /* 0x0000d80001067983 */ /* 0x000f280000300800 */
[----:B------:R-:W4:Y:S01]  /*1cd00*/  LDL.LU R7, [R1+0xdc] ;  /* 0x0000dc0001077983 */ /* 0x000f220000300800 */
[C---:B------:R-:W-:Y:S08]  /*1cd10*/  HMMA.16816.F32 R24, R12.reuse, R10, R24 ;  /* 0x0000000a0c18723c */ /* 0x040ff00000001818 */
[----:B------:R-:W-:Y:S01]  /*1cd20*/  HMMA.16816.F32 R12, R12, R16, R20 ;  /* 0x000000100c0c723c */ /* 0x000fe20000001814 */
[----:B----4-:R-:W-:Y:S04]  /*1cd30*/  STL.64 [R1+0x1b48], R6 ;  /* 0x001b480601007387 */ /* 0x010fe80000100a00 */
[----:B--2---:R0:W-:Y:S04]  /*1cd40*/  STL.64 [R1+0x1b40], R4 ;  /* 0x001b400401007387 */ /* 0x0041e80000100a00 */
[----:B0-----:R-:W2:Y:S04]  /*1cd50*/  LDL.LU R4, [R1+0xe0] ;  /* 0x0000e00001047983 */ /* 0x001ea80000300800 */
[----:B------:R-:W2:Y:S04]  /*1cd60*/  LDL.LU R5, [R1+0xe4] ;  /* 0x0000e40001057983 */ /* 0x000ea80000300800 */
[----:B------:R-:W2:Y:S04]  /*1cd70*/  LDL.LU R6, [R1+0xe8] ;  /* 0x0000e80001067983 */ /* 0x000ea80000300800 */
[----:B------:R-:W2:Y:S04]  /*1cd80*/  LDL.LU R7, [R1+0xec] ;  /* 0x0000ec0001077983 */ /* 0x000ea80000300800 */
[----:B------:R0:W-:Y:S04]  /*1cd90*/  STL.64 [R1+0x290], R24 ;  /* 0x0002901801007387 */ /* 0x0001e80000100a00 */
[----:B------:R1:W-:Y:S04]  /*1cda0*/  STL.64 [R1+0x298], R26 ;  /* 0x0002981a01007387 */ /* 0x0003e80000100a00 */
[----:B0-----:R-:W4:Y:S04]  /*1cdb0*/  LDL.LU R24, [R1+0xb0] ;  /* 0x0000b00001187983 */ /* 0x001f280000300800 */
[----:B------:R-:W4:Y:S04]  /*1cdc0*/  LDL.LU R25, [R1+0xb4] ;  /* 0x0000b40001197983 */ /* 0x000f280000300800 */
[----:B-1----:R-:W4:Y:S04]  /*1cdd0*/  LDL.LU R26, [R1+0xb8] ;  /* 0x0000b800011a7983 */ /* 0x002f280000300800 */
[----:B------:R-:W4:Y:S04]  /*1cde0*/  LDL.LU R27, [R1+0xbc] ;  /* 0x0000bc00011b7983 */ /* 0x000f280000300800 */
[----:B------:R-:W5:Y:S04]  /*1cdf0*/  LDL.LU.64 R22, [R1+0x1b58] ;  /* 0x001b580001167983 */ /* 0x000f680000300a00 */
[----:B------:R-:W2:Y:S04]  /*1ce00*/  LDL.LU.64 R20, [R1+0x1b50] ;  /* 0x001b500001147983 */ /* 0x000ea80000300a00 */
[----:B------:R0:W-:Y:S04]  /*1ce10*/  STL.64 [R1+0x270], R12 ;  /* 0x0002700c01007387 */ /* 0x0001e80000100a00 */
[----:B------:R1:W-:Y:S04]  /*1ce20*/  STL.64 [R1+0x278], R14 ;  /* 0x0002780e01007387 */ /* 0x0003e80000100a00 */
[----:B0-----:R-:W2:Y:S04]  /*1ce30*/  LDL.LU R12, [R1+0x448] ;  /* 0x00044800010c7983 */ /* 0x001ea80000300800 */
[----:B------:R-:W2:Y:S04]  /*1ce40*/  LDL.LU R13, [R1+0x444] ;  /* 0x00044400010d7983 */ /* 0x000ea80000300800 */
[----:B-1----:R-:W3:Y:S04]  /*1ce50*/  LDL.LU R14, [R1+0x450] ;  /* 0x00045000010e7983 */ /* 0x002ee80000300800 */
[----:B------:R-:W3:Y:S01]  /*1ce60*/  LDL.LU R15, [R1+0x44c] ;  /* 0x00044c00010f7983 */ /* 0x000ee20000300800 */
[----:B--2---:R-:W-:-:S02]  /*1ce70*/  IMAD R12, R13, 0x100, R12 ;  /* 0x000001000d0c7824 */ /* 0x004fc400078e020c */
[----:B---3--:R-:W-:Y:S02]  /*1ce80*/  IMAD R13, R15, 0x100, R14 ;  /* 0x000001000f0d7824 */ /* 0x008fe400078e020e */
[----:B-----5:R-:W-:Y:S02]  /*1ce90*/  IMAD R14, R22, 0x100, R0 ;  /* 0x00000100160e7824 */ /* 0x020fe400078e0200 */
[----:B------:R-:W-:Y:S01]  /*1cea0*/  IMAD R15, R28, 0x100, R23 ;  /* 0x000001001c0f7824 */ /* 0x000fe200078e0217 */
[----:B------:R-:W-:Y:S02]  /*1ceb0*/  F2FP.F16.E5M2.UNPACK_B R12, R12 ;  /* 0x0000000cff0c723e */ /* 0x000fe400020004ff */
[----:B------:R-:W-:Y:S02]  /*1cec0*/  F2FP.F16.E5M2.UNPACK_B R13, R13 ;  /* 0x0000000dff0d723e */ /* 0x000fe400020004ff */
[----:B------:R-:W-:Y:S02]  /*1ced0*/  F2FP.F16.E5M2.UNPACK_B R14, R14 ;  /* 0x0000000eff0e723e */ /* 0x000fe400020004ff */
[----:B------:R-:W-:-:S07]  /*1cee0*/  F2FP.F16.E5M2.UNPACK_B R15, R15 ;  /* 0x0000000fff0f723e */ /* 0x000fce00020004ff */
[----:B------:R-:W-:-:S15]  /*1cef0*/  HMMA.16816.F32 R4, R12, R20, R4 ;  /* 0x000000140c04723c */ /* 0x000fde0000001804 */
[----:B------:R-:W-:-:S04]  /*1cf00*/  NOP ;  /* 0x0000000000007918 */ /* 0x000fc80000000000 */
[----:B------:R-:W-:Y:S01]  /*1cf10*/  IMAD.MOV.U32 R23, RZ, RZ, R6 ;  /* 0x000000ffff177224 */ /* 0x000fe200078e0006 */
[----:B------:R0:W-:Y:S01]  /*1cf20*/  STL [R1+0x2c0], R4 ;  /* 0x0002c00401007387 */ /* 0x0001e20000100800 */
[----:B------:R-:W-:Y:S02]  /*1cf30*/  IMAD.MOV.U32 R22, RZ, RZ, R7 ;  /* 0x000000ffff167224 */ /* 0x000fe400078e0007 */
[----:B------:R-:W-:Y:S01]  /*1cf40*/  IMAD.MOV.U32 R28, RZ, RZ, R5 ;  /* 0x000000ffff1c7224 */ /* 0x000fe200078e0005 */
[----:B------:R-:W2:Y:S04]  /*1cf50*/  LDL.LU.64 R6, [R1+0x1b48] ;  /* 0x001b480001067983 */ /* 0x000ea80000300a00 */
[----:B0-----:R-:W2:Y:S04]  /*1cf60*/  LDL.LU.64 R4, [R1+0x1b40] ;  /* 0x001b400001047983 */ /* 0x001ea80000300a00 */
[----:B------:R-:W-:Y:S04]  /*1cf70*/  STL [R1+0x1970], R22 ;  /* 0x0019701601007387 */ /* 0x000fe80000100800 */
[----:B------:R-:W-:Y:S04]  /*1cf80*/  STL [R1+0x196c], R23 ;  /* 0x00196c1701007387 */ /* 0x000fe80000100800 */
[----:B------:R-:W-:Y:S01]  /*1cf90*/  STL [R1+0x1968], R28 ;  /* 0x0019681c01007387 */ /* 0x000fe20000100800 */
        /* <DEDUP_REMOVED lines=8> */
[----:B0-----:R-:W3:Y:S04]  /*1d020*/  LDL.LU R16, [R1+0xa0] ;  /* 0x0000a00001107983 */ /* 0x001ee80000300800 */
[----:B------:R-:W3:Y:S04]  /*1d030*/  LDL.LU R17, [R1+0xa4] ;  /* 0x0000a40001117983 */ /* 0x000ee80000300800 */
[----:B------:R-:W3:Y:S04]  /*1d040*/  LDL.LU R18, [R1+0xa8] ;  /* 0x0000a80001127983 */ /* 0x000ee80000300800 */
[----:B------:R-:W3:Y:S01]  /*1d050*/  LDL.LU R19, [R1+0xac] ;  /* 0x0000ac0001137983 */ /* 0x000ee20000300800 */
[----:B--2---:R-:W-:-:S15]  /*1d060*/  HMMA.16816.F32 R4, R12, R2, R4 ;  /* 0x000000020c04723c */ /* 0x004fde0000001804 */
[----:B------:R-:W-:-:S04]  /*1d070*/  NOP ;  /* 0x0000000000007918 */ /* 0x000fc80000000000 */
[----:B------:R-:W-:Y:S01]  /*1d080*/  IMAD.MOV.U32 R23, RZ, RZ, R6 ;  /* 0x000000ffff177224 */ /* 0x000fe200078e0006 */
[----:B------:R0:W-:Y:S01]  /*1d090*/  STL [R1+0x2a0], R4 ;  /* 0x0002a00401007387 */ /* 0x0001e20000100800 */
[----:B------:R-:W-:Y:S02]  /*1d0a0*/  IMAD.MOV.U32 R28, RZ, RZ, R7 ;  /* 0x000000ffff1c7224 */ /* 0x000fe400078e0007 */
[----:B------:R-:W-:Y:S01]  /*1d0b0*/  IMAD.MOV.U32 R22, RZ, RZ, R5 ;  /* 0x000000ffff167224 */ /* 0x000fe200078e0005 */
[----:B------:R-:W3:Y:S04]  /*1d0c0*/  LDL.LU.64 R6, [R1+0x1b28] ;  /* 0x001b280001067983 */ /* 0x000ee80000300a00 */
[----:B0-----:R-:W4:Y:S04]  /*1d0d0*/  LDL.LU.64 R4, [R1+0x1b20] ;  /* 0x001b200001047983 */ /* 0x001f280000300a00 */
[----:B------:R-:W-:Y:S04]  /*1d0e0*/  STL [R1+0x197c], R28 ;  /* 0x00197c1c01007387 */ /* 0x000fe80000100800 */
[----:B------:R-:W-:Y:S04]  /*1d0f0*/  STL [R1+0x1978], R23 ;  /* 0x0019781701007387 */ /* 0x000fe80000100800 */
[----:B------:R-:W-:Y:S01]  /*1d100*/  STL [R1+0x1974], R22 ;  /* 0x0019741601007387 */ /* 0x000fe20000100800 */
[C---:B---3--:R-:W-:Y:S08]  /*1d110*/  HMMA.16816.F32 R16, R12.reuse, R6, R16 ;  /* 0x000000060c10723c */ /* 0x048ff00000001810 */
[----:B----4-:R-:W-:-:S15]  /*1d120*/  HMMA.16816.F32 R24, R12, R4, R24 ;  /* 0x000000040c18723c */ /* 0x010fde0000001818 */
[----:B------:R-:W-:-:S04]  /*1d130*/  NOP ;  /* 0x0000000000007918 */ /* 0x000fc80000000000 */
[----:B------:R-:W-:Y:S04]  /*1d140*/  STL.64 [R1+0x1c0], R24 ;  /* 0x0001c01801007387 */ /* 0x000fe80000100a00 */
[----:B------:R0:W-:Y:S04]  /*1d150*/  STL.64 [R1+0x1c8], R26 ;  /* 0x0001c81a01007387 */ /* 0x0001e80000100a00 */
[----:B0-----:R-:W2:Y:S04]  /*1d160*/  LDL.LU R26, [R1+0x1b18] ;  /* 0x001b1800011a7983 */ /* 0x001ea80000300800 */
[----:B------:R-:W3:Y:S04]  /*1d170*/  LDL.LU.64 R24, [R1+0x1b10] ;  /* 0x001b100001187983 */ /* 0x000ee80000300a00 */
[----:B------:R-:W-:Y:S04]  /*1d180*/  STL [R1+0x190], R16 ;  /* 0x0001901001007387 */ /* 0x000fe80000100800 */
[----:B------:R-:W-:Y:S04]  /*1d190*/  STL.64 [R1+0x1aa8], R6 ;  /* 0x001aa80601007387 */ /* 0x000fe80000100a00 */
[----:B------:R-:W-:Y:S04]  /*1d1a0*/  STL.64 [R1+0x1aa0], R4 ;  /* 0x001aa00401007387 */ /* 0x000fe80000100a00 */
[----:B------:R-:W2:Y:S04]  /*1d1b0*/  LDL.LU R27, [R1+0x490] ;  /* 0x00049000011b7983 */ /* 0x000ea80000300800 */
[----:B--2---:R-:W-:Y:S04]  /*1d1c0*/  STL.64 [R1+0x1a68], R26 ;  /* 0x001a681a01007387 */ /* 0x004fe80000100a00 */
[----:B---3--:R0:W-:Y:S04]  /*1d1d0*/  STL.64 [R1+0x1a60], R24 ;  /* 0x001a601801007387 */ /* 0x0081e80000100a00 */
[----:B0-----:R-:W2:Y:S04]  /*1d1e0*/  LDL.LU R24, [R1+0x120] ;  /* 0x0001200001187983 */ /* 0x001ea80000300800 */
[----:B------:R-:W2:Y:S04]  /*1d1f0*/  LDL.LU R25, [R1+0x124] ;  /* 0x0001240001197983 */ /* 0x000ea80000300800 */
[----:B------:R-:W3:Y:S01]  /*1d200*/  LDL.LU R26, [R1+0x128] ;  /* 0x00012800011a7983 */ /* 0x000ee20000300800 */
[----:B------:R-:W-:-:S03]  /*1d210*/  IMAD.MOV.U32 R27, RZ, RZ, R29 ;  /* 0x000000ffff1b7224 */ /* 0x000fc600078e001d */
[----:B------:R-:W4:Y:S04]  /*1d220*/  LDL.LU R29, [R1+0x1b08] ;  /* 0x001b0800011d7983 */ /* 0x000f280000300800 */
[----:B---3--:R-:W-:Y:S04]  /*1d230*/  STL.64 [R1+0x1a78], R26 ;  /* 0x001a781a01007387 */ /* 0x008fe80000100a00 */
[----:B--2---:R0:W-:Y:S04]  /*1d240*/  STL.64 [R1+0x1a70], R24 ;  /* 0x001a701801007387 */ /* 0x0041e80000100a00 */
[----:B0-----:R-:W2:Y:S04]  /*1d250*/  LDL.LU R24, [R1+0x100] ;  /* 0x0001000001187983 */ /* 0x001ea80000300800 */
[----:B------:R-:W2:Y:S04]  /*1d260*/  LDL.LU R25, [R1+0x104] ;  /* 0x0001040001197983 */ /* 0x000ea80000300800 */
[----:B------:R-:W3:Y:S04]  /*1d270*/  LDL.LU R26, [R1+0x108] ;  /* 0x00010800011a7983 */ /* 0x000ee80000300800 */
[----:B------:R-:W3:Y:S04]  /*1d280*/  LDL.LU R27, [R1+0x10c] ;  /* 0x00010c00011b7983 */ /* 0x000ee80000300800 */
[----:B------:R-:W5:Y:S04]  /*1d290*/  LDL.LU R4, [R1+0x150] ;  /* 0x0001500001047983 */ /* 0x000f680000300800 */
[----:B------:R-:W5:Y:S04]  /*1d2a0*/  LDL.LU R5, [R1+0x154] ;  /* 0x0001540001057983 */ /* 0x000f680000300800 */
[----:B------:R-:W2:Y:S04]  /*1d2b0*/  LDL.LU R6, [R1+0x158] ;  /* 0x0001580001067983 */ /* 0x000ea80000300800 */
[----:B------:R-:W2:Y:S01]  /*1d2c0*/  LDL.LU R7, [R1+0x15c] ;  /* 0x00015c0001077983 */ /* 0x000ea20000300800 */
[----:B------:R-:W-:-:S02]  /*1d2d0*/  IMAD.MOV.U32 R28, RZ, RZ, R17 ;  /* 0x000000ffff1c7224 */ /* 0x000fc400078e0011 */
[----:B------:R-:W-:Y:S02]  /*1d2e0*/  IMAD.MOV.U32 R23, RZ, RZ, R18 ;  /* 0x000000ffff177224 */ /* 0x000fe400078e0012 */
[----:B------:R-:W-:Y:S01]  /*1d2f0*/  IMAD.MOV.U32 R22, RZ, RZ, R19 ;  /* 0x000000ffff167224 */ /* 0x000fe200078e0013 */
[----:B--2---:R-:W-:Y:S04]  /*1d300*/  STL.64 [R1+0x1ab8], R6 ;  /* 0x001ab80601007387 */ /* 0x004fe80000100a00 */
[----:B-----5:R0:W-:Y:S04]  /*1d310*/  STL.64 [R1+0x1ab0], R4 ;  /* 0x001ab00401007387 */ /* 0x0201e80000100a00 */
[----:B0-----:R-:W2:Y:S04]  /*1d320*/  LDL.LU R4, [R1+0x160] ;  /* 0x0001600001047983 */ /* 0x001ea80000300800 */
[----:B------:R-:W2:Y:S04]  /*1d330*/  LDL.LU R5, [R1+0x164] ;  /* 0x0001640001057983 */ /* 0x000ea80000300800 */
[----:B------:R-:W5:Y:S04]  /*1d340*/  LDL.LU R6, [R1+0x168] ;  /* 0x0001680001067983 */ /* 0x000f680000300800 */
[----:B------:R-:W5:Y:S04]  /*1d350*/  LDL.LU R7, [R1+0x16c] ;  /* 0x00016c0001077983 */ /* 0x000f680000300800 */
[----:B------:R-:W2:Y:S04]  /*1d360*/  LDL.LU R16, [R1+0x70] ;  /* 0x0000700001107983 */ /* 0x000ea80000300800 */
[----:B------:R-:W2:Y:S04]  /*1d370*/  LDL.LU R17, [R1+0x74] ;  /* 0x0000740001117983 */ /* 0x000ea80000300800 */
[----:B------:R-:W2:Y:S04]  /*1d380*/  LDL.LU R18, [R1+0x78] ;  /* 0x0000780001127983 */ /* 0x000ea80000300800 */
[----:B------:R-:W2:Y:S04]  /*1d390*/  LDL.LU R19, [R1+0x7c] ;  /* 0x00007c0001137983 */ /* 0x000ea80000300800 */
[----:B--2---:R-:W-:Y:S04]  /*1d3a0*/  STL.64 [R1+0x1b00], R18 ;  /* 0x001b001201007387 */ /* 0x004fe80000100a00 */
[----:B------:R0:W-:Y:S04]  /*1d3b0*/  STL.64 [R1+0x1af8], R16 ;  /* 0x001af81001007387 */ /* 0x0001e80000100a00 */
[----:B0-----:R-:W2:Y:S04]  /*1d3c0*/  LDL.LU R16, [R1+0x80] ;  /* 0x0000800001107983 */ /* 0x001ea80000300800 */
[----:B------:R-:W2:Y:S04]  /*1d3d0*/  LDL.LU R17, [R1+0x84] ;  /* 0x0000840001117983 */ /* 0x000ea80000300800 */
[----:B------:R-:W2:Y:S04]  /*1d3e0*/  LDL.LU R18, [R1+0x88] ;  /* 0x0000880001127983 */ /* 0x000ea80000300800 */
[----:B------:R-:W2:Y:S04]  /*1d3f0*/  LDL.LU R19, [R1+0x8c] ;  /* 0x00008c0001137983 */ /* 0x000ea80000300800 */
[----:B------:R-:W2:Y:S04]  /*1d400*/  LDL.LU R0, [R1+0x468] ;  /* 0x0004680001007983 */ /* 0x000ea80000300800 */
[----:B-----5:R-:W-:Y:S04]  /*1d410*/  STL.64 [R1+0x1ac8], R6 ;  /* 0x001ac80601007387 */ /* 0x020fe80000100a00 */
[----:B------:R0:W-:Y:S04]  /*1d420*/  STL.64 [R1+0x1ac0], R4 ;  /* 0x001ac00401007387 */ /* 0x0001e80000100a00 */
[----:B0-----:R-:W5:Y:S04]  /*1d430*/  LDL.LU R4, [R1+0xf0] ;  /* 0x0000f00001047983 */ /* 0x001f680000300800 */
[----:B------:R-:W5:Y:S04]  /*1d440*/  LDL.LU R5, [R1+0xf4] ;  /* 0x0000f40001057983 */ /* 0x000f680000300800 */
[----:B------:R-:W2:Y:S04]  /*1d450*/  LDL.LU R6, [R1+0xf8] ;  /* 0x0000f80001067983 */ /* 0x000ea80000300800 */
[----:B------:R-:W2:Y:S04]  /*1d460*/  LDL.LU R7, [R1+0xfc] ;  /* 0x0000fc0001077983 */ /* 0x000ea80000300800 */
[----:B--2---:R-:W-:Y:S04]  /*1d470*/  STL.64 [R1+0x1ae0], R6 ;  /* 0x001ae00601007387 */ /* 0x004fe80000100a00 */
[----:B-----5:R0:W-:Y:S04]  /*1d480*/  STL.64 [R1+0x1ad8], R4 ;  /* 0x001ad80401007387 */ /* 0x0201e80000100a00 */
[----:B0-----:R-:W2:Y:S04]  /*1d490*/  LDL.LU R4, [R1+0x10] ;  /* 0x0000100001047983 */ /* 0x001ea80000300800 */
[----:B------:R-:W2:Y:S04]  /*1d4a0*/  LDL.LU R5, [R1+0x14] ;  /* 0x0000140001057983 */ /* 0x000ea80000300800 */
[----:B------:R-:W2:Y:S04]  /*1d4b0*/  LDL.LU R6, [R1+0x18] ;  /* 0x0000180001067983 */ /* 0x000ea80000300800 */
[----:B---3--:R-:W-:Y:S04]  /*1d4c0*/  STL.64 [R1+0x1a88], R26 ;  /* 0x001a881a01007387 */ /* 0x008fe80000100a00 */
[----:B------:R0:W-:Y:S04]  /*1d4d0*/  STL.64 [R1+0x1a80], R24 ;  /* 0x001a801801007387 */ /* 0x0001e80000100a00 */
[----:B0-----:R-:W3:Y:S04]  /*1d4e0*/  LDL.LU R24, [R1+0x130] ;  /* 0x0001300001187983 */ /* 0x001ee80000300800 */
[----:B------:R-:W3:Y:S04]  /*1d4f0*/  LDL.LU R25, [R1+0x134] ;  /* 0x0001340001197983 */ /* 0x000ee80000300800 */
[----:B------:R-:W5:Y:S04]  /*1d500*/  LDL.LU R26, [R1+0x138] ;  /* 0x00013800011a7983 */ /* 0x000f680000300800 */
[----:B------:R-:W5:Y:S01]  /*1d510*/  LDL.LU R27, [R1+0x13c] ;  /* 0x00013c00011b7983 */ /* 0x000f620000300800 */
[----:B------:R-:W-:Y:S01]  /*1d520*/  HMMA.16816.F32 R16, R12, R8, R16 ;  /* 0x000000080c10723c */ /* 0x000fe20000001810 */
[----:B----4-:R-:W-:-:S02]  /*1d530*/  IMAD.MOV.U32 R7, RZ, RZ, R29 ;  /* 0x000000ffff077224 */ /* 0x010fc400078e001d */
[----:B-----5:R-:W-:Y:S04]  /*1d540*/  STL.64 [R1+0x1a98], R26 ;  /* 0x001a981a01007387 */ /* 0x020fe80000100a00 */
[----:B---3--:R0:W-:Y:S04]  /*1d550*/  STL.64 [R1+0x1a90], R24 ;  /* 0x001a901801007387 */ /* 0x0081e80000100a00 */
[----:B0-----:R-:W3:Y:S04]  /*1d560*/  LDL.LU R24, [R1+0x140] ;  /* 0x0001400001187983 */ /* 0x001ee80000300800 */
[----:B------:R-:W3:Y:S04]  /*1d570*/  LDL.LU R25, [R1+0x144] ;  /* 0x0001440001197983 */ /* 0x000ee80000300800 */
[----:B------:R-:W3:Y:S04]  /*1d580*/  LDL.LU R26, [R1+0x148] ;  /* 0x00014800011a7983 */ /* 0x000ee80000300800 */
[----:B------:R-:W3:Y:S04]  /*1d590*/  LDL.LU R27, [R1+0x14c] ;  /* 0x00014c00011b7983 */ /* 0x000ee80000300800 */
[----:B------:R-:W4:Y:S04]  /*1d5a0*/  LDL.LU R29, [R1+0x48c] ;  /* 0x00048c00011d7983 */ /* 0x000f280000300800 */
[----:B------:R0:W-:Y:S04]  /*1d5b0*/  STL [R1+0x1988], R28 ;  /* 0x0019881c01007387 */ /* 0x0001e80000100800 */
[----:B0-----:R-:W5:Y:S04]  /*1d5c0*/  LDL.LU R28, [R1+0x47c] ;  /* 0x00047c00011c7983 */ /* 0x001f680000300800 */
[----:B------:R0:W-:Y:S04]  /*1d5d0*/  STL [R1+0x1984], R23 ;  /* 0x0019841701007387 */ /* 0x0001e80000100800 */
[----:B0-----:R-:W5:Y:S04]  /*1d5e0*/  LDL.LU R23, [R1+0x480] ;  /* 0x0004800001177983 */ /* 0x001f680000300800 */
[----:B------:R0:W-:Y:S04]  /*1d5f0*/  STL [R1+0x1980], R22 ;  /* 0x0019801601007387 */ /* 0x0001e80000100800 */
[----:B0-----:R-:W2:Y:S04]  /*1d600*/  LDL.LU R22, [R1+0x474] ;  /* 0x0004740001167983 */ /* 0x001ea80000300800 */
        /* <DEDUP_REMOVED lines=10> */
[----:B--2---:R-:W-:Y:S02]  /*1d6b0*/  HMMA.16816.F32 R12, R12, R16, R4 ;  /* 0x000000100c0c723c */ /* 0x004fe40000001804 */
[----:B------:R-:W2:Y:S04]  /*1d6c0*/  LDL.LU.64 R6, [R1+0x1ae0] ;  /* 0x001ae00001067983 */ /* 0x000ea80000300a00 */
[----:B------:R-:W2:-:S13]  /*1d6d0*/  LDL.LU.64 R4, [R1+0x1ad8] ;  /* 0x001ad80001047983 */ /* 0x000e9a0000300a00 */
[----:B------:R0:W-:Y:S04]  /*1d6e0*/  STL.64 [R1+0x80], R12 ;  /* 0x0000800c01007387 */ /* 0x0001e80000100a00 */
[----:B------:R1:W-:Y:S04]  /*1d6f0*/  STL.64 [R1+0x88], R14 ;  /* 0x0000880e01007387 */ /* 0x0003e80000100a00 */
[----:B0-----:R-:W2:Y:S04]  /*1d700*/  LDL.LU R12, [R1+0x464] ;  /* 0x00046400010c7983 */ /* 0x001ea80000300800 */
[----:B------:R-:W3:Y:S04]  /*1d710*/  LDL.LU R13, [R1+0x470] ;  /* 0x00047000010d7983 */ /* 0x000ee80000300800 */
[----:B-1----:R-:W3:Y:S04]  /*1d720*/  LDL.LU R14, [R1+0x46c] ;  /* 0x00046c00010e7983 */ /* 0x002ee80000300800 */
[----:B------:R-:W4:Y:S01]  /*1d730*/  LDL.LU R15, [R1+0x478] ;  /* 0x00047800010f7983 */ /* 0x000f220000300800 */
[----:B--2---:R-:W-:-:S03]  /*1d740*/  IMAD R12, R12, 0x100, R0 ;  /* 0x000001000c0c7824 */ /* 0x004fc600078e0200 */
[----:B------:R-:W2:Y:S01]  /*1d750*/  LDL.LU R0, [R1+0x1ad0] ;  /* 0x001ad00001007983 */ /* 0x000ea20000300800 */
[----:B---3--:R-:W-:Y:S02]  /*1d760*/  IMAD R13, R14, 0x100, R13 ;  /* 0x000001000e0d7824 */ /* 0x008fe400078e020d */
[----:B----4-:R-:W-:Y:S02]  /*1d770*/  IMAD R14, R22, 0x100, R15 ;  /* 0x00000100160e7824 */ /* 0x010fe400078e020f */
[----:B-----5:R-:W-:Y:S01]  /*1d780*/  IMAD R15, R28, 0x100, R23 ;  /* 0x000001001c0f7824 */ /* 0x020fe200078e0217 */
[----:B------:R-:W-:Y:S02]  /*1d790*/  F2FP.F16.E5M2.UNPACK_B R12, R12 ;  /* 0x0000000cff0c723e */ /* 0x000fe400020004ff */
[----:B------:R-:W-:Y:S02]  /*1d7a0*/  F2FP.F16.E5M2.UNPACK_B R13, R13 ;  /* 0x0000000dff0d723e */ /* 0x000fe400020004ff */
[----:B------:R-:W-:-:S02]  /*1d7b0*/  F2FP.F16.E5M2.UNPACK_B R14, R14 ;  /* 0x0000000eff0e723e */ /* 0x000fc400020004ff */
[----:B------:R-:W-:-:S07]  /*1d7c0*/  F2FP.F16.E5M2.UNPACK_B R15, R15 ;  /* 0x0000000fff0f723e */ /* 0x000fce00020004ff */
[----:B------:R-:W-:-:S15]  /*1d7d0*/  HMMA.16816.F32 R4, R12, R20, R4 ;  /* 0x000000140c04723c */ /* 0x000fde0000001804 */
[----:B------:R-:W-:-:S04]  /*1d7e0*/  NOP ;  /* 0x0000000000007918 */ /* 0x000fc80000000000 */
[----:B------:R-:W-:Y:S04]  /*1d7f0*/  STL.64 [R1+0xf0], R4 ;  /* 0x0000f00401007387 */ /* 0x000fe80000100a00 */
[----:B------:R0:W-:Y:S04]  /*1d800*/  STL.64 [R1+0xf8], R6 ;  /* 0x0000f80601007387 */ /* 0x0001e80000100a00 */
[----:B0-----:R-:W3:Y:S04]  /*1d810*/  LDL.LU.64 R6, [R1+0x1ac8] ;  /* 0x001ac80001067983 */ /* 0x001ee80000300a00 */
[----:B------:R-:W3:Y:S04]  /*1d820*/  LDL.LU.64 R4, [R1+0x1ac0] ;  /* 0x001ac00001047983 */ /* 0x000ee80000300a00 */
[----:B------:R0:W-:Y:S04]  /*1d830*/  STL [R1+0x1a58], R21 ;  /* 0x001a581501007387 */ /* 0x0001e80000100800 */
[----:B0-----:R-:W4:Y:S01]  /*1d840*/  LDL.LU R21, [R1+0x484] ;  /* 0x0004840001157983 */ /* 0x001f220000300800 */
[----:B---3--:R-:W-:-:S15]  /*1d850*/  HMMA.16816.F32 R4, R12, R18, R4 ;  /* 0x000000120c04723c */ /* 0x008fde0000001804 */
[----:B------:R-:W-:-:S04]  /*1d860*/  NOP ;  /* 0x0000000000007918 */ /* 0x000fc80000000000 */
[----:B------:R-:W-:Y:S04]  /*1d870*/  STL.64 [R1+0xe0], R4 ;  /* 0x0000e00401007387 */ /* 0x000fe80000100a00 */
[----:B------:R0:W-:Y:S04]  /*1d880*/  STL.64 [R1+0xe8], R6 ;  /* 0x0000e80601007387 */ /* 0x0001e80000100a00 */
[----:B0-----:R-:W3:Y:S04]  /*1d890*/  LDL.LU.64 R6, [R1+0x1ab8] ;  /* 0x001ab80001067983 */ /* 0x001ee80000300a00 */
[----:B------:R-:W3:Y:S02]  /*1d8a0*/  LDL.LU.64 R4, [R1+0x1ab0] ;  /* 0x001ab00001047983 */ /* 0x000ee40000300a00 */
[----:B---3--:R-:W-:-:S15]  /*1d8b0*/  HMMA.16816.F32 R4, R12, R2, R4 ;  /* 0x000000020c04723c */ /* 0x008fde0000001804 */
[----:B------:R-:W-:-:S04]  /*1d8c0*/  NOP ;  /* 0x0000000000007918 */ /* 0x000fc80000000000 */
[----:B------:R0:W-:Y:S01]  /*1d8d0*/  STL [R1+0xdc], R7 ;  /* 0x0000dc0701007387 */ /* 0x0001e20000100800 */
[----:B------:R-:W-:Y:S02]  /*1d8e0*/  IMAD.MOV.U32 R22, RZ, RZ, R6 ;  /* 0x000000ffff167224 */ /* 0x000fe400078e0006 */
[----:B------:R-:W-:Y:S02]  /*1d8f0*/  IMAD.MOV.U32 R28, RZ, RZ, R4 ;  /* 0x000000ffff1c7224 */ /* 0x000fe400078e0004 */
[----:B------:R-:W-:Y:S01]  /*1d900*/  IMAD.MOV.U32 R23, RZ, RZ, R5 ;  /* 0x000000ffff177224 */ /* 0x000fe200078e0005 */
[----:B0-----:R-:W3:Y:S04]  /*1d910*/  LDL.LU.64 R6, [R1+0x1aa8] ;  /* 0x001aa80001067983 */ /* 0x001ee80000300a00 */
[----:B------:R-:W5:Y:S02]  /*1d920*/  LDL.LU.64 R4, [R1+0x1aa0] ;  /* 0x001aa00001047983 */ /* 0x000f640000300a00 */
[----:B-----5:R-:W-:-:S15]  /*1d930*/  HMMA.16816.F32 R24, R12, R4, R24 ;  /* 0x000000040c18723c */ /* 0x020fde0000001818 */
        /* <DEDUP_REMOVED lines=9> */
[----:B0-----:R-:W3:Y:S04]  /*1d9d0*/  LDL.LU.64 R26, [R1+0x1a88] ;  /* 0x001a8800011a7983 */ /* 0x001ee80000300a00 */
[----:B------:R-:W3:Y:S04]  /*1d9e0*/  LDL.LU.64 R24, [R1+0x1a80] ;  /* 0x001a800001187983 */ /* 0x000ee80000300a00 */
[----:B------:R0:W-:Y:S04]  /*1d9f0*/  STL.64 [R1+0x1a30], R6 ;  /* 0x001a300601007387 */ /* 0x0001e80000100a00 */
[----:B0-----:R-:W4:Y:S04]  /*1da00*/  LDL.LU R7, [R1+0x488] ;  /* 0x0004880001077983 */ /* 0x001f280000300800 */
[----:B------:R-:W-:Y:S01]  /*1da10*/  STL.64 [R1+0x1a28], R4 ;  /* 0x001a280401007387 */ /* 0x000fe20000100a00 */
        /* <DEDUP_REMOVED lines=11> */
[----:B------:R-:W5:Y:S04]  /*1dad0*/  LDL.LU.64 R24, [R1+0x1a60] ;  /* 0x001a600001187983 */ /* 0x000f680000300a00 */
[----:B------:R-:W-:Y:S04]  /*1dae0*/  STL.64 [R1+0x1a10], R10 ;  /* 0x001a100a01007387 */ /* 0x000fe80000100a00 */
[----:B------:R0:W-:Y:S04]  /*1daf0*/  STL.64 [R1+0x1a08], R8 ;  /* 0x001a080801007387 */ /* 0x0001e80000100a00 */
[----:B0-----:R-:W2:Y:S04]  /*1db00*/  LDL.LU R8, [R1+0x110] ;  /* 0x0001100001087983 */ /* 0x001ea80000300800 */
[----:B------:R-:W2:Y:S04]  /*1db10*/  LDL.LU R9, [R1+0x114] ;  /* 0x0001140001097983 */ /* 0x000ea80000300800 */
[----:B------:R-:W2:Y:S04]  /*1db20*/  LDL.LU R10, [R1+0x118] ;  /* 0x00011800010a7983 */ /* 0x000ea80000300800 */
[----:B------:R-:W2:Y:S04]  /*1db30*/  LDL.LU R11, [R1+0x11c] ;  /* 0x00011c00010b7983 */ /* 0x000ea80000300800 */
[----:B------:R-:W-:Y:S04]  /*1db40*/  STL.64 [R1+0x1a50], R18 ;  /* 0x001a501201007387 */ /* 0x000fe80000100a00 */
[----:B------:R-:W-:Y:S01]  /*1db50*/  STL.64 [R1+0x1a48], R16 ;  /* 0x001a481001007387 */ /* 0x000fe20000100a00 */
[----:B--2---:R-:W-:Y:S01]  /*1db60*/  HMMA.16816.F32 R8, R12, R16, R8 ;  /* 0x000000100c08723c */ /* 0x004fe20000001808 */
[----:B----4-:R-:W-:-:S15]  /*1db70*/  IMAD R12, R21, 0x100, R7 ;  /* 0x00000100150c7824 */ /* 0x010fde00078e0207 */
[----:B------:R-:W-:-:S03]  /*1db80*/  NOP ;  /* 0x0000000000007918 */ /* 0x000fc60000000000 */
[----:B------:R-:W-:Y:S04]  /*1db90*/  STL.64 [R1+0x70], R8 ;  /* 0x0000700801007387 */ /* 0x000fe80000100a00 */
[----:B------:R-:W-:Y:S04]  /*1dba0*/  STL.64 [R1+0x78], R10 ;  /* 0x0000780a01007387 */ /* 0x000fe80000100a00 */
[----:B------:R-:W2:Y:S04]  /*1dbb0*/  LDL.LU R4, [R1+0x210] ;  /* 0x0002100001047983 */ /* 0x000ea80000300800 */
[----:B------:R-:W2:Y:S04]  /*1dbc0*/  LDL.LU R5, [R1+0x214] ;  /* 0x0002140001057983 */ /* 0x000ea80000300800 */
[----:B------:R-:W4:Y:S04]  /*1dbd0*/  LDL.LU R6, [R1+0x218] ;  /* 0x0002180001067983 */ /* 0x000f280000300800 */
[----:B------:R-:W4:Y:S01]  /*1dbe0*/  LDL.LU R7, [R1+0x21c] ;  /* 0x00021c0001077983 */ /* 0x000f220000300800 */
[----:B---3--:R-:W-:-:S03]  /*1dbf0*/  IMAD R13, R29, 0x100, R27 ;  /* 0x000001001d0d7824 */ /* 0x008fc600078e021b */
[----:B------:R-:W3:Y:S04]  /*1dc00*/  LDL.LU R21, [R1+0x498] ;  /* 0x0004980001157983 */ /* 0x000ee80000300800 */
[----:B------:R-:W3:Y:S04]  /*1dc10*/  LDL.LU R14, [R1+0x494] ;  /* 0x00049400010e7983 */ /* 0x000ee80000300800 */
[----:B------:R-:W3:Y:S04]  /*1dc20*/  LDL.LU R15, [R1+0x4a0] ;  /* 0x0004a000010f7983 */ /* 0x000ee80000300800 */
[----:B------:R-:W3:Y:S04]  /*1dc30*/  LDL.LU R29, [R1+0x49c] ;  /* 0x00049c00011d7983 */ /* 0x000ee80000300800 */
[----:B----4-:R-:W-:Y:S04]  /*1dc40*/  STL.64 [R1+0x1a40], R6 ;  /* 0x001a400601007387 */ /* 0x010fe80000100a00 */
[----:B--2---:R0:W-:Y:S04]  /*1dc50*/  STL.64 [R1+0x1a38], R4 ;  /* 0x001a380401007387 */ /* 0x0041e80000100a00 */
[----:B0-----:R-:W2:Y:S04]  /*1dc60*/  LDL.LU R4, [R1+0x220] ;  /* 0x0002200001047983 */ /* 0x001ea80000300800 */
[----:B------:R-:W2:Y:S04]  /*1dc70*/  LDL.LU R5, [R1+0x224] ;  /* 0x0002240001057983 */ /* 0x000ea80000300800 */
[----:B------:R-:W2:Y:S04]  /*1dc80*/  LDL.LU R6, [R1+0x228] ;  /* 0x0002280001067983 */ /* 0x000ea80000300800 */
[----:B------:R-:W2:Y:S04]  /*1dc90*/  LDL.LU R7, [R1+0x22c] ;  /* 0x00022c0001077983 */ /* 0x000ea80000300800 */
[----:B------:R-:W4:Y:S04]  /*1dca0*/  LDL.LU R16, [R1+0x230] ;  /* 0x0002300001107983 */ /* 0x000f280000300800 */
[----:B------:R-:W4:Y:S04]  /*1dcb0*/  LDL.LU R17, [R1+0x234] ;  /* 0x0002340001117983 */ /* 0x000f280000300800 */
[----:B------:R-:W4:Y:S04]  /*1dcc0*/  LDL.LU R18, [R1+0x238] ;  /* 0x0002380001127983 */ /* 0x000f280000300800 */
[----:B------:R-:W4:Y:S04]  /*1dcd0*/  LDL.LU R19, [R1+0x23c] ;  /* 0x00023c0001137983 */ /* 0x000f280000300800 */
        /* <DEDUP_REMOVED lines=11> */
[----:B--2---:R-:W-:Y:S04]  /*1dd90*/  STL.64 [R1+0x19f0], R26 ;  /* 0x0019f01a01007387 */ /* 0x004fe80000100a00 */
[----:B-----5:R0:W-:Y:S04]  /*1dda0*/  STL.64 [R1+0x19e8], R24 ;  /* 0x0019e81801007387 */ /* 0x0201e80000100a00 */
[----:B0-----:R-:W2:Y:S04]  /*1ddb0*/  LDL.LU R24, [R1+0x1a0] ;  /* 0x0001a00001187983 */ /* 0x001ea80000300800 */
[----:B------:R-:W2:Y:S04]  /*1ddc0*/  LDL.LU R25, [R1+0x1a4] ;  /* 0x0001a40001197983 */ /* 0x000ea80000300800 */
[----:B------:R-:W5:Y:S04]  /*1ddd0*/  LDL.LU R26, [R1+0x1a8] ;  /* 0x0001a800011a7983 */ /* 0x000f680000300800 */
[----:B------:R-:W5:Y:S01]  /*1dde0*/  LDL.LU R27, [R1+0x1ac] ;  /* 0x0001ac00011b7983 */ /* 0x000f620000300800 */
[----:B---3--:R-:W-:-:S02]  /*1ddf0*/  IMAD R14, R14, 0x100, R21 ;  /* 0x000001000e0e7824 */ /* 0x008fc400078e0215 */
[----:B------:R-:W-:Y:S01]  /*1de00*/  IMAD R15, R29, 0x100, R15 ;  /* 0x000001001d0f7824 */ /* 0x000fe200078e020f */
[----:B-----5:R0:W-:Y:S04]  /*1de10*/  STL.64 [R1+0x1a00], R26 ;  /* 0x001a001a01007387 */ /* 0x0201e80000100a00 */
[----:B--2---:R1:W-:Y:S01]  /*1de20*/  STL.64 [R1+0x19f8], R24 ;  /* 0x0019f81801007387 */ /* 0x0043e20000100a00 */
[----:B0-----:R-:W-:-:S03]  /*1de30*/  IMAD.MOV.U32 R27, RZ, RZ, R0 ;  /* 0x000000ffff1b7224 */ /* 0x001fc600078e0000 */
[----:B-1----:R-:W2:Y:S04]  /*1de40*/  LDL.LU R24, [R1+0x1b0] ;  /* 0x0001b00001187983 */ /* 0x002ea80000300800 */
[----:B------:R-:W2:Y:S04]  /*1de50*/  LDL.LU R25, [R1+0x1b4] ;  /* 0x0001b40001197983 */ /* 0x000ea80000300800 */
[----:B------:R-:W2:Y:S04]  /*1de60*/  LDL.LU R26, [R1+0x1b8] ;  /* 0x0001b800011a7983 */ /* 0x000ea80000300800 */
[----:B------:R-:W3:Y:S04]  /*1de70*/  LDL.LU R0, [R1+0x4a8] ;  /* 0x0004a80001007983 */ /* 0x000ee80000300800 */
[----:B------:R-:W4:Y:S01]  /*1de80*/  LDL.LU R21, [R1+0x1a58] ;  /* 0x001a580001157983 */ /* 0x000f220000300800 */
[----:B------:R-:W-:-:S02]  /*1de90*/  F2FP.F16.E5M2.UNPACK_B R12, R12 ;  /* 0x0000000cff0c723e */ /* 0x000fc400020004ff */
[----:B------:R-:W-:Y:S02]  /*1dea0*/  F2FP.F16.E5M2.UNPACK_B R13, R13 ;  /* 0x0000000dff0d723e */ /* 0x000fe400020004ff */
[----:B------:R-:W-:Y:S02]  /*1deb0*/  F2FP.F16.E5M2.UNPACK_B R14, R14 ;  /* 0x0000000eff0e723e */ /* 0x000fe400020004ff */
[----:B------:R-:W-:-:S07]  /*1dec0*/  F2FP.F16.E5M2.UNPACK_B R15, R15 ;  /* 0x0000000fff0f723e */ /* 0x000fce00020004ff */
[----:B----4-:R-:W-:-:S15]  /*1ded0*/  HMMA.16816.F32 R16, R12, R20, R16 ;  /* 0x000000140c10723c */ /* 0x010fde0000001810 */
[----:B------:R-:W-:-:S04]  /*1dee0*/  NOP ;  /* 0x0000000000007918 */ /* 0x000fc80000000000 */
[----:B------:R-:W-:Y:S04]  /*1def0*/  STL.64 [R1+0x60], R16 ;  /* 0x0000601001007387 */ /* 0x000fe80000100a00 */
[----:B------:R0:W-:Y:S04]  /*1df00*/  STL.64 [R1+0x68], R18 ;  /* 0x0000681201007387 */ /* 0x0001e80000100a00 */
[----:B0-----:R-:W4:Y:S04]  /*1df10*/  LDL.LU.64 R18, [R1+0x1a50] ;  /* 0x001a500001127983 */ /* 0x001f280000300a00 */
[----:B------:R-:W5:Y:S01]  /*1df20*/  LDL.LU.64 R16, [R1+0x1a48] ;  /* 0x001a480001107983 */ /* 0x000f620000300a00 */
[----:B----4-:R-:W-:-:S15]  /*1df30*/  HMMA.16816.F32 R4, R12, R18, R4 ;  /* 0x000000120c04723c */ /* 0x010fde0000001804 */
        /* <DEDUP_REMOVED lines=9> */
[----:B0-----:R-:W4:Y:S04]  /*1dfd0*/  LDL.LU.64 R6, [R1+0x1a30] ;  /* 0x001a300001067983 */ /* 0x001f280000300a00 */
[----:B------:R-:W2:Y:S04]  /*1dfe0*/  LDL.LU.64 R4, [R1+0x1a28] ;  /* 0x001a280001047983 */ /* 0x000ea80000300a00 */
[----:B------:R-:W3:Y:S04]  /*1dff0*/  LDL.LU R2, [R1+0x4b0] ;  /* 0x0004b00001027983 */ /* 0x000ee80000300800 */
[----:B------:R-:W3:Y:S04]  /*1e000*/  LDL.LU R3, [R1+0x4b8] ;  /* 0x0004b80001037983 */ /* 0x000ee80000300800 */
[----:B------:R-:W3:Y:S04]  /*1e010*/  LDL R20, [R1+0x2d8] ;  /* 0x0002d80001147983 */ /* 0x000ee80000100800 */
[----:B------:R-:W3:Y:S04]  /*1e020*/  LDL R21, [R1+0x2dc] ;  /* 0x0002dc0001157983 */ /* 0x000ee80000100800 */
[----:B------:R-:W3:Y:S04]  /*1e030*/  LDL R18, [R1+0x2f8] ;  /* 0x0002f80001127983 */ /* 0x000ee80000100800 */
[----:B------:R-:W3:Y:S01]  /*1e040*/  LDL R19, [R1+0x2fc] ;  /* 0x0002fc0001137983 */ /* 0x000ee20000100800 */
[----:B--2---:R-:W-:-:S15]  /*1e050*/  HMMA.16816.F32 R8, R12, R4, R8 ;  /* 0x000000040c08723c */ /* 0x004fde0000001808 */
[----:B------:R-:W-:-:S04]  /*1e060*/  NOP ;  /* 0x0000000000007918 */ /* 0x000fc80000000000 */
[----:B------:R-:W-:Y:S04]  /*1e070*/  STL.64 [R1+0x30], R8 ;  /* 0x0000300801007387 */ /* 0x000fe80000100a00 */
[----:B------:R0:W-:Y:S04]  /*1e080*/  STL.64 [R1+0x38], R10 ;  /* 0x0000380a01007387 */ /* 0x0001e80000100a00 */
[----:B0-----:R-:W4:Y:S04]  /*1e090*/  LDL.LU.64 R10, [R1+0x1a20] ;  /* 0x001a2000010a7983 */ /* 0x001f280000300a00 */
[----:B------:R-:W4:Y:S04]  /*1e0a0*/  LDL.LU.64 R8, [R1+0x1a18] ;  /* 0x001a180001087983 */ /* 0x000f280000300a00 */
[----:B------:R-:W2:Y:S04]  /*1e0b0*/  LDL.LU R4, [R1+0x4c0] ;  /* 0x0004c00001047983 */ /* 0x000ea80000300800 */
[----:B------:R-:W2:Y:S01]  /*1e0c0*/  LDL R5, [R1+0x348] ;  /* 0x0003480001057983 */ /* 0x000ea20000100800 */
[----:B----4-:R-:W-:-:S15]  /*1e0d0*/  HMMA.16816.F32 R8, R12, R6, R8 ;  /* 0x000000060c08723c */ /* 0x010fde0000001808 */
[----:B------:R-:W-:-:S04]  /*1e0e0*/  NOP ;  /* 0x0000000000007918 */ /* 0x000fc80000000000 */
[----:B------:R-:W-:Y:S04]  /*1e0f0*/  STL.64 [R1+0x20], R8 ;  /* 0x0000200801007387 */ /* 0x000fe80000100a00 */
[----:B------:R0:W-:Y:S04]  /*1e100*/  STL.64 [R1+0x28], R10 ;  /* 0x0000280a01007387 */ /* 0x0001e80000100a00 */
[----:B0-----:R-:W4:Y:S04]  /*1e110*/  LDL.LU.64 R10, [R1+0x1a10] ;  /* 0x001a1000010a7983 */ /* 0x001f280000300a00 */
[----:B------:R-:W2:Y:S04]  /*1e120*/  LDL.LU.64 R8, [R1+0x1a08] ;  /* 0x001a080001087983 */ /* 0x000ea80000300a00 */
[----:B------:R-:W3:Y:S04]  /*1e130*/  LDL.LU R6, [R1+0x4bc] ;  /* 0x0004bc0001067983 */ /* 0x000ee80000300800 */
[----:B------:R-:W3:Y:S01]  /*1e140*/  LDL.LU R7, [R1+0x4c4] ;  /* 0x0004c40001077983 */ /* 0x000ee20000300800 */
[----:B--2---:R-:W-:-:S15]  /*1e150*/  HMMA.16816.F32 R24, R12, R8, R24 ;  /* 0x000000080c18723c */ /* 0x004fde0000001818 */
[----:B------:R-:W-:-:S04]  /*1e160*/  NOP ;  /* 0x0000000000007918 */ /* 0x000fc80000000000 */
[----:B------:R-:W-:Y:S01]  /*1e170*/  STL.64 [R1+0x10], R24 ;  /* 0x0000101801007387 */ /* 0x000fe20000100a00 */
[----:B------:R-:W-:-:S03]  /*1e180*/  IMAD.MOV.U32 R29, RZ, RZ, R27 ;  /* 0x000000ffff1d7224 */ /* 0x000fc600078e001b */
[----:B------:R0:W-:Y:S04]  /*1e190*/  STL [R1+0x18], R26 ;  /* 0x0000181a01007387 */ /* 0x0001e80000100800 */
[----:B0-----:R-:W4:Y:S04]  /*1e1a0*/  LDL.LU.64 R26, [R1+0x1a00] ;  /* 0x001a0000011a7983 */ /* 0x001f280000300a00 */
[----:B------:R-:W4:Y:S04]  /*1e1b0*/  LDL.LU.64 R24, [R1+0x19f8] ;  /* 0x0019f80001187983 */ /* 0x000f280000300a00 */
[----:B------:R0:W-:Y:S04]  /*1e1c0*/  STL [R1+0x1870], R29 ;  /* 0x0018701d01007387 */ /* 0x0001e80000100800 */
[----:B0-----:R-:W2:Y:S01]  /*1e1d0*/  LDL.LU R29, [R1+0x4b4] ;  /* 0x0004b400011d7983 */ /* 0x001ea20000300800 */
[----:B----4-:R-:W-:Y:S03]  /*1e1e0*/  HMMA.16816.F32 R8, R12, R10, R24 ;  /* 0x0000000a0c08723c */ /* 0x010fe60000001818 */
[----:B------:R-:W4:Y:S04]  /*1e1f0*/  LDL.LU.64 R26, [R1+0x19f0] ;  /* 0x0019f000011a7983 */ /* 0x000f280000300a00 */
[----:B------:R-:W5:-:S12]  /*1e200*/  LDL.LU.64 R24, [R1+0x19e8] ;  /* 0x0019e80001187983 */ /* 0x000f580000300a00 */
[----:B------:R4:W-:Y:S04]  /*1e210*/  STL.64 [R1], R8 ;  /* 0x0000000801007387 */ /* 0x0009e80000100a00 */
[----:B------:R0:W-:Y:S01]  /*1e220*/  STL.64 [R1+0x8], R10 ;  /* 0x0000080a01007387 */ /* 0x0001e20000100a00 */
[----:B----4-:R-:W-:-:S03]  /*1e230*/  IMAD.MOV.U32 R8, RZ, RZ, R26 ;  /* 0x000000ffff087224 */ /* 0x010fc600078e001a */
[----:B------:R-:W5:Y:S01]  /*1e240*/  LDL.LU R26, [R1+0x19e4] ;  /* 0x0019e400011a7983 */ /* 0x000f620000300800 */
[----:B---3--:R-:W-:-:S03]  /*1e250*/  IMAD R0, R0, 0x100, R27 ;  /* 0x0000010000007824 */ /* 0x008fc600078e021b */
[----:B------:R-:W3:Y:S04]  /*1e260*/  LDL.LU R9, [R1+0x1e4] ;  /* 0x0001e40001097983 */ /* 0x000ee80000300800 */
[----:B0-----:R-:W3:Y:S04]  /*1e270*/  LDL.LU R10, [R1+0x1e8] ;  /* 0x0001e800010a7983 */ /* 0x001ee80000300800 */
[----:B------:R-:W3:Y:S04]  /*1e280*/  LDL.LU R11, [R1+0x1ec] ;  /* 0x0001ec00010b7983 */ /* 0x000ee80000300800 */
[----:B------:R-:W5:Y:S02]  /*1e290*/  LDL.LU R27, [R1+0x19e0] ;  /* 0x0019e000011b7983 */ /* 0x000f640000300800 */
[----:B-----5:R-:W-:-:S15]  /*1e2a0*/  HMMA.16816.F32 R24, R12, R16, R24 ;  /* 0x000000100c18723c */ /* 0x020fde0000001818 */
[----:B------:R-:W-:-:S04]  /*1e2b0*/  NOP ;  /* 0x0000000000007918 */ /* 0x000fc80000000000 */
[----:B------:R0:W-:Y:S04]  /*1e2c0*/  STL [R1+0x17fc], R24 ;  /* 0x0017fc1801007387 */ /* 0x0001e80000100800 */
[----:B------:R1:W-:Y:S04]  /*1e2d0*/  STL [R1+0x17f8], R25 ;  /* 0x0017f81901007387 */ /* 0x0003e80000100800 */
[----:B------:R4:W-:Y:S04]  /*1e2e0*/  STL [R1+0x17f4], R26 ;  /* 0x0017f41a01007387 */ /* 0x0009e80000100800 */
[----:B------:R5:W-:Y:S04]  /*1e2f0*/  STL [R1+0x17f0], R27 ;  /* 0x0017f01b01007387 */ /* 0x000be80000100800 */
[----:B0-----:R-:W3:Y:S04]  /*1e300*/  LDL.LU R24, [R1+0x1d0] ;  /* 0x0001d00001187983 */ /* 0x001ee80000300800 */
[----:B-1----:R-:W3:Y:S04]  /*1e310*/  LDL.LU R25, [R1+0x1d4] ;  /* 0x0001d40001197983 */ /* 0x002ee80000300800 */
[----:B----4-:R-:W3:Y:S04]  /*1e320*/  LDL.LU R26, [R1+0x1d8] ;  /* 0x0001d800011a7983 */ /* 0x010ee80000300800 */
[----:B-----5:R-:W3:Y:S01]  /*1e330*/  LDL.LU R27, [R1+0x1dc] ;  /* 0x0001dc00011b7983 */ /* 0x020ee20000300800 */
[----:B--2---:R-:W-:-:S02]  /*1e340*/  IMAD R2, R2, 0x100, R29 ;  /* 0x0000010002027824 */ /* 0x004fc400078e021d */
[----:B------:R-:W-:Y:S02]  /*1e350*/  IMAD R3, R3, 0x100, R6 ;  /* 0x0000010003037824 */ /* 0x000fe400078e0206 */
[----:B------:R-:W-:Y:S01]  /*1e360*/  IMAD R4, R4, 0x100, R7 ;  /* 0x0000010004047824 */ /* 0x000fe200078e0207 */
[----:B------:R-:W-:Y:S02]  /*1e370*/  F2FP.F16.E5M2.UNPACK_B R12, R0 ;  /* 0x00000000ff0c723e */ /* 0x000fe400020004ff */
[----:B------:R-:W-:Y:S02]  /*1e380*/  F2FP.F16.E5M2.UNPACK_B R13, R2 ;  /* 0x00000002ff0d723e */ /* 0x000fe400020004ff */
[----:B------:R-:W-:Y:S02]  /*1e390*/  F2FP.F16.E5M2.UNPACK_B R14, R3 ;  /* 0x00000003ff0e723e */ /* 0x000fe400020004ff */
[----:B------:R-:W-:Y:S02]  /*1e3a0*/  F2FP.F16.E5M2.UNPACK_B R15, R4 ;  /* 0x00000004ff0f723e */ /* 0x000fe400020004ff */
[----:B------:R-:W-:-:S02]  /*1e3b0*/  F2FP.F16.E5M2.UNPACK_B R20, R20 ;  /* 0x00000014ff14723e */ /* 0x000fc400020004ff */
[----:B------:R-:W-:Y:S02]  /*1e3c0*/  F2FP.F16.E5M2.UNPACK_B R21, R21 ;  /* 0x00000015ff15723e */ /* 0x000fe400020004ff */
[----:B------:R-:W-:Y:S02]  /*1e3d0*/  F2FP.F16.E5M2.UNPACK_B R18, R18 ;  /* 0x00000012ff12723e */ /* 0x000fe400020004ff */
[----:B------:R-:W-:Y:S01]  /*1e3e0*/  F2FP.F16.E5M2.UNPACK_B R19, R19 ;  /* 0x00000013ff13723e */ /* 0x000fe200020004ff */
[----:B------:R-:W-:Y:S04]  /*1e3f0*/  STL [R1+0x1964], R20 ;  /* 0x0019641401007387 */ /* 0x000fe80000100800 */
[----:B------:R-:W-:Y:S01]  /*1e400*/  STL [R1+0x1960], R21 ;  /* 0x0019601501007387 */ /* 0x000fe20000100800 */
[----:B---3--:R-:W-:-:S15]  /*1e410*/  HMMA.16816.F32 R24, R12, R20, R24 ;  /* 0x000000140c18723c */ /* 0x008fde0000001818 */
[----:B------:R-:W-:-:S04]  /*1e420*/  NOP ;  /* 0x0000000000007918 */ /* 0x000fc80000000000 */
[----:B------:R-:W-:Y:S04]  /*1e430*/  STL.64 [R1+0x100], R24 ;  /* 0x0001001801007387 */ /* 0x000fe80000100a00 */
[----:B------:R0:W-:Y:S04]  /*1e440*/  STL.64 [R1+0x108], R26 ;  /* 0x0001081a01007387 */ /* 0x0001e80000100a00 */
[----:B------:R-:W2:Y:S01]  /*1e450*/  LDL R7, [R1+0x30c] ;  /* 0x00030c0001077983 */ /* 0x000ea20000100800 */
[----:B0-----:R-:W-:Y:S03]  /*1e460*/  HMMA.16816.F32 R24, R12, R18, R8 ;  /* 0x000000120c18723c */ /* 0x001fe60000001808 */
[----:B------:R-:W3:-:S15]  /*1e470*/  LDL R10, [R1+0x318] ;  /* 0x00031800010a7983 */ /* 0x000ede0000100800 */
[----:B------:R-:W-:Y:S01]  /*1e480*/  NOP ;  /* 0x0000000000007918 */ /* 0x000fe20000000000 */
[----:B------:R-:W-:Y:S04]  /*1e490*/  STL.64 [R1+0x110], R24 ;  /* 0x0001101801007387 */ /* 0x000fe80000100a00 */
[----:B------:R-:W-:Y:S04]  /*1e4a0*/  STL.64 [R1+0x118], R26 ;  /* 0x0001181a01007387 */ /* 0x000fe80000100a00 */
[----:B------:R-:W4:Y:S04]  /*1e4b0*/  LDL R16, [R1+0x338] ;  /* 0x0003380001107983 */ /* 0x000f280000100800 */
[----:B------:R-:W4:Y:S04]  /*1e4c0*/  LDL R17, [R1+0x33c] ;  /* 0x00033c0001117983 */ /* 0x000f280000100800 */
[----:B------:R-:W3:Y:S04]  /*1e4d0*/  LDL R11, [R1+0x31c] ;  /* 0x00031c00010b7983 */ /* 0x000ee80000100800 */
[----:B------:R-:W-:Y:S04]  /*1e4e0*/  STL.64 [R1+0x1998], R18 ;  /* 0x0019981201007387 */ /* 0x000fe80000100a00 */
[----:B----4-:R0:W-:Y:S04]  /*1e4f0*/  STL.64 [R1+0x1990], R16 ;  /* 0x0019901001007387 */ /* 0x0101e80000100a00 */
[----:B0-----:R-:W4:Y:S04]  /*1e500*/  LDL.LU R16, [R1+0x290] ;  /* 0x0002900001107983 */ /* 0x001f280000300800 */
[----:B------:R-:W4:Y:S04]  /*1e510*/  LDL.LU R17, [R1+0x294] ;  /* 0x0002940001117983 */ /* 0x000f280000300800 */
[----:B------:R-:W5:Y:S04]  /*1e520*/  LDL.LU R18, [R1+0x298] ;  /* 0x0002980001127983 */ /* 0x000f680000300800 */
[----:B------:R-:W5:Y:S04]  /*1e530*/  LDL.LU R19, [R1+0x29c] ;  /* 0x00029c0001137983 */ /* 0x000f680000300800 */
[----:B------:R-:W2:Y:S04]  /*1e540*/  LDL R8, [R1+0x328] ;  /* 0x0003280001087983 */ /* 0x000ea80000100800 */
[----:B------:R-:W2:Y:S01]  /*1e550*/  LDL R9, [R1+0x32c] ;  /* 0x00032c0001097983 */ /* 0x000ea20000100800 */
[----:B------:R-:W-:-:S03]  /*1e560*/  F2FP.F16.E5M2.UNPACK_B R2, R5 ;  /* 0x00000005ff02723e */ /* 0x000fc600020004ff */
[----:B------:R-:W4:Y:S04]  /*1e570*/  LDL R29, [R1+0x34c] ;  /* 0x00034c00011d7983 */ /* 0x000f280000100800 */
[----:B------:R-:W4:Y:S04]  /*1e580*/  LDL R24, [R1+0x2e8] ;  /* 0x0002e80001187983 */ /* 0x000f280000100800 */
[----:B------:R-:W4:Y:S04]  /*1e590*/  LDL R5, [R1+0x2ec] ;  /* 0x0002ec0001057983 */ /* 0x000f280000100800 */
[----:B------:R-:W4:Y:S04]  /*1e5a0*/  LDL R6, [R1+0x308] ;  /* 0x0003080001067983 */ /* 0x000f280000100800 */
[----:B---3--:R-:W-:Y:S04]  /*1e5b0*/  STL.64 [R1+0x19b8], R10 ;  /* 0x0019b80a01007387 */ /* 0x008fe80000100a00 */
[----:B--2---:R0:W-:Y:S04]  /*1e5c0*/  STL.64 [R1+0x19b0], R8 ;  /* 0x0019b00801007387 */ /* 0x0041e80000100a00 */
[----:B0-----:R-:W2:Y:S04]  /*1e5d0*/  LDL.LU R8, [R1+0x250] ;  /* 0x0002500001087983 */ /* 0x001ea80000300800 */
[----:B------:R-:W2:Y:S04]  /*1e5e0*/  LDL.LU R9, [R1+0x254] ;  /* 0x0002540001097983 */ /* 0x000ea80000300800 */
[----:B------:R-:W3:Y:S04]  /*1e5f0*/  LDL.LU R10, [R1+0x258] ;  /* 0x00025800010a7983 */ /* 0x000ee80000300800 */
[----:B------:R-:W3:Y:S04]  /*1e600*/  LDL.LU R11, [R1+0x25c] ;  /* 0x00025c00010b7983 */ /* 0x000ee80000300800 */
[----:B---3--:R-:W-:Y:S04]  /*1e610*/  STL.64 [R1+0x19c8], R10 ;  /* 0x0019c80a01007387 */ /* 0x008fe80000100a00 */
[----:B--2---:R0:W-:Y:S04]  /*1e620*/  STL.64 [R1+0x19c0], R8 ;  /* 0x0019c00801007387 */ /* 0x0041e80000100a00 */
[----:B0-----:R-:W2:Y:S04]  /*1e630*/  LDL.LU R8, [R1+0x260] ;  /* 0x0002600001087983 */ /* 0x001ea80000300800 */
[----:B------:R-:W2:Y:S04]  /*1e640*/  LDL.LU R9, [R1+0x264] ;  /* 0x0002640001097983 */ /* 0x000ea80000300800 */
[----:B------:R-:W3:Y:S04]  /*1e650*/  LDL.LU R10, [R1+0x268] ;  /* 0x00026800010a7983 */ /* 0x000ee80000300800 */
[----:B------:R-:W3:Y:S01]  /*1e660*/  LDL.LU R11, [R1+0x26c] ;  /* 0x00026c00010b7983 */ /* 0x000ee20000300800 */
[----:B----4-:R-:W-:-:S03]  /*1e670*/  F2FP.F16.E5M2.UNPACK_B R3, R29 ;  /* 0x0000001dff03723e */ /* 0x010fc600020004ff */
[----:B---3--:R-:W-:Y:S04]  /*1e680*/  STL.64 [R1+0x19d8], R10 ;  /* 0x0019d80a01007387 */ /* 0x008fe80000100a00 */
[----:B--2---:R0:W-:Y:S04]  /*1e690*/  STL.64 [R1+0x19d0], R8 ;  /* 0x0019d00801007387 */ /* 0x0041e80000100a00 */
[----:B0-----:R-:W2:Y:S04]  /*1e6a0*/  LDL.LU R8, [R1+0x240] ;  /* 0x0002400001087983 */ /* 0x001ea80000300800 */
[----:B------:R-:W2:Y:S04]  /*1e6b0*/  LDL.LU R9, [R1+0x244] ;  /* 0x0002440001097983 */ /* 0x000ea80000300800 */
[----:B------:R-:W2:Y:S04]  /*1e6c0*/  LDL.LU R10, [R1+0x248] ;  /* 0x00024800010a7983 */ /* 0x000ea80000300800 */
[----:B------:R-:W2:Y:S04]  /*1e6d0*/  LDL.LU R11, [R1+0x24c] ;  /* 0x00024c00010b7983 */ /* 0x000ea80000300800 */
[----:B-----5:R-:W-:Y:S04]  /*1e6e0*/  STL.64 [R1+0x19a8], R18 ;  /* 0x0019a81201007387 */ /* 0x020fe80000100a00 */
[----:B------:R0:W-:Y:S01]  /*1e6f0*/  STL.64 [R1+0x19a0], R16 ;  /* 0x0019a01001007387 */ /* 0x0001e20000100a00 */
[----:B------:R-:W-:-:S03]  /*1e700*/  F2FP.F16.E5M2.UNPACK_B R4, R24 ;  /* 0x00000018ff04723e */ /* 0x000fc600020004ff */
[----:B0-----:R-:W3:Y:S04]  /*1e710*/  LDL.LU R16, [R1+0x280] ;  /* 0x0002800001107983 */ /* 0x001ee80000300800 */
[----:B------:R-:W3:Y:S04]  /*1e720*/  LDL.LU R17, [R1+0x284] ;  /* 0x0002840001117983 */ /* 0x000ee80000300800 */
[----:B------:R-:W3:Y:S04]  /*1e730*/  LDL.LU R18, [R1+0x288] ;  /* 0x0002880001127983 */ /* 0x000ee80000300800 */
[----:B------:R-:W3:Y:S04]  /*1e740*/  LDL.LU R19, [R1+0x28c] ;  /* 0x00028c0001137983 */ /* 0x000ee80000300800 */
[----:B------:R-:W4:Y:S04]  /*1e750*/  LDL.LU R20, [R1+0x4d0] ;  /* 0x0004d00001147983 */ /* 0x000f280000300800 */
[----:B------:R-:W4:Y:S04]  /*1e760*/  LDL.LU R27, [R1+0x4cc] ;  /* 0x0004cc00011b7983 */ /* 0x000f280000300800 */
[----:B------:R-:W5:Y:S04]  /*1e770*/  LDL.LU R0, [R1+0x4d8] ;  /* 0x0004d80001007983 */ /* 0x000f680000300800 */
[----:B------:R-:W5:Y:S01]  /*1e780*/  LDL.LU R29, [R1+0x4d4] ;  /* 0x0004d400011d7983 */ /* 0x000f620000300800 */
[----:B--2---:R-:W-:-:S15]  /*1e790*/  HMMA.16816.F32 R8, R12, R2, R8 ;  /* 0x000000020c08723c */ /* 0x004fde0000001808 */
[----:B------:R-:W-:-:S04]  /*1e7a0*/  NOP ;  /* 0x0000000000007918 */ /* 0x000fc80000000000 */
[----:B------:R-:W-:Y:S01]  /*1e7b0*/  IMAD.MOV.U32 R25, RZ, RZ, R10 ;  /* 0x000000ffff197224 */ /* 0x000fe200078e000a */
[----:B------:R0:W-:Y:S01]  /*1e7c0*/  STL [R1+0x120], R8 ;  /* 0x0001200801007387 */ /* 0x0001e20000100800 */
[----:B------:R-:W-:Y:S02]  /*1e7d0*/  IMAD.MOV.U32 R26, RZ, RZ, R11 ;  /* 0x000000ffff1a7224 */ /* 0x000fe400078e000b */
[----:B------:R-:W-:Y:S01]  /*1e7e0*/  IMAD.MOV.U32 R24, RZ, RZ, R9 ;  /* 0x000000ffff187224 */ /* 0x000fe200078e0009 */
[----:B------:R-:W2:Y:S04]  /*1e7f0*/  LDL.LU.64 R10, [R1+0x19d8] ;  /* 0x0019d800010a7983 */ /* 0x000ea80000300a00 */
[----:B0-----:R-:W2:Y:S01]  /*1e800*/  LDL.LU.64 R8, [R1+0x19d0] ;  /* 0x0019d00001087983 */ /* 0x001ea20000300a00 */
[----:B------:R-:W-:-:S03]  /*1e810*/  F2FP.F16.E5M2.UNPACK_B R5, R5 ;  /* 0x00000005ff05723e */ /* 0x000fc600020004ff */
[----:B------:R-:W-:Y:S04]  /*1e820*/  STL [R1+0x1848], R26 ;  /* 0x0018481a01007387 */ /* 0x000fe80000100800 */
[----:B------:R-:W-:Y:S01]  /*1e830*/  STL.64 [R1+0x1840], R24 ;  /* 0x0018401801007387 */ /* 0x000fe20000100a00 */
[----:B--2---:R-:W-:-:S15]  /*1e840*/  HMMA.16816.F32 R8, R12, R4, R8 ;  /* 0x000000040c08723c */ /* 0x004fde0000001808 */
[----:B------:R-:W-:-:S04]  /*1e850*/  NOP ;  /* 0x0000000000007918 */ /* 0x000fc80000000000 */
[----:B------:R-:W-:Y:S04]  /*1e860*/  STL.64 [R1+0x140], R8 ;  /* 0x0001400801007387 */ /* 0x000fe80000100a00 */
[----:B------:R0:W-:Y:S04]  /*1e870*/  STL.64 [R1+0x148], R10 ;  /* 0x0001480a01007387 */ /* 0x0001e80000100a00 */
[----:B0-----:R-:W2:Y:S04]  /*1e880*/  LDL.LU.64 R10, [R1+0x19c8] ;  /* 0x0019c800010a7983 */ /* 0x001ea80000300a00 */
[----:B------:R-:W2:Y:S01]  /*1e890*/  LDL.LU.64 R8, [R1+0x19c0] ;  /* 0x0019c00001087983 */ /* 0x000ea20000300a00 */
[----:B------:R-:W-:-:S02]  /*1e8a0*/  F2FP.F16.E5M2.UNPACK_B R6, R6 ;  /* 0x00000006ff06723e */ /* 0x000fc400020004ff */
[----:B------:R-:W-:-:S07]  /*1e8b0*/  F2FP.F16.E5M2.UNPACK_B R7, R7 ;  /* 0x00000007ff07723e */ /* 0x000fce00020004ff */
        /* <DEDUP_REMOVED lines=8> */
[----:B0-----:R-:W4:Y:S04]  /*1e940*/  LDL.LU R4, [R1+0x270] ;  /* 0x0002700001047983 */ /* 0x001f280000300800 */
[----:B------:R-:W4:Y:S04]  /*1e950*/  LDL.LU R5, [R1+0x274] ;  /* 0x0002740001057983 */ /* 0x000f280000300800 */
[----:B------:R-:W4:Y:S04]  /*1e960*/  LDL.LU R6, [R1+0x278] ;  /* 0x0002780001067983 */ /* 0x000f280000300800 */
[----:B------:R-:W4:Y:S01]  /*1e970*/  LDL.LU R7, [R1+0x27c] ;  /* 0x00027c0001077983 */ /* 0x000f220000300800 */
[----:B--2---:R-:W-:-:S02]  /*1e980*/  F2FP.F16.E5M2.UNPACK_B R8, R8 ;  /* 0x00000008ff08723e */ /* 0x004fc400020004ff */
[----:B------:R-:W-:-:S07]  /*1e990*/  F2FP.F16.E5M2.UNPACK_B R9, R9 ;  /* 0x00000009ff09723e */ /* 0x000fce00020004ff */
[----:B---3--:R-:W-:-:S15]  /*1e9a0*/  HMMA.16816.F32 R16, R12, R8, R16 ;  /* 0x000000080c10723c */ /* 0x008fde0000001810 */
        /* <DEDUP_REMOVED lines=12> */
[----:B------:R-:W3:Y:S04]  /*1ea70*/  LDL.LU.64 R16, [R1+0x1990] ;  /* 0x0019900001107983 */ /* 0x000ee80000300a00 */
[----:B------:R-:W-:Y:S04]  /*1ea80*/  STL.64 [R1+0x1918], R10 ;  /* 0x0019180a01007387 */ /* 0x000fe80000100a00 */
[----:B------:R0:W-:Y:S01]  /*1ea90*/  STL.64 [R1+0x1910], R8 ;  /* 0x0019100801007387 */ /* 0x0001e20000100a00 */
[----:B------:R-:W-:-:S02]  /*1eaa0*/  IMAD.MOV.U32 R24, RZ, RZ, R28 ;  /* 0x000000ffff187224 */ /* 0x000fc400078e001c */
[----:B------:R-:W-:Y:S02]  /*1eab0*/  IMAD.MOV.U32 R25, RZ, RZ, R23 ;  /* 0x000000ffff197224 */ /* 0x000fe400078e0017 */
[----:B------:R-:W-:Y:S01]  /*1eac0*/  IMAD.MOV.U32 R26, RZ, RZ, R22 ;  /* 0x000000ffff1a7224 */ /* 0x000fe200078e0016 */
[----:B---3--:R-:W-:Y:S02]  /*1ead0*/  F2FP.F16.E5M2.UNPACK_B R16, R16 ;  /* 0x00000010ff10723e */ /* 0x008fe400020004ff */
[----:B------:R-:W-:-:S07]  /*1eae0*/  F2FP.F16.E5M2.UNPACK_B R17, R17 ;  /* 0x00000011ff11723e */ /* 0x000fce00020004ff */
[----:B----4-:R-:W-:Y:S01]  /*1eaf0*/  HMMA.16816.F32 R4, R12, R16, R4 ;  /* 0x000000100c04723c */ /* 0x010fe20000001804 */
[----:B------:R-:W-:Y:S04]  /*1eb00*/  STL [R1+0x18e4], R16 ;  /* 0x0018e41001007387 */ /* 0x000fe80000100800 */
[----:B------:R-:W-:Y:S01]  /*1eb10*/  STL [R1+0x18e0], R17 ;  /* 0x0018e01101007387 */ /* 0x000fe20000100800 */
[----:B------:R-:W-:-:S13]  /*1eb20*/  IMAD R12, R27, 0x100, R20 ;  /* 0x000001001b0c7824 */ /* 0x000fda00078e0214 */
[----:B------:R-:W-:Y:S04]  /*1eb30*/  STL.64 [R1+0x1f0], R4 ;  /* 0x0001f00401007387 */ /* 0x000fe80000100a00 */
[----:B------:R-:W-:Y:S04]  /*1eb40*/  STL.64 [R1+0x1f8], R6 ;  /* 0x0001f80601007387 */ /* 0x000fe80000100a00 */
[----:B------:R-:W3:Y:S04]  /*1eb50*/  LDL.LU R28, [R1+0x1988] ;  /* 0x00198800011c7983 */ /* 0x000ee80000300800 */
[----:B------:R-:W4:Y:S04]  /*1eb60*/  LDL.LU R23, [R1+0x1984] ;  /* 0x0019840001177983 */ /* 0x000f280000300800 */
[----:B------:R-:W2:Y:S04]  /*1eb70*/  LDL.LU R22, [R1+0x1980] ;  /* 0x0019800001167983 */ /* 0x000ea80000300800 */
[----:B------:R-:W2:Y:S04]  /*1eb80*/  LDL.LU R27, [R1+0xdc] ;  /* 0x0000dc00011b7983 */ /* 0x000ea80000300800 */
[----:B--2---:R-:W-:Y:S04]  /*1eb90*/  STL.64 [R1+0x18c8], R26 ;  /* 0x0018c81a01007387 */ /* 0x004fe80000100a00 */
[----:B------:R-:W-:Y:S04]  /*1eba0*/  STL.64 [R1+0x18c0], R24 ;  /* 0x0018c01801007387 */ /* 0x000fe80000100a00 */
[----:B0-----:R-:W2:Y:S01]  /*1ebb0*/  LDL.LU R8, [R1+0x190] ;  /* 0x0001900001087983 */ /* 0x001ea20000300800 */
[----:B----4-:R-:W-:-:S02]  /*1ebc0*/  IMAD.MOV.U32 R10, RZ, RZ, R23 ;  /* 0x000000ffff0a7224 */ /* 0x010fc400078e0017 */
[----:B------:R-:W-:Y:S02]  /*1ebd0*/  IMAD.MOV.U32 R11, RZ, RZ, R22 ;  /* 0x000000ffff0b7224 */ /* 0x000fe400078e0016 */
[----:B---3--:R-:W-:Y:S02]  /*1ebe0*/  IMAD.MOV.U32 R9, RZ, RZ, R28 ;  /* 0x000000ffff097224 */ /* 0x008fe400078e001c */
[----:B------:R-:W3:Y:S04]  /*1ebf0*/  LDL.LU R28, [R1+0x197c] ;  /* 0x00197c00011c7983 */ /* 0x000ee80000300800 */
[----:B------:R-:W4:Y:S04]  /*1ec00*/  LDL.LU R23, [R1+0x1978] ;  /* 0x0019780001177983 */ /* 0x000f280000300800 */
[----:B------:R-:W3:Y:S04]  /*1ec10*/  LDL.LU R22, [R1+0x1974] ;  /* 0x0019740001167983 */ /* 0x000ee80000300800 */
[----:B------:R-:W-:Y:S04]  /*1ec20*/  STL.64 [R1+0x1928], R10 ;  /* 0x0019280a01007387 */ /* 0x000fe80000100a00 */
[----:B--2---:R0:W-:Y:S04]  /*1ec30*/  STL.64 [R1+0x1920], R8 ;  /* 0x0019200801007387 */ /* 0x0041e80000100a00 */
[----:B0-----:R-:W2:Y:S04]  /*1ec40*/  LDL.LU R8, [R1+0x1c0] ;  /* 0x0001c00001087983 */ /* 0x001ea80000300800 */
[----:B------:R-:W2:Y:S04]  /*1ec50*/  LDL.LU R9, [R1+0x1c4] ;  /* 0x0001c40001097983 */ /* 0x000ea80000300800 */
[----:B------:R-:W2:Y:S04]  /*1ec60*/  LDL.LU R10, [R1+0x1c8] ;  /* 0x0001c800010a7983 */ /* 0x000ea80000300800 */
[----:B------:R-:W2:Y:S01]  /*1ec70*/  LDL.LU R11, [R1+0x1cc] ;  /* 0x0001cc00010b7983 */ /* 0x000ea20000300800 */
[----:B----4-:R-:W-:-:S02]  /*1ec80*/  IMAD.MOV.U32 R6, RZ, RZ, R23 ;  /* 0x000000ffff067224 */ /* 0x010fc400078e0017 */
[----:B---3--:R-:W-:Y:S01]  /*1ec90*/  IMAD.MOV.U32 R7, RZ, RZ, R28 ;  /* 0x000000ffff077224 */ /* 0x008fe200078e001c */
[----:B--2---:R-:W-:Y:S04]  /*1eca0*/  STL.64 [R1+0x1948], R10 ;  /* 0x0019480a01007387 */ /* 0x004fe80000100a00 */
[----:B------:R0:W-:Y:S04]  /*1ecb0*/  STL.64 [R1+0x1940], R8 ;  /* 0x0019400801007387 */ /* 0x0001e80000100a00 */
[----:B------:R-:W2:Y:S01]  /*1ecc0*/  LDL.LU R4, [R1+0x2a0] ;  /* 0x0002a00001047983 */ /* 0x000ea20000300800 */
[----:B------:R-:W-:-:S03]  /*1ecd0*/  IMAD.MOV.U32 R5, RZ, RZ, R22 ;  /* 0x000000ffff057224 */ /* 0x000fc600078e0016 */
[----:B------:R-:W3:Y:S04]  /*1ece0*/  LDL.LU R22, [R1+0x1970] ;  /* 0x0019700001167983 */ /* 0x000ee80000300800 */
[----:B------:R-:W4:Y:S04]  /*1ecf0*/  LDL.LU R23, [R1+0x196c] ;  /* 0x00196c0001177983 */ /* 0x000f280000300800 */
[----:B------:R-:W3:Y:S04]  /*1ed00*/  LDL.LU R28, [R1+0x1968] ;  /* 0x00196800011c7983 */ /* 0x000ee80000300800 */
[----:B------:R-:W-:Y:S01]  /*1ed10*/  STL.64 [R1+0x1958], R6 ;  /* 0x0019580601007387 */ /* 0x000fe20000100a00 */
[----:B-----5:R-:W-:-:S03]  /*1ed20*/  IMAD R13, R29, 0x100, R0 ;  /* 0x000001001d0d7824 */ /* 0x020fc600078e0200 */
[----:B--2---:R1:W-:Y:S04]  /*1ed30*/  STL.64 [R1+0x1950], R4 ;  /* 0x0019500401007387 */ /* 0x0043e80000100a00 */
[----:B0-----:R-:W2:Y:S04]  /*1ed40*/  LDL.LU R8, [R1+0x2b0] ;  /* 0x0002b00001087983 */ /* 0x001ea80000300800 */
[----:B------:R-:W2:Y:S04]  /*1ed50*/  LDL.LU R9, [R1+0x2b4] ;  /* 0x0002b40001097983 */ /* 0x000ea80000300800 */
[----:B------:R-:W2:Y:S04]  /*1ed60*/  LDL.LU R10, [R1+0x2b8] ;  /* 0x0002b800010a7983 */ /* 0x000ea80000300800 */
[----:B------:R-:W2:Y:S04]  /*1ed70*/  LDL.LU R11, [R1+0x2bc] ;  /* 0x0002bc00010b7983 */ /* 0x000ea80000300800 */
[----:B-1----:R-:W5:Y:S04]  /*1ed80*/  LDL.LU R4, [R1+0x2c0] ;  /* 0x0002c00001047983 */ /* 0x002f680000300800 */
[----:B------:R-:W2:Y:S04]  /*1ed90*/  LDL.LU R20, [R1+0x4e0] ;  /* 0x0004e00001147983 */ /* 0x000ea80000300800 */
[----:B------:R-:W2:Y:S04]  /*1eda0*/  LDL.LU R14, [R1+0x4dc] ;  /* 0x0004dc00010e7983 */ /* 0x000ea80000300800 */
[----:B------:R-:W2:Y:S04]  /*1edb0*/  LDL.LU R21, [R1+0x4e8] ;  /* 0x0004e80001157983 */ /* 0x000ea80000300800 */
[----:B------:R-:W2:Y:S04]  /*1edc0*/  LDL.LU R15, [R1+0x4e4] ;  /* 0x0004e400010f7983 */ /* 0x000ea80000300800 */
[----:B------:R-:W2:Y:S04]  /*1edd0*/  LDL.LU R0, [R1+0x4ec] ;  /* 0x0004ec0001007983 */ /* 0x000ea80000300800 */
[----:B------:R-:W2:Y:S01]  /*1ede0*/  LDL.LU R16, [R1+0x4f8] ;  /* 0x0004f80001107983 */ /* 0x000ea20000300800 */
[----:B---3--:R-:W-:-:S02]  /*1edf0*/  IMAD.MOV.U32 R7, RZ, RZ, R22 ;  /* 0x000000ffff077224 */ /* 0x008fc400078e0016 */
[----:B----4-:R-:W-:Y:S02]  /*1ee00*/  IMAD.MOV.U32 R6, RZ, RZ, R23 ;  /* 0x000000ffff067224 */ /* 0x010fe400078e0017 */
[----:B------:R-:W-:Y:S01]  /*1ee10*/  IMAD.MOV.U32 R5, RZ, RZ, R28 ;  /* 0x000000ffff057224 */ /* 0x000fe200078e001c */
[----:B--2---:R0:W-:Y:S04]  /*1ee20*/  STL [R1+0x18e8], R16 ;  /* 0x0018e81001007387 */ /* 0x0041e80000100800 */
[----:B0-----:R-:W2:Y:S04]  /*1ee30*/  LDL.LU R16, [R1+0x4f0] ;  /* 0x0004f00001107983 */ /* 0x001ea80000300800 */
[----:B------:R-:W3:Y:S04]  /*1ee40*/  LDL.LU R22, [R1+0x4f4] ;  /* 0x0004f40001167983 */ /* 0x000ee80000300800 */
[----:B------:R-:W4:Y:S04]  /*1ee50*/  LDL.LU R17, [R1+0x500] ;  /* 0x0005000001117983 */ /* 0x000f280000300800 */
[----:B------:R-:W4:Y:S04]  /*1ee60*/  LDL.LU R23, [R1+0x4fc] ;  /* 0x0004fc0001177983 */ /* 0x000f280000300800 */
[----:B------:R-:W2:Y:S04]  /*1ee70*/  LDL.LU R29, [R1+0x508] ;  /* 0x00050800011d7983 */ /* 0x000ea80000300800 */
[----:B------:R-:W2:Y:S04]  /*1ee80*/  LDL.LU R28, [R1+0x504] ;  /* 0x00050400011c7983 */ /* 0x000ea80000300800 */
        /* <DEDUP_REMOVED lines=15> */
[----:B------:R-:W2:Y:S01]  /*1ef80*/  LDL.LU R27, [R1+0x17c] ;  /* 0x00017c00011b7983 */ /* 0x000ea20000300800 */
[----:B------:R-:W-:-:S02]  /*1ef90*/  IMAD R14, R14, 0x100, R20 ;  /* 0x000001000e0e7824 */ /* 0x000fc400078e0214 */
[----:B------:R-:W-:Y:S01]  /*1efa0*/  IMAD R15, R15, 0x100, R21 ;  /* 0x000001000f0f7824 */ /* 0x000fe200078e0215 */
[----:B--2---:R-:W-:Y:S04]  /*1efb0*/  STL.64 [R1+0x1908], R26 ;  /* 0x0019081a01007387 */ /* 0x004fe80000100a00 */
[----:B------:R0:W-:Y:S04]  /*1efc0*/  STL.64 [R1+0x1900], R24 ;  /* 0x0019001801007387 */ /* 0x0001e80000100a00 */
[----:B0-----:R-:W2:Y:S04]  /*1efd0*/  LDL.LU R24, [R1+0x180] ;  /* 0x0001800001187983 */ /* 0x001ea80000300800 */
[----:B------:R-:W2:Y:S04]  /*1efe0*/  LDL.LU R25, [R1+0x184] ;  /* 0x0001840001197983 */ /* 0x000ea80000300800 */
[----:B------:R-:W2:Y:S04]  /*1eff0*/  LDL.LU R26, [R1+0x188] ;  /* 0x00018800011a7983 */ /* 0x000ea80000300800 */
[----:B------:R-:W2:Y:S04]  /*1f000*/  LDL.LU R27, [R1+0x18c] ;  /* 0x00018c00011b7983 */ /* 0x000ea80000300800 */
[----:B------:R-:W5:Y:S04]  /*1f010*/  LDL.LU R20, [R1+0x1964] ;  /* 0x0019640001147983 */ /* 0x000f680000300800 */
[----:B------:R-:W5:Y:S01]  /*1f020*/  LDL.LU R21, [R1+0x1960] ;  /* 0x0019600001157983 */ /* 0x000f620000300800 */
[----:B------:R-:W-:-:S02]  /*1f030*/  F2FP.F16.E5M2.UNPACK_B R12, R12 ;  /* 0x0000000cff0c723e */ /* 0x000fc400020004ff */
[----:B------:R-:W-:Y:S02]  /*1f040*/  F2FP.F16.E5M2.UNPACK_B R13, R13 ;  /* 0x0000000dff0d723e */ /* 0x000fe400020004ff */
[----:B------:R-:W-:Y:S02]  /*1f050*/  F2FP.F16.E5M2.UNPACK_B R14, R14 ;  /* 0x0000000eff0e723e */ /* 0x000fe400020004ff */
[----:B------:R-:W-:-:S07]  /*1f060*/  F2FP.F16.E5M2.UNPACK_B R15, R15 ;  /* 0x0000000fff0f723e */ /* 0x000fce00020004ff */
[----:B-----5:R-:W-:-:S15]  /*1f070*/  HMMA.16816.F32 R4, R12, R20, R4 ;  /* 0x000000140c04723c */ /* 0x020fde0000001804 */
[----:B------:R-:W-:-:S04]  /*1f080*/  NOP ;  /* 0x0000000000007918 */ /* 0x000fc80000000000 */
[----:B------:R-:W-:Y:S04]  /*1f090*/  STL.64 [R1+0x230], R4 ;  /* 0x0002300401007387 */ /* 0x000fe80000100a00 */
[----:B------:R0:W-:Y:S04]  /*1f0a0*/  STL.64 [R1+0x238], R6 ;  /* 0x0002380601007387 */ /* 0x0001e80000100a00 */
[----:B0-----:R-:W5:Y:S04]  /*1f0b0*/  LDL.LU.64 R6, [R1+0x1958] ;  /* 0x0019580001067983 */ /* 0x001f680000300a00 */
[----:B------:R-:W5:Y:S01]  /*1f0c0*/  LDL.LU.64 R4, [R1+0x1950] ;  /* 0x0019500001047983 */ /* 0x000f620000300a00 */
[----:B------:R-:W-:-:S15]  /*1f0d0*/  HMMA.16816.F32 R8, R12, R18, R8 ;  /* 0x000000120c08723c */ /* 0x000fde0000001808 */
[----:B------:R-:W-:-:S04]  /*1f0e0*/  NOP ;  /* 0x0000000000007918 */ /* 0x000fc80000000000 */
[----:B------:R-:W-:Y:S04]  /*1f0f0*/  STL.64 [R1+0x220], R8 ;  /* 0x0002200801007387 */ /* 0x000fe80000100a00 */
[----:B------:R0:W-:Y:S04]  /*1f100*/  STL.64 [R1+0x228], R10 ;  /* 0x0002280a01007387 */ /* 0x0001e80000100a00 */
[----:B0-----:R-:W2:Y:S04]  /*1f110*/  LDL.LU.64 R10, [R1+0x1948] ;  /* 0x00194800010a7983 */ /* 0x001ea80000300a00 */
[----:B------:R-:W2:Y:S01]  /*1f120*/  LDL.LU.64 R8, [R1+0x1940] ;  /* 0x0019400001087983 */ /* 0x000ea20000300a00 */
[----:B-----5:R-:W-:-:S15]  /*1f130*/  HMMA.16816.F32 R4, R12, R2, R4 ;  /* 0x000000020c04723c */ /* 0x020fde0000001804 */
[----:B------:R-:W-:-:S04]  /*1f140*/  NOP ;  /* 0x0000000000007918 */ /* 0x000fc80000000000 */
[----:B------:R-:W-:Y:S04]  /*1f150*/  STL.64 [R1+0x250], R4 ;  /* 0x0002500401007387 */ /* 0x000fe80000100a00 */
[----:B------:R0:W-:Y:S04]  /*1f160*/  STL.64 [R1+0x258], R6 ;  /* 0x0002580601007387 */ /* 0x0001e80000100a00 */
[----:B0-----:R-:W5:Y:S04]  /*1f170*/  LDL.LU.64 R6, [R1+0x1938] ;  /* 0x0019380001067983 */ /* 0x001f680000300a00 */
[----:B------:R-:W2:Y:S02]  /*1f180*/  LDL.LU.64 R4, [R1+0x1930] ;  /* 0x0019300001047983 */ /* 0x000ea40000300a00 */
[----:B--2---:R-:W-:-:S15]  /*1f190*/  HMMA.16816.F32 R8, R12, R4, R8 ;  /* 0x000000040c08723c */ /* 0x004fde0000001808 */
[----:B------:R-:W-:-:S04]  /*1f1a0*/  NOP ;  /* 0x0000000000007918 */ /* 0x000fc80000000000 */
[----:B------:R-:W-:Y:S04]  /*1f1b0*/  STL.64 [R1+0x210], R8 ;  /* 0x0002100801007387 */ /* 0x000fe80000100a00 */
[----:B------:R0:W-:Y:S04]  /*1f1c0*/  STL.64 [R1+0x218], R10 ;  /* 0x0002180a01007387 */ /* 0x0001e80000100a00 */
[----:B0-----:R-:W5:Y:S04]  /*1f1d0*/  LDL.LU.64 R10, [R1+0x1928] ;  /* 0x00192800010a7983 */ /* 0x001f680000300a00 */
[----:B------:R-:W5:Y:S02]  /*1f1e0*/  LDL.LU.64 R8, [R1+0x1920] ;  /* 0x0019200001087983 */ /* 0x000f640000300a00 */
[----:B-----5:R-:W-:-:S15]  /*1f1f0*/  HMMA.16816.F32 R8, R12, R6, R8 ;  /* 0x000000060c08723c */ /* 0x020fde0000001808 */
[----:B------:R-:W-:-:S04]  /*1f200*/  NOP ;  /* 0x0000000000007918 */ /* 0x000fc80000000000 */
[----:B------:R-:W-:Y:S04]  /*1f210*/  STL.64 [R1+0x200], R8 ;  /* 0x0002000801007387 */ /* 0x000fe80000100a00 */
[----:B------:R0:W-:Y:S04]  /*1f220*/  STL.64 [R1+0x208], R10 ;  /* 0x0002080a01007387 */ /* 0x0001e80000100a00 */
[----:B0-----:R-:W2:Y:S04]  /*1f230*/  LDL.LU.64 R10, [R1+0x1918] ;  /* 0x00191800010a7983 */ /* 0x001ea80000300a00 */
[----:B------:R-:W5:Y:S02]  /*1f240*/  LDL.LU.64 R8, [R1+0x1910] ;  /* 0x0019100001087983 */ /* 0x000f640000300a00 */
[----:B-----5:R-:W-:-:S15]  /*1f250*/  HMMA.16816.F32 R24, R12, R8, R24 ;  /* 0x000000080c18723c */ /* 0x020fde0000001818 */
[----:B------:R-:W-:-:S04]  /*1f260*/  NOP ;  /* 0x0000000000007918 */ /* 0x000fc80000000000 */
[----:B------:R-:W-:Y:S04]  /*1f270*/  STL.64 [R1+0x1e0], R24 ;  /* 0x0001e01801007387 */ /* 0x000fe80000100a00 */
[----:B------:R0:W-:Y:S04]  /*1f280*/  STL.64 [R1+0x1e8], R26 ;  /* 0x0001e81a01007387 */ /* 0x0001e80000100a00 */
[----:B0-----:R-:W2:Y:S04]  /*1f290*/  LDL.LU.64 R26, [R1+0x1908] ;  /* 0x00190800011a7983 */ /* 0x001ea80000300a00 */
[----:B------:R-:W2:Y:S01]  /*1f2a0*/  LDL.LU.64 R24, [R1+0x1900] ;  /* 0x0019000001187983 */ /* 0x000ea20000300a00 */
[----:B------:R-:W-:Y:S01]  /*1f2b0*/  IMAD R0, R0, 0x100, R16 ;  /* 0x0000010000007824 */ /* 0x000fe200078e0210 */
        /* <DEDUP_REMOVED lines=8> */
[----:B0-----:R-:W5:Y:S04]  /*1f340*/  LDL.LU R8, [R1+0xe0] ;  /* 0x0000e00001087983 */ /* 0x001f680000300800 */
[----:B------:R-:W5:Y:S04]  /*1f350*/  LDL.LU R9, [R1+0xe4] ;  /* 0x0000e40001097983 */ /* 0x000f680000300800 */
[----:B------:R-:W5:Y:S04]  /*1f360*/  LDL.LU R10, [R1+0xe8] ;  /* 0x0000e800010a7983 */ /* 0x000f680000300800 */
[----:B------:R-:W5:Y:S04]  /*1f370*/  LDL.LU R11, [R1+0xec] ;  /* 0x0000ec00010b7983 */ /* 0x000f680000300800 */
[----:B------:R-:W3:Y:S01]  /*1f380*/  LDL.LU R16, [R1+0x18e8] ;  /* 0x0018e80001107983 */ /* 0x000ee20000300800 */
[----:B----4-:R-:W-:-:S02]  /*1f390*/  IMAD R23, R23, 0x100, R17 ;  /* 0x0000010017177824 */ /* 0x010fc400078e0211 */
[----:B---3--:R-:W-:Y:S02]  /*1f3a0*/  IMAD R22, R22, 0x100, R16 ;  /* 0x0000010016167824 */ /* 0x008fe400078e0210 */
[----:B------:R-:W2:Y:S04]  /*1f3b0*/  LDL.LU R16, [R1+0x18e4] ;  /* 0x0018e40001107983 */ /* 0x000ea80000300800 */
[----:B------:R-:W2:Y:S01]  /*1f3c0*/  LDL.LU R17, [R1+0x18e0] ;  /* 0x0018e00001117983 */ /* 0x000ea20000300800 */
[----:B------:R-:W-:Y:S01]  /*1f3d0*/  IMAD R28, R28, 0x100, R29 ;  /* 0x000001001c1c7824 */ /* 0x000fe200078e021d */
[----:B--2---:R-:W-:Y:S02]  /*1f3e0*/  HMMA.16816.F32 R12, R12, R16, R24 ;  /* 0x000000100c0c723c */ /* 0x004fe40000001818 */
[----:B------:R-:W2:Y:S04]  /*1f3f0*/  LDL.LU.64 R26, [R1+0x18d8] ;  /* 0x0018d800011a7983 */ /* 0x000ea80000300a00 */
[----:B------:R-:W2:Y:S04]  /*1f400*/  LDL.LU.64 R24, [R1+0x18d0] ;  /* 0x0018d00001187983 */ /* 0x000ea80000300a00 */
[----:B------:R-:W-:Y:S04]  /*1f410*/  STL [R1+0x1878], R16 ;  /* 0x0018781001007387 */ /* 0x000fe80000100800 */
[----:B------:R-:W-:Y:S05]  /*1f420*/  STL [R1+0x1874], R17 ;  /* 0x0018741101007387 */ /* 0x000fea0000100800 */
[----:B------:R0:W-:Y:S04]  /*1f430*/  STL.64 [R1+0x190], R12 ;  /* 0x0001900c01007387 */ /* 0x0001e80000100a00 */
[----:B------:R1:W-:Y:S01]  /*1f440*/  STL.64 [R1+0x198], R14 ;  /* 0x0001980e01007387 */ /* 0x0003e20000100a00 */
[----:B0-----:R-:W-:-:S02]  /*1f450*/  F2FP.F16.E5M2.UNPACK_B R12, R0 ;  /* 0x00000000ff0c723e */ /* 0x001fc400020004ff */
[----:B------:R-:W-:Y:S02]  /*1f460*/  F2FP.F16.E5M2.UNPACK_B R13, R22 ;  /* 0x00000016ff0d723e */ /* 0x000fe400020004ff */
[----:B-1----:R-:W-:Y:S02]  /*1f470*/  F2FP.F16.E5M2.UNPACK_B R14, R23 ;  /* 0x00000017ff0e723e */ /* 0x002fe400020004ff */
[----:B------:R-:W-:-:S07]  /*1f480*/  F2FP.F16.E5M2.UNPACK_B R15, R28 ;  /* 0x0000001cff0f723e */ /* 0x000fce00020004ff */
[----:B--2---:R-:W-:-:S15]  /*1f490*/  HMMA.16816.F32 R24, R12, R20, R24 ;  /* 0x000000140c18723c */ /* 0x004fde0000001818 */
[----:B------:R-:W-:-:S04]  /*1f4a0*/  NOP ;  /* 0x0000000000007918 */ /* 0x000fc80000000000 */
[----:B------:R-:W-:Y:S04]  /*1f4b0*/  STL.64 [R1+0x1b0], R24 ;  /* 0x0001b01801007387 */ /* 0x000fe80000100a00 */
[----:B------:R0:W-:Y:S04]  /*1f4c0*/  STL.64 [R1+0x1b8], R26 ;  /* 0x0001b81a01007387 */ /* 0x0001e80000100a00 */
[----:B0-----:R-:W2:Y:S04]  /*1f4d0*/  LDL.LU.64 R26, [R1+0x18c8] ;  /* 0x0018c800011a7983 */ /* 0x001ea80000300a00 */
[----:B------:R-:W2:Y:S01]  /*1f4e0*/  LDL.LU.64 R24, [R1+0x18c0] ;  /* 0x0018c00001187983 */ /* 0x000ea20000300a00 */
[----:B-----5:R-:W-:Y:S03]  /*1f4f0*/  HMMA.16816.F32 R8, R12, R18, R8 ;  /* 0x000000120c08723c */ /* 0x020fe60000001808 */
[----:B------:R-:W3:-:S15]  /*1f500*/  LDL.LU R0, [R1+0x50c] ;  /* 0x00050c0001007983 */ /* 0x000ede0000300800 */
[----:B------:R-:W-:Y:S01]  /*1f510*/  NOP ;  /* 0x0000000000007918 */ /* 0x000fe20000000000 */
[----:B------:R-:W-:Y:S04]  /*1f520*/  STL.64 [R1+0x180], R8 ;  /* 0x0001800801007387 */ /* 0x000fe80000100a00 */
[----:B------:R2:W-:Y:S02]  /*1f530*/  STL.64 [R1+0x188], R10 ;  /* 0x0001880a01007387 */ /* 0x0005e40000100a00 */
[----:B--2---:R-:W-:Y:S02]  /*1f540*/  HMMA.16816.F32 R8, R12, R2, R24 ;  /* 0x000000020c08723c */ /* 0x004fe40000001818 */
[----:B------:R-:W2:-:S15]  /*1f550*/  LDL.LU R24, [R1+0x50] ;  /* 0x0000500001187983 */ /* 0x000e9e0000300800 */
[----:B------:R-:W-:Y:S02]  /*1f560*/  NOP ;  /* 0x0000000000007918 */ /* 0x000fe40000000000 */
[----:B------:R0:W-:Y:S04]  /*1f570*/  STL.64 [R1+0x170], R8 ;  /* 0x0001700801007387 */ /* 0x0001e80000100a00 */
[----:B------:R1:W-:Y:S04]  /*1f580*/  STL.64 [R1+0x178], R10 ;  /* 0x0001780a01007387 */ /* 0x0003e80000100a00 */
[----:B------:R-:W2:Y:S04]  /*1f590*/  LDL.LU R25, [R1+0x54] ;  /* 0x0000540001197983 */ /* 0x000ea80000300800 */
[----:B------:R-:W4:Y:S04]  /*1f5a0*/  LDL.LU R26, [R1+0x58] ;  /* 0x00005800011a7983 */ /* 0x000f280000300800 */
[----:B------:R-:W4:Y:S04]  /*1f5b0*/  LDL.LU R27, [R1+0x5c] ;  /* 0x00005c00011b7983 */ /* 0x000f280000300800 */
[----:B0-----:R-:W5:Y:S04]  /*1f5c0*/  LDL.LU R8, [R1+0xb0] ;  /* 0x0000b00001087983 */ /* 0x001f680000300800 */
[----:B------:R-:W5:Y:S04]  /*1f5d0*/  LDL.LU R9, [R1+0xb4] ;  /* 0x0000b40001097983 */ /* 0x000f680000300800 */
[----:B-1----:R-:W2:Y:S04]  /*1f5e0*/  LDL.LU R10, [R1+0xb8] ;  /* 0x0000b800010a7983 */ /* 0x002ea80000300800 */
[----:B------:R-:W2:Y:S04]  /*1f5f0*/  LDL.LU R11, [R1+0xbc] ;  /* 0x0000bc00010b7983 */ /* 0x000ea80000300800 */
[----:B--2---:R-:W-:Y:S04]  /*1f600*/  STL.64 [R1+0x18b8], R10 ;  /* 0x0018b80a01007387 */ /* 0x004fe80000100a00 */
[----:B-----5:R0:W-:Y:S04]  /*1f610*/  STL.64 [R1+0x18b0], R8 ;  /* 0x0018b00801007387 */ /* 0x0201e80000100a00 */
[----:B0-----:R-:W2:Y:S04]  /*1f620*/  LDL.LU R8, [R1+0xc0] ;  /* 0x0000c00001087983 */ /* 0x001ea80000300800 */
[----:B------:R-:W2:Y:S04]  /*1f630*/  LDL.LU R9, [R1+0xc4] ;  /* 0x0000c40001097983 */ /* 0x000ea80000300800 */
[----:B------:R-:W2:Y:S04]  /*1f640*/  LDL.LU R10, [R1+0xc8] ;  /* 0x0000c800010a7983 */ /* 0x000ea80000300800 */
[----:B------:R-:W2:Y:S04]  /*1f650*/  LDL.LU R11, [R1+0xcc] ;  /* 0x0000cc00010b7983 */ /* 0x000ea80000300800 */
[----:B------:R-:W5:Y:S04]  /*1f660*/  LDL.LU R16, [R1+0x518] ;  /* 0x0005180001107983 */ /* 0x000f680000300800 */
[----:B------:R-:W2:Y:S04]  /*1f670*/  LDL.LU R22, [R1+0x514] ;  /* 0x0005140001167983 */ /* 0x000ea80000300800 */
[----:B------:R-:W5:Y:S04]  /*1f680*/  LDL.LU R17, [R1+0x520] ;  /* 0x0005200001117983 */ /* 0x000f680000300800 */
[----:B------:R-:W-:Y:S04]  /*1f690*/  STL.64 [R1+0x1888], R18 ;  /* 0x0018881201007387 */ /* 0x000fe80000100a00 */
[----:B-----5:R0:W-:Y:S04]  /*1f6a0*/  STL.64 [R1+0x1880], R16 ;  /* 0x0018801001007387 */ /* 0x0201e80000100a00 */
        /* <DEDUP_REMOVED lines=12> */
[----:B------:R-:W2:Y:S04]  /*1f770*/  LDL.LU R28, [R1+0x524] ;  /* 0x00052400011c7983 */ /* 0x000ea80000300800 */
[----:B----4-:R-:W-:Y:S04]  /*1f780*/  STL.64 [R1+0x1858], R26 ;  /* 0x0018581a01007387 */ /* 0x010fe80000100a00 */
[----:B------:R0:W-:Y:S04]  /*1f790*/  STL.64 [R1+0x1850], R24 ;  /* 0x0018501801007387 */ /* 0x0001e80000100a00 */
[----:B0-----:R-:W4:Y:S04]  /*1f7a0*/  LDL.LU R24, [R1+0x60] ;  /* 0x0000600001187983 */ /* 0x001f280000300800 */
[----:B------:R-:W4:Y:S04]  /*1f7b0*/  LDL.LU R25, [R1+0x64] ;  /* 0x0000640001197983 */ /* 0x000f280000300800 */
[----:B------:R-:W2:Y:S04]  /*1f7c0*/  LDL.LU R26, [R1+0x68] ;  /* 0x00006800011a7983 */ /* 0x000ea80000300800 */
[----:B------:R-:W2:Y:S01]  /*1f7d0*/  LDL.LU R27, [R1+0x6c] ;  /* 0x00006c00011b7983 */ /* 0x000ea20000300800 */
[C---:B------:R-:W-:Y:S03]  /*1f7e0*/  HMMA.16816.F32 R8, R12.reuse, R4, R8 ;  /* 0x000000040c08723c */ /* 0x040fe60000001808 */
[----:B--2---:R-:W-:Y:S04]  /*1f7f0*/  STL.64 [R1+0x1868], R26 ;  /* 0x0018681a01007387 */ /* 0x004fe80000100a00 */
[----:B----4-:R0:W-:Y:S04]  /*1f800*/  STL.64 [R1+0x1860], R24 ;  /* 0x0018601801007387 */ /* 0x0101e80000100a00 */
[----:B0-----:R-:W2:Y:S04]  /*1f810*/  LDL.LU R24, [R1+0x70] ;  /* 0x0000700001187983 */ /* 0x001ea80000300800 */
[----:B------:R-:W2:Y:S04]  /*1f820*/  LDL.LU R25, [R1+0x74] ;  /* 0x0000740001197983 */ /* 0x000ea80000300800 */
[----:B------:R-:W2:Y:S04]  /*1f830*/  LDL.LU R26, [R1+0x78] ;  /* 0x00007800011a7983 */ /* 0x000ea80000300800 */
[----:B------:R-:W2:Y:S04]  /*1f840*/  LDL.LU R27, [R1+0x7c] ;  /* 0x00007c00011b7983 */ /* 0x000ea80000300800 */
        /* <DEDUP_REMOVED lines=9> */
[----:B------:R-:W2:Y:S02]  /*1f8e0*/  LDL.LU.64 R8, [R1+0x18a0] ;  /* 0x0018a00001087983 */ /* 0x000ea40000300a00 */
[----:B--2---:R-:W-:-:S15]  /*1f8f0*/  HMMA.16816.F32 R16, R12, R8, R16 ;  /* 0x000000080c10723c */ /* 0x004fde0000001810 */
        /* <DEDUP_REMOVED lines=10> */
[----:B------:R-:W4:Y:S04]  /*1f9a0*/  LDL.LU.64 R16, [R1+0x1880] ;  /* 0x0018800001107983 */ /* 0x000f280000300a00 */
[----:B------:R0:W-:Y:S04]  /*1f9b0*/  STL.64 [R1+0x1828], R10 ;  /* 0x0018280a01007387 */ /* 0x0001e80000100a00 */
[----:B0-----:R-:W3:Y:S04]  /*1f9c0*/  LDL.LU R11, [R1+0x510] ;  /* 0x00051000010b7983 */ /* 0x001ee80000300800 */
[----:B------:R0:W-:Y:S04]  /*1f9d0*/  STL.64 [R1+0x1820], R8 ;  /* 0x0018200801007387 */ /* 0x0001e80000100a00 */
[----:B0-----:R-:W2:Y:S04]  /*1f9e0*/  LDL.LU R8, [R1+0x20] ;  /* 0x0000200001087983 */ /* 0x001ea80000300800 */
[----:B------:R-:W2:Y:S04]  /*1f9f0*/  LDL.LU R9, [R1+0x24] ;  /* 0x0000240001097983 */ /* 0x000ea80000300800 */
[----:B------:R-:W2:Y:S01]  /*1fa00*/  LDL.LU R10, [R1+0x28] ;  /* 0x00002800010a7983 */ /* 0x000ea20000300800 */
[----:B---3--:R-:W-:-:S03]  /*1fa10*/  IMAD R0, R0, 0x100, R11 ;  /* 0x0000010000007824 */ /* 0x008fc600078e020b */
[----:B------:R-:W2:Y:S01]  /*1fa20*/  LDL.LU R11, [R1+0x2c] ;  /* 0x00002c00010b7983 */ /* 0x000ea20000300800 */
[----:B----4-:R-:W-:Y:S02]  /*1fa30*/  IMAD R22, R22, 0x100, R16 ;  /* 0x0000010016167824 */ /* 0x010fe400078e0210 */
[----:B-----5:R-:W-:Y:S01]  /*1fa40*/  IMAD R23, R23, 0x100, R17 ;  /* 0x0000010017177824 */ /* 0x020fe200078e0211 */
[----:B--2---:R-:W-:Y:S04]  /*1fa50*/  STL.64 [R1+0x1838], R10 ;  /* 0x0018380a01007387 */ /* 0x004fe80000100a00 */
[----:B------:R0:W-:Y:S04]  /*1fa60*/  STL.64 [R1+0x1830], R8 ;  /* 0x0018300801007387 */ /* 0x0001e80000100a00 */
[----:B0-----:R-:W2:Y:S04]  /*1fa70*/  LDL.LU R8, [R1+0x30] ;  /* 0x0000300001087983 */ /* 0x001ea80000300800 */
[----:B------:R-:W2:Y:S04]  /*1fa80*/  LDL.LU R9, [R1+0x34] ;  /* 0x0000340001097983 */ /* 0x000ea80000300800 */
[----:B------:R-:W2:Y:S04]  /*1fa90*/  LDL.LU R10, [R1+0x38] ;  /* 0x00003800010a7983 */ /* 0x000ea80000300800 */
[----:B------:R-:W2:Y:S04]  /*1faa0*/  LDL.LU R11, [R1+0x3c] ;  /* 0x00003c00010b7983 */ /* 0x000ea80000300800 */
[----:B------:R-:W3:Y:S04]  /*1fab0*/  LDL.LU R16, [R1+0x1878] ;  /* 0x0018780001107983 */ /* 0x000ee80000300800 */
[----:B------:R-:W3:Y:S01]  /*1fac0*/  LDL.LU R17, [R1+0x1874] ;  /* 0x0018740001117983 */ /* 0x000ee20000300800 */
[----:B------:R-:W-:-:S03]  /*1fad0*/  IMAD R28, R28, 0x100, R29 ;  /* 0x000001001c1c7824 */ /* 0x000fc600078e021d */
[----:B------:R-:W4:Y:S01]  /*1fae0*/  LDL.LU R29, [R1+0x1870] ;  /* 0x00187000011d7983 */ /* 0x000f220000300800 */
[----:B---3--:R-:W-:Y:S03]  /*1faf0*/  HMMA.16816.F32 R12, R12, R16, R24 ;  /* 0x000000100c0c723c */ /* 0x008fe60000001818 */
[----:B------:R-:W3:Y:S04]  /*1fb00*/  LDL.LU.64 R26, [R1+0x1868] ;  /* 0x00186800011a7983 */ /* 0x000ee80000300a00 */
[----:B------:R-:W3:-:S12]  /*1fb10*/  LDL.LU.64 R24, [R1+0x1860] ;  /* 0x0018600001187983 */ /* 0x000ed80000300a00 */
[----:B------:R0:W-:Y:S04]  /*1fb20*/  STL.64 [R1+0xb0], R12 ;  /* 0x0000b00c01007387 */ /* 0x0001e80000100a00 */
[----:B------:R1:W-:Y:S01]  /*1fb30*/  STL.64 [R1+0xb8], R14 ;  /* 0x0000b80e01007387 */ /* 0x0003e20000100a00 */
[----:B0-----:R-:W-:Y:S02]  /*1fb40*/  F2FP.F16.E5M2.UNPACK_B R12, R0 ;  /* 0x00000000ff0c723e */ /* 0x001fe400020004ff */
[----:B------:R-:W-:Y:S02]  /*1fb50*/  F2FP.F16.E5M2.UNPACK_B R13, R22 ;  /* 0x00000016ff0d723e */ /* 0x000fe400020004ff */
[----:B-1----:R-:W-:Y:S02]  /*1fb60*/  F2FP.F16.E5M2.UNPACK_B R14, R23 ;  /* 0x00000017ff0e723e */ /* 0x002fe400020004ff */
[----:B------:R-:W-:-:S07]  /*1fb70*/  F2FP.F16.E5M2.UNPACK_B R15, R28 ;  /* 0x0000001cff0f723e */ /* 0x000fce00020004ff */
[----:B---3--:R-:W-:Y:S01]  /*1fb80*/  HMMA.16816.F32 R20, R12, R20, R24 ;  /* 0x000000140c14723c */ /* 0x008fe20000001818 */
[----:B------:R-:W3:Y:S04]  /*1fb90*/  LDL.LU.64 R26, [R1+0x1858] ;  /* 0x00185800011a7983 */ /* 0x000ee80000300a00 */
[----:B------:R-:W3:-:S14]  /*1fba0*/  LDL.LU.64 R24, [R1+0x1850] ;  /* 0x0018500001187983 */ /* 0x000edc0000300a00 */
[----:B------:R0:W-:Y:S04]  /*1fbb0*/  STL.64 [R1+0x90], R20 ;  /* 0x0000901401007387 */ /* 0x0001e80000100a00 */
[----:B------:R1:W-:Y:S04]  /*1fbc0*/  STL.64 [R1+0x98], R22 ;  /* 0x0000981601007387 */ /* 0x0003e80000100a00 */
[----:B0-----:R-:W5:Y:S04]  /*1fbd0*/  LDL.LU R20, [R1+0x40] ;  /* 0x0000400001147983 */ /* 0x001f680000300800 */
[----:B------:R-:W5:Y:S04]  /*1fbe0*/  LDL.LU R21, [R1+0x44] ;  /* 0x0000440001157983 */ /* 0x000f680000300800 */
[----:B-1----:R-:W5:Y:S04]  /*1fbf0*/  LDL.LU R22, [R1+0x48] ;  /* 0x0000480001167983 */ /* 0x002f680000300800 */
[----:B------:R-:W5:Y:S01]  /*1fc00*/  LDL.LU R23, [R1+0x4c] ;  /* 0x00004c0001177983 */ /* 0x000f620000300800 */
[----:B---3--:R-:W-:-:S15]  /*1fc10*/  HMMA.16816.F32 R24, R12, R18, R24 ;  /* 0x000000120c18723c */ /* 0x008fde0000001818 */
[----:B------:R-:W-:-:S04]  /*1fc20*/  NOP ;  /* 0x0000000000007918 */ /* 0x000fc80000000000 */
[----:B------:R-:W-:Y:S04]  /*1fc30*/  STL.64 [R1+0x70], R24 ;  /* 0x0000701801007387 */ /* 0x000fe80000100a00 */
[----:B------:R0:W-:Y:S04]  /*1fc40*/  STL.64 [R1+0x78], R26 ;  /* 0x0000781a01007387 */ /* 0x0001e80000100a00 */
[----:B0-----:R-:W3:Y:S04]  /*1fc50*/  LDL.LU R26, [R1+0x1848] ;  /* 0x00184800011a7983 */ /* 0x001ee80000300800 */
[----:B------:R-:W2:Y:S04]  /*1fc60*/  LDL.LU.64 R24, [R1+0x1840] ;  /* 0x0018400001187983 */ /* 0x000ea80000300a00 */
[----:B------:R-:W3:Y:S01]  /*1fc70*/  LDL.LU R27, [R1+0x530] ;  /* 0x00053000011b7983 */ /* 0x000ee20000300800 */
[----:B-----5:R-:W-:Y:S03]  /*1fc80*/  HMMA.16816.F32 R20, R12, R2, R20 ;  /* 0x000000020c14723c */ /* 0x020fe60000001814 */
[----:B---3--:R-:W-:-:S15]  /*1fc90*/  STL.64 [R1+0x1808], R26 ;  /* 0x0018081a01007387 */ /* 0x008fde0000100a00 */
[----:B------:R-:W-:Y:S01]  /*1fca0*/  NOP ;  /* 0x0000000000007918 */ /* 0x000fe20000000000 */
[----:B------:R-:W-:Y:S04]  /*1fcb0*/  STL.64 [R1+0x60], R20 ;  /* 0x0000601401007387 */ /* 0x000fe80000100a00 */
[----:B------:R-:W-:Y:S04]  /*1fcc0*/  STL.64 [R1+0x68], R22 ;  /* 0x0000681601007387 */ /* 0x000fe80000100a00 */
[----:B--2---:R0:W-:Y:S04]  /*1fcd0*/  STL.64 [R1+0x1800], R24 ;  /* 0x0018001801007387 */ /* 0x0041e80000100a00 */
[----:B0-----:R-:W2:Y:S04]  /*1fce0*/  LDL.LU R24, [R1] ;  /* 0x0000000001187983 */ /* 0x001ea80000300800 */
[----:B------:R-:W2:Y:S04]  /*1fcf0*/  LDL.LU R25, [R1+0x4] ;  /* 0x0000040001197983 */ /* 0x000ea80000300800 */
[----:B------:R-:W3:Y:S04]  /*1fd00*/  LDL.LU R26, [R1+0x8] ;  /* 0x00000800011a7983 */ /* 0x000ee80000300800 */
[----:B------:R-:W3:Y:S01]  /*1fd10*/  LDL.LU R27, [R1+0xc] ;  /* 0x00000c00011b7983 */ /* 0x000ee20000300800 */
[C---:B------:R-:W-:Y:S03]  /*1fd20*/  HMMA.16816.F32 R8, R12.reuse, R4, R8 ;  /* 0x000000040c08723c */ /* 0x040fe60000001808 */
[----:B---3--:R-:W-:Y:S04]  /*1fd30*/  STL.64 [R1+0x1818], R26 ;  /* 0x0018181a01007387 */ /* 0x008fe80000100a00 */
[----:B--2---:R0:W-:Y:S04]  /*1fd40*/  STL.64 [R1+0x1810], R24 ;  /* 0x0018101801007387 */ /* 0x0041e80000100a00 */
[----:B0-----:R-:W2:Y:S04]  /*1fd50*/  LDL.LU R24, [R1+0x10] ;  /* 0x0000100001187983 */ /* 0x001ea80000300800 */
[----:B------:R-:W2:Y:S04]  /*1fd60*/  LDL.LU R25, [R1+0x14] ;  /* 0x0000140001197983 */ /* 0x000ea80000300800 */
[----:B------:R-:W2:Y:S04]  /*1fd70*/  LDL.LU R26, [R1+0x18] ;  /* 0x00001800011a7983 */ /* 0x000ea80000300800 */
[----:B------:R-:W3:Y:S04]  /*1fd80*/  LDL.LU R0, [R1+0x52c] ;  /* 0x00052c0001007983 */ /* 0x000ee80000300800 */
[----:B------:R-:W5:Y:S04]  /*1fd90*/  LDL.LU R2, [R1+0x534] ;  /* 0x0005340001027983 */ /* 0x000f680000300800 */
[----:B------:R-:W2:Y:S04]  /*1fda0*/  LDL.LU R3, [R1+0x53c] ;  /* 0x00053c0001037983 */ /* 0x000ea80000300800 */
[----:B------:R-:W2:Y:S04]  /*1fdb0*/  LDL.LU R22, [R1+0x2ec] ;  /* 0x0002ec0001167983 */ /* 0x000ea80000300800 */
[----:B------:R-:W-:Y:S04]  /*1fdc0*/  STL.64 [R1+0x40], R8 ;  /* 0x0000400801007387 */ /* 0x000fe80000100a00 */
[----:B------:R0:W-:Y:S04]  /*1fdd0*/  STL.64 [R1+0x48], R10 ;  /* 0x0000480a01007387 */ /* 0x0001e80000100a00 */
[----:B0-----:R-:W2:Y:S04]  /*1fde0*/  LDL.LU.64 R10, [R1+0x1838] ;  /* 0x00183800010a7983 */ /* 0x001ea80000300a00 */
[----:B------:R-:W2:Y:S04]  /*1fdf0*/  LDL.LU.64 R8, [R1+0x1830] ;  /* 0x0018300001087983 */ /* 0x000ea80000300a00 */
[----:B------:R-:W3:Y:S01]  /*1fe00*/  LDL.LU R4, [R1+0x544] ;  /* 0x0005440001047983 */ /* 0x000ee20000300800 */
[----:B--2---:R-:W-:-:S15]  /*1fe10*/  HMMA.16816.F32 R8, R12, R6, R8 ;  /* 0x000000060c08723c */ /* 0x004fde0000001808 */
[----:B------:R-:W-:-:S04]  /*1fe20*/  NOP ;  /* 0x0000000000007918 */ /* 0x000fc80000000000 */
[----:B------:R-:W-:Y:S04]  /*1fe30*/  STL.64 [R1+0x20], R8 ;  /* 0x0000200801007387 */ /* 0x000fe80000100a00 */
[----:B------:R0:W-:Y:S04]  /*1fe40*/  STL.64 [R1+0x28], R10 ;  /* 0x0000280a01007387 */ /* 0x0001e80000100a00 */
[----:B0-----:R-:W2:Y:S04]  /*1fe50*/  LDL.LU.64 R10, [R1+0x1828] ;  /* 0x00182800010a7983 */ /* 0x001ea80000300a00 */
[----:B------:R-:W2:Y:S01]  /*1fe60*/  LDL.LU.64 R8, [R1+0x1820] ;  /* 0x0018200001087983 */ /* 0x000ea20000300a00 */
[----:B----4-:R-:W-:-:S03]  /*1fe70*/  IMAD.MOV.U32 R27, RZ, RZ, R29 ;  /* 0x000000ffff1b7224 */ /* 0x010fc600078e001d */
[----:B------:R-:W4:Y:S04]  /*1fe80*/  LDL.LU R6, [R1+0x540] ;  /* 0x0005400001067983 */ /* 0x000f280000300800 */
        /* <DEDUP_REMOVED lines=8> */
[----:B--2---:R-:W-:-:S15]  /*1ff10*/  HMMA.16816.F32 R24, R12, R8, R24 ;  /* 0x000000080c18723c */ /* 0x004fde0000001818 */
[----:B------:R-:W-:-:S04]  /*1ff20*/  NOP ;  /* 0x0000000000007918 */ /* 0x000fc80000000000 */
[----:B------:R-:W-:Y:S04]  /*1ff30*/  STL.64 [R1+0x10], R24 ;  /* 0x0000101801007387 */ /* 0x000fe80000100a00 */
[----:B------:R0:W-:Y:S01]  /*1ff40*/  STL [R1+0x18], R26 ;  /* 0x0000181a01007387 */ /* 0x0001e20000100800 */
[----:B------:R-:W-:-:S03]  /*1ff50*/  IMAD.MOV.U32 R29, RZ, RZ, R27 ;  /* 0x000000ffff1d7224 */ /* 0x000fc600078e001b */
[----:B0-----:R-:W2:Y:S04]  /*1ff60*/  LDL.LU.64 R26, [R1+0x1818] ;  /* 0x00181800011a7983 */ /* 0x001ea80000300a00 */
[----:B------:R-:W2:Y:S04]  /*1ff70*/  LDL.LU.64 R24, [R1+0x1810] ;  /* 0x0018100001187983 */ /* 0x000ea80000300a00 */
[----:B------:R0:W-:Y:S04]  /*1ff80*/  STL [R1+0x1730], R29 ;  /* 0x0017301d01007387 */ /* 0x0001e80000100800 */
[----:B0-----:R-:W5:Y:S01]  /*1ff90*/  LDL.LU R29, [R1+0x538] ;  /* 0x00053800011d7983 */ /* 0x001f620000300800 */
[----:B--2---:R-:W-:Y:S03]  /*1ffa0*/  HMMA.16816.F32 R8, R12, R10, R24 ;  /* 0x0000000a0c08723c */ /* 0x004fe60000001818 */
[----:B------:R-:W2:Y:S04]  /*1ffb0*/  LDL.LU.64 R26, [R1+0x1808] ;  /* 0x00180800011a7983 */ /* 0x000ea80000300a00 */
[----:B------:R-:W3:-:S12]  /*1ffc0*/  LDL.LU.64 R24, [R1+0x1800] ;  /* 0x0018000001187983 */ /* 0x000ed80000300a00 */
[----:B------:R0:W-:Y:S04]  /*1ffd0*/  STL.64 [R1], R8 ;  /* 0x0000000801007387 */ /* 0x0001e80000100a00 */
[----:B------:R2:W-:Y:S04]  /*1ffe0*/  STL.64 [R1+0x8], R10 ;  /* 0x0000080a01007387 */ /* 0x0005e80000100a00 */
[----:B0-----:R-:W4:Y:S01]  /*1fff0*/  LDL.LU R8, [R1+0x120] ;  /* 0x0001200001087983 */ /* 0x001f220000300800 */
[----:B--2---:R-:W-:Y:S02]  /*20000*/  IMAD.MOV.U32 R11, RZ, RZ, R26 ;  /* 0x000000ffff0b7224 */ /* 0x004fe400078e001a */
[----:B---3--:R-:W-:-:S02]  /*20010*/  IMAD.MOV.U32 R10, RZ, RZ, R25 ;  /* 0x000000ffff0a7224 */ /* 0x008fc400078e0019 */
[----:B------:R-:W-:Y:S02]  /*20020*/  IMAD.MOV.U32 R9, RZ, RZ, R24 ;  /* 0x000000ffff097224 */ /* 0x000fe400078e0018 */
[----:B------:R-:W2:Y:S04]  /*20030*/  LDL.LU R24, [R1+0x17fc] ;  /* 0x0017fc0001187983 */ /* 0x000ea80000300800 */
[----:B------:R-:W2:Y:S04]  /*20040*/  LDL.LU R25, [R1+0x17f8] ;  /* 0x0017f80001197983 */ /* 0x000ea80000300800 */
[----:B------:R-:W2:Y:S04]  /*20050*/  LDL.LU R26, [R1+0x17f4] ;  /* 0x0017f400011a7983 */ /* 0x000ea80000300800 */
[----:B------:R-:W-:Y:S01]  /*20060*/  STL.64 [R1+0x17e8], R10 ;  /* 0x0017e80a01007387 */ /* 0x000fe20000100a00 */
[----:B------:R-:W-:-:S03]  /*20070*/  IMAD R0, R0, 0x100, R27 ;  /* 0x0000010000007824 */ /* 0x000fc600078e021b */
[----:B----4-:R0:W-:Y:S04]  /*20080*/  STL.64 [R1+0x17e0], R8 ;  /* 0x0017e00801007387 */ /* 0x0101e80000100a00 */
[----:B0-----:R-:W3:Y:S04]  /*20090*/  LDL.LU R8, [R1+0x100] ;  /* 0x0001000001087983 */ /* 0x001ee80000300800 */
[----:B------:R-:W3:Y:S04]  /*200a0*/  LDL.LU R9, [R1+0x104] ;  /* 0x0001040001097983 */ /* 0x000ee80000300800 */
[----:B------:R-:W3:Y:S04]  /*200b0*/  LDL.LU R10, [R1+0x108] ;  /* 0x00010800010a7983 */ /* 0x000ee80000300800 */
[----:B------:R-:W3:Y:S04]  /*200c0*/  LDL.LU R11, [R1+0x10c] ;  /* 0x00010c00010b7983 */ /* 0x000ee80000300800 */
[----:B------:R-:W2:Y:S01]  /*200d0*/  LDL.LU R27, [R1+0x17f0] ;  /* 0x0017f000011b7983 */ /* 0x000ea20000300800 */
[----:B-----5:R-:W-:-:S02]  /*200e0*/  IMAD R2, R2, 0x100, R29 ;  /* 0x0000010002027824 */ /* 0x020fc400078e021d */
[----:B------:R-:W-:Y:S02]  /*200f0*/  IMAD R3, R3, 0x100, R6 ;  /* 0x0000010003037824 */ /* 0x000fe400078e0206 */
[----:B------:R-:W-:Y:S01]  /*20100*/  IMAD R4, R4, 0x100, R7 ;  /* 0x0000010004047824 */ /* 0x000fe200078e0207 */
[----:B------:R-:W-:Y:S02]  /*20110*/  F2FP.F16.E5M2.UNPACK_B R20, R20.H1 ;  /* 0x00000014ff14723e */ /* 0x000fe400030004ff */
[----:B------:R-:W-:Y:S01]  /*20120*/  F2FP.F16.E5M2.UNPACK_B R21, R21.H1 ;  /* 0x00000015ff15723e */ /* 0x000fe200030004ff */
[----:B--2---:R-:W-:Y:S01]  /*20130*/  HMMA.16816.F32 R24, R12, R16, R24 ;  /* 0x000000100c18723c */ /* 0x004fe20000001818 */
[----:B------:R-:W-:Y:S02]  /*20140*/  F2FP.F16.E5M2.UNPACK_B R12, R0 ;  /* 0x00000000ff0c723e */ /* 0x000fe400020004ff */
[----:B------:R-:W-:Y:S02]  /*20150*/  F2FP.F16.E5M2.UNPACK_B R13, R2 ;  /* 0x00000002ff0d723e */ /* 0x000fe400020004ff */
[----:B------:R-:W-:-:S02]  /*20160*/  F2FP.F16.E5M2.UNPACK_B R14, R3 ;  /* 0x00000003ff0e723e */ /* 0x000fc400020004ff */
[----:B------:R-:W-:-:S07]  /*20170*/  F2FP.F16.E5M2.UNPACK_B R15, R4 ;  /* 0x00000004ff0f723e */ /* 0x000fce00020004ff */
[----:B---3--:R-:W-:Y:S05]  /*20180*/  HMMA.16816.F32 R8, R12, R20, R8 ;  /* 0x000000140c08723c */ /* 0x008fea0000001808 */
[----:B------:R-:W-:Y:S04]  /*20190*/  STL.64 [R1+0x1640], R26 ;  /* 0x0016401a01007387 */ /* 0x000fe80000100a00 */
[----:B------:R0:W-:Y:S04]  /*201a0*/  STL.64 [R1+0x1638], R24 ;  /* 0x0016381801007387 */ /* 0x0001e80000100a00 */
[----:B0-----:R-:W2:Y:S04]  /*201b0*/  LDL.LU R24, [R1+0x110] ;  /* 0x0001100001187983 */ /* 0x001ea80000300800 */
[----:B------:R-:W2:Y:S04]  /*201c0*/  LDL.LU R25, [R1+0x114] ;  /* 0x0001140001197983 */ /* 0x000ea80000300800 */
[----:B------:R-:W2:Y:S04]  /*201d0*/  LDL.LU R26, [R1+0x118] ;  /* 0x00011800011a7983 */ /* 0x000ea80000300800 */
[----:B------:R-:W2:Y:S04]  /*201e0*/  LDL.LU R27, [R1+0x11c] ;  /* 0x00011c00011b7983 */ /* 0x000ea80000300800 */
[----:B------:R-:W-:Y:S04]  /*201f0*/  STL.64 [R1+0x30], R8 ;  /* 0x0000300801007387 */ /* 0x000fe80000100a00 */
[----:B------:R0:W-:Y:S04]  /*20200*/  STL.64 [R1+0x38], R10 ;  /* 0x0000380a01007387 */ /* 0x0001e80000100a00 */
[----:B0-----:R-:W3:Y:S04]  /*20210*/  LDL.LU.64 R10, [R1+0x17e8] ;  /* 0x0017e800010a7983 */ /* 0x001ee80000300a00 */
[----:B------:R-:W3:Y:S01]  /*20220*/  LDL.LU.64 R8, [R1+0x17e0] ;  /* 0x0017e00001087983 */ /* 0x000ee20000300a00 */
[----:B------:R-:W-:-:S02]  /*20230*/  F2FP.F16.E5M2.UNPACK_B R18, R18.H1 ;  /* 0x00000012ff12723e */ /* 0x000fc400030004ff */
[----:B------:R-:W-:Y:S02]  /*20240*/  F2FP.F16.E5M2.UNPACK_B R19, R19.H1 ;  /* 0x00000013ff13723e */ /* 0x000fe400030004ff */
[----:B------:R-:W-:Y:S02]  /*20250*/  F2FP.F16.E5M2.UNPACK_B R2, R5.H1 ;  /* 0x00000005ff02723e */ /* 0x000fe400030004ff */
[----:B------:R-:W-:Y:S01]  /*20260*/  F2FP.F16.E5M2.UNPACK_B R3, R28.H1 ;  /* 0x0000001cff03723e */ /* 0x000fe200030004ff */
[----:B------:R-:W-:Y:S04]  /*20270*/  STL [R1+0x1794], R20 ;  /* 0x0017941401007387 */ /* 0x000fe80000100800 */
[----:B------:R-:W-:Y:S04]  /*20280*/  STL [R1+0x1790], R21 ;  /* 0x0017901501007387 */ /* 0x000fe80000100800 */
[----:B------:R-:W-:Y:S01]  /*20290*/  STL [R1+0x1798], R19 ;  /* 0x0017981301007387 */ /* 0x000fe20000100800 */
[C---:B--2---:R-:W-:Y:S08]  /*202a0*/  HMMA.16816.F32 R4, R12.reuse, R18, R24 ;  /* 0x000000120c04723c */ /* 0x044ff00000001818 */
[----:B---3--:R-:W-:Y:S11]  /*202b0*/  HMMA.16816.F32 R8, R12, R2, R8 ;  /* 0x000000020c08723c */ /* 0x008ff60000001808 */
[----:B------:R-:W-:Y:S04]  /*202c0*/  STL.64 [R1+0x50], R4 ;  /* 0x0000500401007387 */ /* 0x000fe80000100a00 */
[----:B------:R0:W-:Y:S04]  /*202d0*/  STL.64 [R1+0x58], R6 ;  /* 0x0000580601007387 */ /* 0x0001e80000100a00 */
[----:B0-----:R-:W2:Y:S04]  /*202e0*/  LDL.LU R7, [R1+0x30c] ;  /* 0x00030c0001077983 */ /* 0x001ea80000300800 */
[----:B------:R0:W-:Y:S04]  /*202f0*/  STL.64 [R1+0x80], R8 ;  /* 0x0000800801007387 */ /* 0x0001e80000100a00 */
[----:B------:R1:W-:Y:S04]  /*20300*/  STL.64 [R1+0x88], R10 ;  /* 0x0000880a01007387 */ /* 0x0003e80000100a00 */
[----:B0-----:R-:W3:Y:S04]  /*20310*/  LDL.LU R8, [R1+0x328] ;  /* 0x0003280001087983 */ /* 0x001ee80000300800 */
[----:B------:R-:W3:Y:S04]  /*20320*/  LDL.LU R9, [R1+0x32c] ;  /* 0x00032c0001097983 */ /* 0x000ee80000300800 */
[----:B-1----:R-:W4:Y:S04]  /*20330*/  LDL.LU R10, [R1+0x318] ;  /* 0x00031800010a7983 */ /* 0x002f280000300800 */
[----:B------:R-:W4:Y:S04]  /*20340*/  LDL.LU R11, [R1+0x31c] ;  /* 0x00031c00010b7983 */ /* 0x000f280000300800 */
[----:B----4-:R-:W-:Y:S04]  /*20350*/  STL.64 [R1+0x17d8], R10 ;  /* 0x0017d80a01007387 */ /* 0x010fe80000100a00 */
[----:B---3--:R0:W-:Y:S04]  /*20360*/  STL.64 [R1+0x17d0], R8 ;  /* 0x0017d00801007387 */ /* 0x0081e80000100a00 */
[----:B0-----:R-:W3:Y:S04]  /*20370*/  LDL.LU R8, [R1+0x140] ;  /* 0x0001400001087983 */ /* 0x001ee80000300800 */
[----:B------:R-:W3:Y:S04]  /*20380*/  LDL.LU R9, [R1+0x144] ;  /* 0x0001440001097983 */ /* 0x000ee80000300800 */
[----:B------:R-:W3:Y:S04]  /*20390*/  LDL.LU R10, [R1+0x148] ;  /* 0x00014800010a7983 */ /* 0x000ee80000300800 */
[----:B------:R-:W3:Y:S04]  /*203a0*/  LDL.LU R11, [R1+0x14c] ;  /* 0x00014c00010b7983 */ /* 0x000ee80000300800 */
[----:B------:R-:W4:Y:S04]  /*203b0*/  LDL.LU R6, [R1+0x308] ;  /* 0x0003080001067983 */ /* 0x000f280000300800 */
[----:B------:R-:W5:Y:S04]  /*203c0*/  LDL.LU R16, [R1+0x338] ;  /* 0x0003380001107983 */ /* 0x000f680000300800 */
[----:B------:R-:W5:Y:S04]  /*203d0*/  LDL.LU R17, [R1+0x33c] ;  /* 0x00033c0001117983 */ /* 0x000f680000300800 */
[----:B------:R-:W2:Y:S04]  /*203e0*/  LDL.LU R19, [R1+0x550] ;  /* 0x0005500001137983 */ /* 0x000ea80000300800 */
[----:B--2---:R-:W-:Y:S04]  /*203f0*/  STL.64 [R1+0x17b8], R18 ;  /* 0x0017b81201007387 */ /* 0x004fe80000100a00 */
[----:B-----5:R0:W-:Y:S04]  /*20400*/  STL.64 [R1+0x17b0], R16 ;  /* 0x0017b01001007387 */ /* 0x0201e80000100a00 */
[----:B0-----:R-:W2:Y:S04]  /*20410*/  LDL.LU R16, [R1+0x1d0] ;  /* 0x0001d00001107983 */ /* 0x001ea80000300800 */
[----:B------:R-:W2:Y:S04]  /*20420*/  LDL.LU R17, [R1+0x1d4] ;  /* 0x0001d40001117983 */ /* 0x000ea80000300800 */
[----:B------:R-:W5:Y:S04]  /*20430*/  LDL.LU R18, [R1+0x1d8] ;  /* 0x0001d80001127983 */ /* 0x000f680000300800 */
[----:B------:R-:W5:Y:S01]  /*20440*/  LDL.LU R19, [R1+0x1dc] ;  /* 0x0001dc0001137983 */ /* 0x000f620000300800 */
[----:B------:R-:W-:-:S02]  /*20450*/  F2FP.F16.E5M2.UNPACK_B R5, R22.H1 ;  /* 0x00000016ff05723e */ /* 0x000fc400030004ff */
[----:B------:R-:W-:Y:S01]  /*20460*/  F2FP.F16.E5M2.UNPACK_B R4, R23.H1 ;  /* 0x00000017ff04723e */ /* 0x000fe200030004ff */
[----:B-----5:R-:W-:Y:S04]  /*20470*/  STL.64 [R1+0x17c8], R18 ;  /* 0x0017c81201007387 */ /* 0x020fe80000100a00 */
[----:B--2---:R0:W-:Y:S04]  /*20480*/  STL.64 [R1+0x17c0], R16 ;  /* 0x0017c01001007387 */ /* 0x0041e80000100a00 */
[----:B0-----:R-:W2:Y:S04]  /*20490*/  LDL.LU R16, [R1+0x1a0] ;  /* 0x0001a00001107983 */ /* 0x001ea80000300800 */
[----:B------:R-:W2:Y:S04]  /*204a0*/  LDL.LU R17, [R1+0x1a4] ;  /* 0x0001a40001117983 */ /* 0x000ea80000300800 */
[----:B------:R-:W2:Y:S04]  /*204b0*/  LDL.LU R18, [R1+0x1a8] ;  /* 0x0001a80001127983 */ /* 0x000ea80000300800 */
[----:B------:R-:W2:Y:S04]  /*204c0*/  LDL.LU R19, [R1+0x1ac] ;  /* 0x0001ac0001137983 */ /* 0x000ea80000300800 */
[----:B------:R-:W5:Y:S04]  /*204d0*/  LDL.LU R0, [R1+0x54c] ;  /* 0x00054c0001007983 */ /* 0x000f680000300800 */
[----:B------:R-:W5:Y:S04]  /*204e0*/  LDL.LU R20, [R1+0x558] ;  /* 0x0005580001147983 */ /* 0x000f680000300800 */
[----:B------:R-:W5:Y:S04]  /*204f0*/  LDL.LU R22, [R1+0x554] ;  /* 0x0005540001167983 */ /* 0x000f680000300800 */
[----:B------:R-:W5:Y:S04]  /*20500*/  LDL.LU R21, [R1+0x560] ;  /* 0x0005600001157983 */ /* 0x000f680000300800 */
[----:B------:R-:W5:Y:S01]  /*20510*/  LDL.LU R23, [R1+0x55c] ;  /* 0x00055c0001177983 */ /* 0x000f620000300800 */
[----:B----4-:R-:W-:Y:S01]  /*20520*/  F2FP.F16.E5M2.UNPACK_B R6, R6.H1 ;  /* 0x00000006ff06723e */ /* 0x010fe200030004ff */
[----:B---3--:R-:W-:Y:S01]  /*20530*/  HMMA.16816.F32 R8, R12, R4, R8 ;  /* 0x000000040c08723c */ /* 0x008fe20000001808 */
[----:B------:R-:W-:-:S07]  /*20540*/  F2FP.F16.E5M2.UNPACK_B R7, R7.H1 ;  /* 0x00000007ff07723e */ /* 0x000fce00030004ff */
[----:B--2---:R-:W-:Y:S01]  /*20550*/  HMMA.16816.F32 R16, R12, R6, R16 ;  /* 0x000000060c10723c */ /* 0x004fe20000001810 */
[----:B-----5:R-:W-:Y:S04]  /*20560*/  STL.64 [R1+0x17a8], R22 ;  /* 0x0017a81601007387 */ /* 0x020fe80000100a00 */
[----:B------:R0:W-:Y:S04]  /*20570*/  STL.64 [R1+0x17a0], R20 ;  /* 0x0017a01401007387 */ /* 0x0001e80000100a00 */
[----:B0-----:R-:W2:Y:S04]  /*20580*/  LDL.LU R20, [R1+0x240] ;  /* 0x0002400001147983 */ /* 0x001ea80000300800 */
[----:B------:R-:W2:Y:S04]  /*20590*/  LDL.LU R21, [R1+0x244] ;  /* 0x0002440001157983 */ /* 0x000ea80000300800 */
[----:B------:R-:W2:Y:S04]  /*205a0*/  LDL.LU R22, [R1+0x248] ;  /* 0x0002480001167983 */ /* 0x000ea80000300800 */
[----:B------:R-:W2:Y:S04]  /*205b0*/  LDL.LU R23, [R1+0x24c] ;  /* 0x00024c0001177983 */ /* 0x000ea80000300800 */
[----:B------:R-:W3:Y:S04]  /*205c0*/  LDL.LU R29, [R1+0x6a4] ;  /* 0x0006a400011d7983 */ /* 0x000ee80000300800 */
[----:B------:R-:W3:Y:S04]  /*205d0*/  LDL.LU R28, [R1+0x6a0] ;  /* 0x0006a000011c7983 */ /* 0x000ee80000300800 */
[----:B------:R-:W4:Y:S04]  /*205e0*/  LDL.LU R24, [R1+0x230] ;  /* 0x0002300001187983 */ /* 0x000f280000300800 */
[----:B------:R-:W4:Y:S04]  /*205f0*/  LDL.LU R25, [R1+0x234] ;  /* 0x0002340001197983 */ /* 0x000f280000300800 */
[----:B------:R-:W4:Y:S04]  /*20600*/  LDL.LU R26, [R1+0x238] ;  /* 0x00023800011a7983 */ /* 0x000f280000300800 */
[----:B------:R-:W4:Y:S04]  /*20610*/  LDL.LU R27, [R1+0x23c] ;  /* 0x00023c00011b7983 */ /* 0x000f280000300800 */
[----:B------:R-:W-:Y:S04]  /*20620*/  STL.64 [R1+0xa0], R8 ;  /* 0x0000a00801007387 */ /* 0x000fe80000100a00 */
[----:B------:R0:W-:Y:S04]  /*20630*/  STL.64 [R1+0xa8], R10 ;  /* 0x0000a80a01007387 */ /* 0x0001e80000100a00 */
[----:B0-----:R-:W5:Y:S04]  /*20640*/  LDL.LU.64 R10, [R1+0x17d8] ;  /* 0x0017d800010a7983 */ /* 0x001f680000300a00 */
[----:B------:R-:W2:Y:S04]  /*20650*/  LDL.LU.64 R8, [R1+0x17d0] ;  /* 0x0017d00001087983 */ /* 0x000ea80000300a00 */
[----:B------:R-:W-:Y:S04]  /*20660*/  STL.64 [R1+0xc0], R16 ;  /* 0x0000c01001007387 */ /* 0x000fe80000100a00 */
[----:B------:R0:W-:Y:S04]  /*20670*/  STL.64 [R1+0xc8], R18 ;  /* 0x0000c81201007387 */ /* 0x0001e80000100a00 */
[----:B0-----:R-:W3:Y:S04]  /*20680*/  LDL.LU.64 R18, [R1+0x17c8] ;  /* 0x0017c80001127983 */ /* 0x001ee80000300a00 */
[----:B------:R-:W3:Y:S04]  /*20690*/  LDL.LU.64 R16, [R1+0x17c0] ;  /* 0x0017c00001107983 */ /* 0x000ee80000300a00 */
[----:B------:R-:W-:Y:S04]  /*206a0*/  STL.64 [R1+0x1788], R6 ;  /* 0x0017880601007387 */ /* 0x000fe80000100a00 */
[----:B------:R0:W-:Y:S04]  /*206b0*/  STL.64 [R1+0x1780], R4 ;  /* 0x0017800401007387 */ /* 0x0001e80000100a00 */
[----:B0-----:R-:W4:Y:S04]  /*206c0*/  LDL.LU R4, [R1+0x220] ;  /* 0x0002200001047983 */ /* 0x001f280000300800 */
[----:B------:R-:W4:Y:S04]  /*206d0*/  LDL.LU R5, [R1+0x224] ;  /* 0x0002240001057983 */ /* 0x000f280000300800 */
[----:B------:R-:W4:Y:S04]  /*206e0*/  LDL.LU R6, [R1+0x228] ;  /* 0x0002280001067983 */ /* 0x000f280000300800 */
[----:B------:R-:W4:Y:S01]  /*206f0*/  LDL.LU R7, [R1+0x22c] ;  /* 0x00022c0001077983 */ /* 0x000f220000300800 */
[----:B--2---:R-:W-:-:S02]  /*20700*/  F2FP.F16.E5M2.UNPACK_B R8, R8.H1 ;  /* 0x00000008ff08723e */ /* 0x004fc400030004ff */
[----:B------:R-:W-:Y:S02]  /*20710*/  F2FP.F16.E5M2.UNPACK_B R9, R9.H1 ;  /* 0x00000009ff09723e */ /* 0x000fe400030004ff */
[----:B-----5:R-:W-:Y:S02]  /*20720*/  F2FP.F16.E5M2.UNPACK_B R10, R10.H1 ;  /* 0x0000000aff0a723e */ /* 0x020fe400030004ff */
[----:B------:R-:W-:-:S07]  /*20730*/  F2FP.F16.E5M2.UNPACK_B R11, R11.H1 ;  /* 0x0000000bff0b723e */ /* 0x000fce00030004ff */
[C---:B------:R-:W-:Y:S08]  /*20740*/  HMMA.16816.F32 R20, R12.reuse, R10, R20 ;  /* 0x0000000a0c14723c */ /* 0x040ff00000001814 */
[----:B---3--:R-:W-:-:S15]  /*20750*/  HMMA.16816.F32 R16, R12, R8, R16 ;  /* 0x000000080c10723c */ /* 0x008fde0000001810 */
[----:B------:R-:W-:-:S04]  /*20760*/  NOP ;  /* 0x0000000000007918 */ /* 0x000fc80000000000 */
[----:B------:R-:W-:Y:S04]  /*20770*/  STL.64 [R1+0xe0], R16 ;  /* 0x0000e01001007387 */ /* 0x000fe80000100a00 */
[----:B------:R0:W-:Y:S04]  /*20780*/  STL.64 [R1+0xe8], R18 ;  /* 0x0000e81201007387 */ /* 0x0001e80000100a00 */
[----:B0-----:R-:W2:Y:S04]  /*20790*/  LDL.LU.64 R18, [R1+0x17b8] ;  /* 0x0017b80001127983 */ /* 0x001ea80000300a00 */
[----:B------:R-:W3:Y:S04]  /*207a0*/  LDL.LU.64 R16, [R1+0x17b0] ;  /* 0x0017b00001107983 */ /* 0x000ee80000300a00 */
[----:B------:R-:W-:Y:S04]  /*207b0*/  STL.64 [R1+0x1a0], R20 ;  /* 0x0001a01401007387 */ /* 0x000fe80000100a00 */
[----:B------:R0:W-:Y:S04]  /*207c0*/  STL.64 [R1+0x1a8], R22 ;  /* 0x0001a81601007387 */ /* 0x0001e80000100a00 */
[----:B0-----:R-:W5:Y:S04]  /*207d0*/  LDL.LU.64 R22, [R1+0x17a8] ;  /* 0x0017a80001167983 */ /* 0x001f680000300a00 */
[----:B------:R-:W5:Y:S04]  /*207e0*/  LDL.LU.64 R20, [R1+0x17a0] ;  /* 0x0017a00001147983 */ /* 0x000f680000300a00 */
[----:B------:R-:W-:Y:S04]  /*207f0*/  STL.64 [R1+0x1768], R10 ;  /* 0x0017680a01007387 */ /* 0x000fe80000100a00 */
[----:B------:R0:W-:Y:S04]  /*20800*/  STL.64 [R1+0x1760], R8 ;  /* 0x0017600801007387 */ /* 0x0001e80000100a00 */
[----:B0-----:R-:W4:Y:S04]  /*20810*/  LDL.LU R8, [R1+0x1f0] ;  /* 0x0001f00001087983 */ /* 0x001f280000300800 */
[----:B------:R-:W4:Y:S04]  /*20820*/  LDL.LU R9, [R1+0x1f4] ;  /* 0x0001f40001097983 */ /* 0x000f280000300800 */
[----:B------:R-:W4:Y:S04]  /*20830*/  LDL.LU R10, [R1+0x1f8] ;  /* 0x0001f800010a7983 */ /* 0x000f280000300800 */
[----:B------:R-:W4:Y:S01]  /*20840*/  LDL.LU R11, [R1+0x1fc] ;  /* 0x0001fc00010b7983 */ /* 0x000f220000300800 */
[----:B--2---:R-:W-:-:S03]  /*20850*/  IMAD R0, R0, 0x100, R19 ;  /* 0x0000010000007824 */ /* 0x004fc600078e0213 */
[----:B------:R-:W2:Y:S01]  /*20860*/  LDL.LU R19, [R1+0x1798] ;  /* 0x0017980001137983 */ /* 0x000ea20000300800 */
[----:B-----5:R-:W-:Y:S02]  /*20870*/  IMAD R22, R22, 0x100, R20 ;  /* 0x0000010016167824 */ /* 0x020fe400078e0214 */
[----:B------:R-:W-:Y:S01]  /*20880*/  IMAD R23, R23, 0x100, R21 ;  /* 0x0000010017177824 */ /* 0x000fe200078e0215 */
[----:B------:R-:W5:Y:S04]  /*20890*/  LDL.LU R20, [R1+0x1794] ;  /* 0x0017940001147983 */ /* 0x000f680000300800 */
[----:B------:R-:W5:Y:S01]  /*208a0*/  LDL.LU R21, [R1+0x1790] ;  /* 0x0017900001157983 */ /* 0x000f620000300800 */
[----:B---3--:R-:W-:Y:S02]  /*208b0*/  F2FP.F16.E5M2.UNPACK_B R16, R16.H1 ;  /* 0x00000010ff10723e */ /* 0x008fe400030004ff */
[----:B------:R-:W-:Y:S01]  /*208c0*/  F2FP.F16.E5M2.UNPACK_B R17, R17.H1 ;  /* 0x00000011ff11723e */ /* 0x000fe200030004ff */
[----:B------:R-:W-:-:S06]  /*208d0*/  IMAD R28, R28, 0x100, R29 ;  /* 0x000001001c1c7824 */ /* 0x000fcc00078e021d */
[----:B----4-:R-:W-:Y:S01]  /*208e0*/  HMMA.16816.F32 R8, R12, R16, R8 ;  /* 0x000000100c08723c */ /* 0x010fe20000001808 */
[----:B------:R-:W-:Y:S02]  /*208f0*/  F2FP.F16.E5M2.UNPACK_B R12, R0 ;  /* 0x00000000ff0c723e */ /* 0x000fe400020004ff */
[----:B------:R-:W-:Y:S02]  /*20900*/  F2FP.F16.E5M2.UNPACK_B R13, R22 ;  /* 0x00000016ff0d723e */ /* 0x000fe400020004ff */
[----:B------:R-:W-:Y:S02]  /*20910*/  F2FP.F16.E5M2.UNPACK_B R14, R23 ;  /* 0x00000017ff0e723e */ /* 0x000fe400020004ff */
[----:B------:R-:W-:Y:S01]  /*20920*/  F2FP.F16.E5M2.UNPACK_B R15, R28 ;  /* 0x0000001cff0f723e */ /* 0x000fe200020004ff */
[----:B------:R-:W-:Y:S04]  /*20930*/  STL [R1+0x1738], R16 ;  /* 0x0017381001007387 */ /* 0x000fe80000100800 */
[----:B------:R-:W-:Y:S07]  /*20940*/  STL [R1+0x1734], R17 ;  /* 0x0017341101007387 */ /* 0x000fee0000100800 */
[----:B------:R-:W-:Y:S04]  /*20950*/  STL.64 [R1+0x100], R8 ;  /* 0x0001000801007387 */ /* 0x000fe80000100a00 */
[----:B------:R5:W-:Y:S02]  /*20960*/  STL.64 [R1+0x108], R10 ;  /* 0x0001080a01007387 */ /* 0x000be40000100a00 */
[----:B-----5:R-:W-:Y:S02]  /*20970*/  HMMA.16816.F32 R8, R12, R20, R24 ;  /* 0x000000140c08723c */ /* 0x020fe40000001818 */
[----:B------:R-:W-:Y:S04]  /*20980*/  STL [R1+0x173c], R21 ;  /* 0x00173c1501007387 */ /* 0x000fe80000100800 */
[----:B------:R-:W3:-:S13]  /*20990*/  LDL.LU R24, [R1+0xb0] ;  /* 0x0000b00001187983 */ /* 0x000eda0000300800 */
[----:B------:R-:W-:Y:S04]  /*209a0*/  STL.64 [R1+0x260], R8 ;  /* 0x0002600801007387 */ /* 0x000fe80000100a00 */
[----:B------:R-:W-:Y:S04]  /*209b0*/  STL.64 [R1+0x268], R10 ;  /* 0x0002680a01007387 */ /* 0x000fe80000100a00 */
[----:B------:R-:W3:Y:S04]  /*209c0*/  LDL.LU R25, [R1+0xb4] ;  /* 0x0000b40001197983 */ /* 0x000ee80000300800 */
[----:B------:R-:W4:Y:S04]  /*209d0*/  LDL.LU R26, [R1+0xb8] ;  /* 0x0000b800011a7983 */ /* 0x000f280000300800 */
[----:B------:R-:W4:Y:S01]  /*209e0*/  LDL.LU R27, [R1+0xbc] ;  /* 0x0000bc00011b7983 */ /* 0x000f220000300800 */
[C---:B--2---:R-:W-:Y:S03]  /*209f0*/  HMMA.16816.F32 R4, R12.reuse, R18, R4 ;  /* 0x000000120c04723c */ /* 0x044fe60000001804 */
[----:B----4-:R-:W-:Y:S04]  /*20a00*/  STL.64 [R1+0x16b8], R26 ;  /* 0x0016b81a01007387 */ /* 0x010fe80000100a00 */
[----:B---3--:R0:W-:Y:S04]  /*20a10*/  STL.64 [R1+0x16b0], R24 ;  /* 0x0016b01801007387 */ /* 0x0081e80000100a00 */
[----:B0-----:R-:W2:Y:S08]  /*20a20*/  LDL.LU R24, [R1+0xd0] ;  /* 0x0000d00001187983 */ /* 0x001eb00000300800 */
[----:B------:R-:W-:Y:S04]  /*20a30*/  STL.64 [R1+0x110], R4 ;  /* 0x0001100401007387 */ /* 0x000fe80000100a00 */
[----:B------:R-:W-:Y:S04]  /*20a40*/  STL.64 [R1+0x118], R6 ;  /* 0x0001180601007387 */ /* 0x000fe80000100a00 */
        /* <DEDUP_REMOVED lines=21> */
[----:B------:R-:W4:Y:S04]  /*20ba0*/  LDL.LU R21, [R1+0x6d4] ;  /* 0x0006d40001157983 */ /* 0x000f280000300800 */
[----:B------:R-:W4:Y:S04]  /*20bb0*/  LDL.LU R0, [R1+0x6d0] ;  /* 0x0006d00001007983 */ /* 0x000f280000300800 */
        /* <DEDUP_REMOVED lines=23> */
[----:B------:R-:W-:Y:S04]  /*20d30*/  STL.64 [R1+0x1758], R18 ;  /* 0x0017581201007387 */ /* 0x000fe80000100a00 */
[----:B-----5:R0:W-:Y:S04]  /*20d40*/  STL.64 [R1+0x1750], R16 ;  /* 0x0017501001007387 */ /* 0x0201e80000100a00 */
[----:B0-----:R-:W5:Y:S04]  /*20d50*/  LDL.LU R16, [R1+0x1e0] ;  /* 0x0001e00001107983 */ /* 0x001f680000300800 */
[----:B------:R-:W5:Y:S04]  /*20d60*/  LDL.LU R17, [R1+0x1e4] ;  /* 0x0001e40001117983 */ /* 0x000f680000300800 */
[----:B------:R-:W5:Y:S04]  /*20d70*/  LDL.LU R18, [R1+0x1e8] ;  /* 0x0001e80001127983 */ /* 0x000f680000300800 */
[----:B------:R-:W5:Y:S04]  /*20d80*/  LDL.LU R19, [R1+0x1ec] ;  /* 0x0001ec0001137983 */ /* 0x000f680000300800 */
[----:B------:R-:W2:Y:S04]  /*20d90*/  LDL.LU R23, [R1+0x6e0] ;  /* 0x0006e00001177983 */ /* 0x000ea80000300800 */
[----:B------:R-:W2:Y:S04]  /*20da0*/  LDL.LU R29, [R1+0x6ec] ;  /* 0x0006ec00011d7983 */ /* 0x000ea80000300800 */
[----:B------:R-:W2:Y:S04]  /*20db0*/  LDL.LU R28, [R1+0x6e8] ;  /* 0x0006e800011c7983 */ /* 0x000ea80000300800 */
[----:B---3--:R-:W-:Y:S04]  /*20dc0*/  STL.64 [R1+0x16f8], R26 ;  /* 0x0016f81a01007387 */ /* 0x008fe80000100a00 */
[----:B------:R0:W-:Y:S04]  /*20dd0*/  STL.64 [R1+0x16f0], R24 ;  /* 0x0016f01801007387 */ /* 0x0001e80000100a00 */
[----:B0-----:R-:W3:Y:S04]  /*20de0*/  LDL.LU R24, [R1+0x170] ;  /* 0x0001700001187983 */ /* 0x001ee80000300800 */
[----:B------:R-:W3:Y:S04]  /*20df0*/  LDL.LU R25, [R1+0x174] ;  /* 0x0001740001197983 */ /* 0x000ee80000300800 */
[----:B------:R-:W2:Y:S04]  /*20e00*/  LDL.LU R26, [R1+0x178] ;  /* 0x00017800011a7983 */ /* 0x000ea80000300800 */
[----:B------:R-:W2:Y:S04]  /*20e10*/  LDL.LU R27, [R1+0x17c] ;  /* 0x00017c00011b7983 */ /* 0x000ea80000300800 */
[----:B--2---:R-:W-:Y:S04]  /*20e20*/  STL.64 [R1+0x1708], R26 ;  /* 0x0017081a01007387 */ /* 0x004fe80000100a00 */
[----:B---3--:R0:W-:Y:S04]  /*20e30*/  STL.64 [R1+0x1700], R24 ;  /* 0x0017001801007387 */ /* 0x0081e80000100a00 */
[----:B0-----:R-:W2:Y:S04]  /*20e40*/  LDL.LU R24, [R1+0x180] ;  /* 0x0001800001187983 */ /* 0x001ea80000300800 */
        /* <DEDUP_REMOVED lines=14> */
[----:B------:R-:W2:Y:S04]  /*20f30*/  LDL.LU R26, [R1+0x198] ;  /* 0x00019800011a7983 */ /* 0x000ea80000300800 */
[----:B------:R-:W2:Y:S04]  /*20f40*/  LDL.LU R27, [R1+0x19c] ;  /* 0x00019c00011b7983 */ /* 0x000ea80000300800 */
[----:B------:R-:W-:Y:S04]  /*20f50*/  STL.64 [R1+0x240], R4 ;  /* 0x0002400401007387 */ /* 0x000fe80000100a00 */
[----:B------:R0:W-:Y:S04]  /*20f60*/  STL.64 [R1+0x248], R6 ;  /* 0x0002480601007387 */ /* 0x0001e80000100a00 */
[----:B0-----:R-:W3:Y:S04]  /*20f70*/  LDL.LU.64 R6, [R1+0x1788] ;  /* 0x0017880001067983 */ /* 0x001ee80000300a00 */
[----:B------:R-:W2:Y:S02]  /*20f80*/  LDL.LU.64 R4, [R1+0x1780] ;  /* 0x0017800001047983 */ /* 0x000ea40000300a00 */
[----:B--2---:R-:W-:-:S15]  /*20f90*/  HMMA.16816.F32 R8, R12, R4, R8 ;  /* 0x000000040c08723c */ /* 0x004fde0000001808 */
        /* <DEDUP_REMOVED lines=22> */
[----:B------:R-:W3:Y:S01]  /*21100*/  LDL.LU.64 R16, [R1+0x1740] ;  /* 0x0017400001107983 */ /* 0x000ee20000300a00 */
[----:B----4-:R-:W-:-:S03]  /*21110*/  IMAD R0, R0, 0x100, R21 ;  /* 0x0000010000007824 */ /* 0x010fc600078e0215 */
[----:B------:R-:W4:Y:S01]  /*21120*/  LDL.LU R21, [R1+0x173c] ;  /* 0x00173c0001157983 */ /* 0x000f220000300800 */
[----:B---3--:R-:W-:Y:S02]  /*21130*/  IMAD R22, R22, 0x100, R16 ;  /* 0x0000010016167824 */ /* 0x008fe400078e0210 */
[----:B------:R-:W-:Y:S01]  /*21140*/  IMAD R23, R23, 0x100, R17 ;  /* 0x0000010017177824 */ /* 0x000fe200078e0211 */
[----:B------:R-:W3:Y:S04]  /*21150*/  LDL.LU R16, [R1+0x1738] ;  /* 0x0017380001107983 */ /* 0x000ee80000300800 */
[----:B------:R-:W3:Y:S01]  /*21160*/  LDL.LU R17, [R1+0x1734] ;  /* 0x0017340001117983 */ /* 0x000ee20000300800 */
[----:B------:R-:W-:-:S03]  /*21170*/  IMAD R28, R28, 0x100, R29 ;  /* 0x000001001c1c7824 */ /* 0x000fc600078e021d */
[----:B------:R-:W5:Y:S01]  /*21180*/  LDL.LU R29, [R1+0x1730] ;  /* 0x00173000011d7983 */ /* 0x000f620000300800 */
[----:B---3--:R-:W-:Y:S03]  /*21190*/  HMMA.16816.F32 R12, R12, R16, R24 ;  /* 0x000000100c0c723c */ /* 0x008fe60000001818 */
[----:B------:R-:W4:Y:S04]  /*211a0*/  LDL.LU.64 R26, [R1+0x1728] ;  /* 0x00172800011a7983 */ /* 0x000f280000300a00 */
[----:B------:R-:W4:-:S12]  /*211b0*/  LDL.LU.64 R24, [R1+0x1720] ;  /* 0x0017200001187983 */ /* 0x000f180000300a00 */
[----:B------:R0:W-:Y:S04]  /*211c0*/  STL.64 [R1+0xf0], R12 ;  /* 0x0000f00c01007387 */ /* 0x0001e80000100a00 */
[----:B------:R1:W-:Y:S01]  /*211d0*/  STL.64 [R1+0xf8], R14 ;  /* 0x0000f80e01007387 */ /* 0x0003e20000100a00 */
[----:B0-----:R-:W-:Y:S02]  /*211e0*/  F2FP.F16.E5M2.UNPACK_B R12, R0 ;  /* 0x00000000ff0c723e */ /* 0x001fe400020004ff */
[----:B------:R-:W-:Y:S02]  /*211f0*/  F2FP.F16.E5M2.UNPACK_B R13, R22 ;  /* 0x00000016ff0d723e */ /* 0x000fe400020004ff */
[----:B-1----:R-:W-:Y:S02]  /*21200*/  F2FP.F16.E5M2.UNPACK_B R14, R23 ;  /* 0x00000017ff0e723e */ /* 0x002fe400020004ff */
[----:B------:R-:W-:Y:S01]  /*21210*/  F2FP.F16.E5M2.UNPACK_B R15, R28 ;  /* 0x0000001cff0f723e */ /* 0x000fe200020004ff */
[----:B------:R-:W3:Y:S04]  /*21220*/  LDL.LU R0, [R1+0x6f0] ;  /* 0x0006f00001007983 */ /* 0x000ee80000300800 */
[----:B------:R-:W2:Y:S04]  /*21230*/  LDL.LU R22, [R1+0x6f8] ;  /* 0x0006f80001167983 */ /* 0x000ea80000300800 */
[----:B------:R-:W2:Y:S04]  /*21240*/  LDL.LU R23, [R1+0x700] ;  /* 0x0007000001177983 */ /* 0x000ea80000300800 */
[----:B------:R-:W2:Y:S01]  /*21250*/  LDL.LU R28, [R1+0x708] ;  /* 0x00070800011c7983 */ /* 0x000ea20000300800 */
        /* <DEDUP_REMOVED lines=30> */
[----:B------:R0:W-:Y:S04]  /*21440*/  STL.64 [R1+0x1680], R6 ;  /* 0x0016800601007387 */ /* 0x0001e80000100a00 */
[----:B0-----:R-:W4:Y:S04]  /*21450*/  LDL.LU R6, [R1+0x704] ;  /* 0x0007040001067983 */ /* 0x001f280000300800 */
[----:B------:R-:W3:Y:S04]  /*21460*/  LDL.LU R7, [R1+0x70c] ;  /* 0x00070c0001077983 */ /* 0x000ee80000300800 */
[----:B------:R0:W-:Y:S04]  /*21470*/  STL.64 [R1+0x1678], R4 ;  /* 0x0016780401007387 */ /* 0x0001e80000100a00 */
[----:B0-----:R-:W3:Y:S04]  /*21480*/  LDL.LU R4, [R1+0x6f4] ;  /* 0x0006f40001047983 */ /* 0x001ee80000300800 */
[----:B------:R-:W3:Y:S01]  /*21490*/  LDL.LU R5, [R1+0x6fc] ;  /* 0x0006fc0001057983 */ /* 0x000ee20000300800 */
        /* <DEDUP_REMOVED lines=11> */
[----:B------:R-:W2:Y:S01]  /*21550*/  LDL.LU.64 R24, [R1+0x16b0] ;  /* 0x0016b00001187983 */ /* 0x000ea20000300a00 */
[----:B---3--:R-:W-:-:S02]  /*21560*/  IMAD R0, R0, 0x100, R4 ;  /* 0x0000010000007824 */ /* 0x008fc400078e0204 */
[----:B------:R-:W-:Y:S02]  /*21570*/  IMAD R22, R22, 0x100, R5 ;  /* 0x0000010016167824 */ /* 0x000fe400078e0205 */
[----:B----4-:R-:W-:Y:S02]  /*21580*/  IMAD R23, R23, 0x100, R6 ;  /* 0x0000010017177824 */ /* 0x010fe400078e0206 */
[----:B------:R-:W-:Y:S01]  /*21590*/  IMAD R28, R28, 0x100, R7 ;  /* 0x000001001c1c7824 */ /* 0x000fe200078e0207 */
[----:B------:R-:W-:Y:S04]  /*215a0*/  STL.64 [R1+0x1660], R10 ;  /* 0x0016600a01007387 */ /* 0x000fe80000100a00 */
[----:B------:R-:W-:Y:S04]  /*215b0*/  STL.64 [R1+0x1658], R8 ;  /* 0x0016580801007387 */ /* 0x000fe80000100a00 */
[----:B------:R-:W-:Y:S04]  /*215c0*/  STL.64 [R1+0x16a0], R18 ;  /* 0x0016a01201007387 */ /* 0x000fe80000100a00 */
[----:B------:R-:W-:Y:S01]  /*215d0*/  STL.64 [R1+0x1698], R16 ;  /* 0x0016981001007387 */ /* 0x000fe20000100a00 */
[----:B--2---:R-:W-:-:S15]  /*215e0*/  HMMA.16816.F32 R4, R12, R16, R24 ;  /* 0x000000100c04723c */ /* 0x004fde0000001818 */
[----:B------:R-:W-:-:S04]  /*215f0*/  NOP ;  /* 0x0000000000007918 */ /* 0x000fc80000000000 */
[----:B------:R0:W-:Y:S04]  /*21600*/  STL.64 [R1+0x1b0], R4 ;  /* 0x0001b00401007387 */ /* 0x0001e80000100a00 */
[----:B------:R1:W-:Y:S04]  /*21610*/  STL.64 [R1+0x1b8], R6 ;  /* 0x0001b80601007387 */ /* 0x0003e80000100a00 */
[----:B0-----:R-:W2:Y:S04]  /*21620*/  LDL.LU R4, [R1+0x60] ;  /* 0x0000600001047983 */ /* 0x001ea80000300800 */
[----:B------:R-:W2:Y:S04]  /*21630*/  LDL.LU R5, [R1+0x64] ;  /* 0x0000640001057983 */ /* 0x000ea80000300800 */
[----:B-1----:R-:W3:Y:S04]  /*21640*/  LDL.LU R6, [R1+0x68] ;  /* 0x0000680001067983 */ /* 0x002ee80000300800 */
[----:B------:R-:W3:Y:S04]  /*21650*/  LDL.LU R7, [R1+0x6c] ;  /* 0x00006c0001077983 */ /* 0x000ee80000300800 */
[----:B------:R-:W4:Y:S04]  /*21660*/  LDL.LU R16, [R1+0x90] ;  /* 0x0000900001107983 */ /* 0x000f280000300800 */
[----:B------:R-:W4:Y:S04]  /*21670*/  LDL.LU R17, [R1+0x94] ;  /* 0x0000940001117983 */ /* 0x000f280000300800 */
[----:B------:R-:W4:Y:S04]  /*21680*/  LDL.LU R18, [R1+0x98] ;  /* 0x0000980001127983 */ /* 0x000f280000300800 */
[----:B------:R-:W4:Y:S04]  /*21690*/  LDL.LU R19, [R1+0x9c] ;  /* 0x00009c0001137983 */ /* 0x000f280000300800 */
[----:B---3--:R-:W-:Y:S04]  /*216a0*/  STL.64 [R1+0x1690], R6 ;  /* 0x0016900601007387 */ /* 0x008fe80000100a00 */
[----:B--2---:R0:W-:Y:S04]  /*216b0*/  STL.64 [R1+0x1688], R4 ;  /* 0x0016880401007387 */ /* 0x0041e80000100a00 */
[----:B0-----:R-:W2:Y:S04]  /*216c0*/  LDL.LU R4, [R1+0x70] ;  /* 0x0000700001047983 */ /* 0x001ea80000300800 */
[----:B------:R-:W2:Y:S04]  /*216d0*/  LDL.LU R5, [R1+0x74] ;  /* 0x0000740001057983 */ /* 0x000ea80000300800 */
[----:B------:R-:W2:Y:S04]  /*216e0*/  LDL.LU R6, [R1+0x78] ;  /* 0x0000780001067983 */ /* 0x000ea80000300800 */
[----:B------:R-:W2:Y:S04]  /*216f0*/  LDL.LU R7, [R1+0x7c] ;  /* 0x00007c0001077983 */ /* 0x000ea80000300800 */
[----:B------:R-:W3:Y:S04]  /*21700*/  LDL.LU R24, [R1] ;  /* 0x0000000001187983 */ /* 0x000ee80000300800 */
[----:B------:R-:W3:Y:S04]  /*21710*/  LDL.LU R25, [R1+0x4] ;  /* 0x0000040001197983 */ /* 0x000ee80000300800 */
[----:B------:R-:W2:Y:S04]  /*21720*/  LDL.LU R26, [R1+0x8] ;  /* 0x00000800011a7983 */ /* 0x000ea80000300800 */
[----:B------:R-:W2:Y:S04]  /*21730*/  LDL.LU R27, [R1+0xc] ;  /* 0x00000c00011b7983 */ /* 0x000ea80000300800 */
[----:B------:R-:W2:Y:S04]  /*21740*/  LDL.LU R8, [R1+0x20] ;  /* 0x0000200001087983 */ /* 0x000ea80000300800 */
[----:B------:R-:W2:Y:S04]  /*21750*/  LDL.LU R9, [R1+0x24] ;  /* 0x0000240001097983 */ /* 0x000ea80000300800 */
[----:B------:R-:W2:Y:S04]  /*21760*/  LDL.LU R10, [R1+0x28] ;  /* 0x00002800010a7983 */ /* 0x000ea80000300800 */
[----:B------:R-:W2:Y:S01]  /*21770*/  LDL.LU R11, [R1+0x2c] ;  /* 0x00002c00010b7983 */ /* 0x000ea20000300800 */
[----:B------:R-:W-:-:S02]  /*21780*/  F2FP.F16.E5M2.UNPACK_B R12, R0 ;  /* 0x00000000ff0c723e */ /* 0x000fc400020004ff */
[----:B------:R-:W-:Y:S02]  /*21790*/  F2FP.F16.E5M2.UNPACK_B R13, R22 ;  /* 0x00000016ff0d723e */ /* 0x000fe400020004ff */
[----:B------:R-:W-:Y:S02]  /*217a0*/  F2FP.F16.E5M2.UNPACK_B R14, R23 ;  /* 0x00000017ff0e723e */ /* 0x000fe400020004ff */
[----:B------:R-:W-:-:S07]  /*217b0*/  F2FP.F16.E5M2.UNPACK_B R15, R28 ;  /* 0x0000001cff0f723e */ /* 0x000fce00020004ff */
[----:B----4-:R-:W-:Y:S01]  /*217c0*/  HMMA.16816.F32 R16, R12, R20, R16 ;  /* 0x000000140c10723c */ /* 0x010fe20000001810 */
[----:B--2---:R-:W-:Y:S04]  /*217d0*/  STL.64 [R1+0x1670], R10 ;  /* 0x0016700a01007387 */ /* 0x004fe80000100a00 */
[----:B------:R0:W-:Y:S04]  /*217e0*/  STL.64 [R1+0x1668], R8 ;  /* 0x0016680801007387 */ /* 0x0001e80000100a00 */
[----:B0-----:R-:W2:Y:S04]  /*217f0*/  LDL.LU R8, [R1+0x40] ;  /* 0x0000400001087983 */ /* 0x001ea80000300800 */
[----:B------:R-:W2:Y:S04]  /*21800*/  LDL.LU R9, [R1+0x44] ;  /* 0x0000440001097983 */ /* 0x000ea80000300800 */
[----:B------:R-:W2:Y:S04]  /*21810*/  LDL.LU R10, [R1+0x48] ;  /* 0x00004800010a7983 */ /* 0x000ea80000300800 */
[----:B------:R-:W2:Y:S04]  /*21820*/  LDL.LU R11, [R1+0x4c] ;  /* 0x00004c00010b7983 */ /* 0x000ea80000300800 */
[----:B------:R-:W-:Y:S04]  /*21830*/  STL.64 [R1+0x1650], R26 ;  /* 0x0016501a01007387 */ /* 0x000fe80000100a00 */
[----:B---3--:R0:W-:Y:S04]  /*21840*/  STL.64 [R1+0x1648], R24 ;  /* 0x0016481801007387 */ /* 0x0081e80000100a00 */
[----:B0-----:R-:W3:Y:S04]  /*21850*/  LDL.LU R24, [R1+0x10] ;  /* 0x0000100001187983 */ /* 0x001ee80000300800 */
[----:B------:R-:W3:Y:S04]  /*21860*/  LDL.LU R25, [R1+0x14] ;  /* 0x0000140001197983 */ /* 0x000ee80000300800 */
[----:B------:R-:W3:Y:S01]  /*21870*/  LDL.LU R26, [R1+0x18] ;  /* 0x00001800011a7983 */ /* 0x000ee20000300800 */
[----:B-----5:R-:W-:-:S03]  /*21880*/  IMAD.MOV.U32 R27, RZ, RZ, R29 ;  /* 0x000000ffff1b7224 */ /* 0x020fc600078e001d */
[----:B------:R-:W4:Y:S04]  /*21890*/  LDL.LU R29, [R1+0x16a8] ;  /* 0x0016a800011d7983 */ /* 0x000f280000300800 */
[----:B------:R-:W5:Y:S04]  /*218a0*/  LDL.LU R22, [R1+0x728] ;  /* 0x0007280001167983 */ /* 0x000f680000300800 */
[----:B------:R-:W5:Y:S04]  /*218b0*/  LDL.LU R23, [R1+0x72c] ;  /* 0x00072c0001177983 */ /* 0x000f680000300800 */
[----:B------:R-:W2:Y:S04]  /*218c0*/  LDL.LU R28, [R1+0x720] ;  /* 0x00072000011c7983 */ /* 0x000ea80000300800 */
[----:B------:R-:W-:Y:S04]  /*218d0*/  STL.64 [R1+0xd0], R16 ;  /* 0x0000d01001007387 */ /* 0x000fe80000100a00 */
[----:B------:R0:W-:Y:S04]  /*218e0*/  STL.64 [R1+0xd8], R18 ;  /* 0x0000d81201007387 */ /* 0x0001e80000100a00 */
[----:B0-----:R-:W2:Y:S04]  /*218f0*/  LDL.LU.64 R18, [R1+0x16a0] ;  /* 0x0016a00001127983 */ /* 0x001ea80000300a00 */
[----:B------:R-:W3:Y:S01]  /*21900*/  LDL.LU.64 R16, [R1+0x1698] ;  /* 0x0016980001107983 */ /* 0x000ee20000300a00 */
[----:B--2---:R-:W-:-:S15]  /*21910*/  HMMA.16816.F32 R4, R12, R18, R4 ;  /* 0x000000120c04723c */ /* 0x004fde0000001804 */
[----:B------:R-:W-:-:S04]  /*21920*/  NOP ;  /* 0x0000000000007918 */ /* 0x000fc80000000000 */
[----:B------:R-:W-:Y:S04]  /*21930*/  STL.64 [R1+0xb0], R4 ;  /* 0x0000b00401007387 */ /* 0x000fe80000100a00 */
[----:B------:R0:W-:Y:S04]  /*21940*/  STL.64 [R1+0xb8], R6 ;  /* 0x0000b80601007387 */ /* 0x0001e80000100a00 */
[----:B0-----:R-:W2:Y:S04]  /*21950*/  LDL.LU.64 R6, [R1+0x1690] ;  /* 0x0016900001067983 */ /* 0x001ea80000300a00 */
[----:B------:R-:W2:Y:S01]  /*21960*/  LDL.LU.64 R4, [R1+0x1688] ;  /* 0x0016880001047983 */ /* 0x000ea20000300a00 */
[----:B----4-:R-:W-:Y:S01]  /*21970*/  LOP3.LUT R0, R29, 0x40, RZ, 0x3c, !PT ;  /* 0x000000401d007812 */ /* 0x010fe200078e3cff */
[----:B--2---:R-:W-:-:S15]  /*21980*/  HMMA.16816.F32 R4, R12, R2, R4 ;  /* 0x000000020c04723c */ /* 0x004fde0000001804 */
[----:B------:R-:W-:-:S04]  /*21990*/  NOP ;  /* 0x0000000000007918 */ /* 0x000fc80000000000 */
[----:B------:R-:W-:Y:S04]  /*219a0*/  STL.64 [R1+0x90], R4 ;  /* 0x0000900401007387 */ /* 0x000fe80000100a00 */
[----:B------:R-:W-:Y:S01]  /*219b0*/  STL [R1+0x98], R6 ;  /* 0x0000980601007387 */ /* 0x000fe20000100800 */
[----:B------:R-:W-:-:S03]  /*219c0*/  IMAD.MOV.U32 R29, RZ, RZ, R7 ;  /* 0x000000ffff1d7224 */ /* 0x000fc600078e0007 */
[----:B------:R-:W2:Y:S04]  /*219d0*/  LDL.LU R2, [R1+0x710] ;  /* 0x0007100001027983 */ /* 0x000ea80000300800 */
[----:B------:R-:W0:Y:S04]  /*219e0*/  LDSM.16.M88.4 R4, [R0+UR6] ;  /* 0x000000060004783b */ /* 0x000e280008000200 */
[----:B------:R-:W4:Y:S04]  /*219f0*/  LDL.LU R3, [R1+0x718] ;  /* 0x0007180001037983 */ /* 0x000f280000300800 */
[----:B------:R-:W-:Y:S04]  /*21a00*/  STL [R1+0x14d0], R29 ;  /* 0x0014d01d01007387 */ /* 0x000fe80000100800 */
[----:B0-----:R-:W-:Y:S04]  /*21a10*/  STL.64 [R1+0x3a0], R4 ;  /* 0x0003a00401007387 */ /* 0x001fe80000100a00 */
[----:B------:R0:W-:Y:S01]  /*21a20*/  STL.64 [R1+0x3a8], R6 ;  /* 0x0003a80601007387 */ /* 0x0001e20000100a00 */
[----:B------:R-:W-:-:S02]  /*21a30*/  IMAD.MOV.U32 R20, RZ, RZ, R4 ;  /* 0x000000ffff147224 */ /* 0x000fc400078e0004 */
[----:B------:R-:W-:Y:S01]  /*21a40*/  IMAD.MOV.U32 R21, RZ, RZ, R5 ;  /* 0x000000ffff157224 */ /* 0x000fe200078e0005 */
[----:B0-----:R-:W2:Y:S04]  /*21a50*/  LDL.LU.64 R6, [R1+0x1680] ;  /* 0x0016800001067983 */ /* 0x001ea80000300a00 */
[----:B------:R-:W2:Y:S02]  /*21a60*/  LDL.LU.64 R4, [R1+0x1678] ;  /* 0x0016780001047983 */ /* 0x000ea40000300a00 */
[----:B--2---:R-:W-:Y:S02]  /*21a70*/  HMMA.16816.F32 R8, R12, R4, R8 ;  /* 0x000000040c08723c */ /* 0x004fe40000001808 */
[----:B------:R-:W4:Y:S04]  /*21a80*/  LDL.LU R4, [R1+0x71c] ;  /* 0x00071c0001047983 */ /* 0x000f280000300800 */
[----:B------:R-:W2:-:S13]  /*21a90*/  LDL.LU R5, [R1+0x724] ;  /* 0x0007240001057983 */ /* 0x000e9a0000300800 */
[----:B------:R-:W-:Y:S04]  /*21aa0*/  STL.64 [R1+0x70], R8 ;  /* 0x0000700801007387 */ /* 0x000fe80000100a00 */
[----:B------:R-:W-:Y:S04]  /*21ab0*/  STL.64 [R1+0x78], R10 ;  /* 0x0000780a01007387 */ /* 0x000fe80000100a00 */
[----:B------:R-:W0:Y:S04]  /*21ac0*/  LDSM.16.M88.4 R8, [R0+UR6+0x2000] ;  /* 0x002000060008783b */ /* 0x000e280008000200 */
[----:B0-----:R-:W-:Y:S04]  /*21ad0*/  STL.64 [R1+0x390], R8 ;  /* 0x0003900801007387 */ /* 0x001fe80000100a00 */
[----:B------:R0:W-:Y:S01]  /*21ae0*/  STL.64 [R1+0x398], R10 ;  /* 0x0003980a01007387 */ /* 0x0001e20000100a00 */
[----:B------:R-:W-:-:S02]  /*21af0*/  IMAD.MOV.U32 R18, RZ, RZ, R8 ;  /* 0x000000ffff127224 */ /* 0x000fc400078e0008 */
[----:B------:R-:W-:Y:S01]  /*21b00*/  IMAD.MOV.U32 R19, RZ, RZ, R9 ;  /* 0x000000ffff137224 */ /* 0x000fe200078e0009 */
[----:B0-----:R-:W2:Y:S04]  /*21b10*/  LDL.LU.64 R10, [R1+0x1670] ;  /* 0x00167000010a7983 */ /* 0x001ea80000300a00 */
[----:B------:R-:W2:Y:S02]  /*21b20*/  LDL.LU.64 R8, [R1+0x1668] ;  /* 0x0016680001087983 */ /* 0x000ea40000300a00 */
[----:B--2---:R-:W-:-:S15]  /*21b30*/  HMMA.16816.F32 R8, R12, R6, R8 ;  /* 0x000000060c08723c */ /* 0x004fde0000001808 */
[----:B------:R-:W-:-:S04]  /*21b40*/  NOP ;  /* 0x0000000000007918 */ /* 0x000fc80000000000 */
[----:B------:R-:W-:Y:S04]  /*21b50*/  STL [R1+0x40], R8 ;  /* 0x0000400801007387 */ /* 0x000fe80000100800 */
[----:B------:R-:W-:Y:S01]  /*21b60*/  STL.64 [R1+0x48], R10 ;  /* 0x0000480a01007387 */ /* 0x000fe20000100a00 */
[----:B------:R-:W-:-:S03]  /*21b70*/  IMAD.MOV.U32 R29, RZ, RZ, R9 ;  /* 0x000000ffff1d7224 */ /* 0x000fc600078e0009 */
[----:B------:R-:W2:Y:S04]  /*21b80*/  LDL.LU R7, [R1+0x714] ;  /* 0x0007140001077983 */ /* 0x000ea80000300800 */
[----:B------:R-:W0:Y:S04]  /*21b90*/  LDSM.16.M88.4 R8, [R0+UR6+0x4000] ;  /* 0x004000060008783b */ /* 0x000e280008000200 */
[----:B------:R-:W-:Y:S04]  /*21ba0*/  STL [R1+0x1540], R29 ;  /* 0x0015401d01007387 */ /* 0x000fe80000100800 */
[----:B0-----:R-:W-:Y:S04]  /*21bb0*/  STL.64 [R1+0x380], R8 ;  /* 0x0003800801007387 */ /* 0x001fe80000100a00 */
[----:B------:R0:W-:Y:S04]  /*21bc0*/  STL.64 [R1+0x388], R10 ;  /* 0x0003880a01007387 */ /* 0x0001e80000100a00 */
[----:B0-----:R-:W2:Y:S04]  /*21bd0*/  LDL.LU.64 R10, [R1+0x1660] ;  /* 0x00166000010a7983 */ /* 0x001ea80000300a00 */
[----:B------:R-:W3:Y:S02]  /*21be0*/  LDL.LU.64 R8, [R1+0x1658] ;  /* 0x0016580001087983 */ /* 0x000ee40000300a00 */
[----:B---3--:R-:W-:-:S15]  /*21bf0*/  HMMA.16816.F32 R24, R12, R8, R24 ;  /* 0x000000080c18723c */ /* 0x008fde0000001818 */
[----:B------:R-:W-:-:S04]  /*21c00*/  NOP ;  /* 0x0000000000007918 */ /* 0x000fc80000000000 */
[----:B------:R-:W-:Y:S04]  /*21c10*/  STL.64 [R1+0x20], R24 ;  /* 0x0000201801007387 */ /* 0x000fe80000100a00 */
[----:B------:R-:W-:Y:S04]  /*21c20*/  STL.64 [R1+0x28], R26 ;  /* 0x0000281a01007387 */ /* 0x000fe80000100a00 */
[----:B------:R-:W0:Y:S04]  /*21c30*/  LDSM.16.M88.4 R24, [R0+UR6+0x6000] ;  /* 0x006000060018783b */ /* 0x000e280008000200 */
[----:B0-----:R-:W-:Y:S04]  /*21c40*/  STL.64 [R1+0x370], R24 ;  /* 0x0003701801007387 */ /* 0x001fe80000100a00 */
[----:B------:R0:W-:Y:S04]  /*21c50*/  STL.64 [R1+0x378], R26 ;  /* 0x0003781a01007387 */ /* 0x0001e80000100a00 */
[----:B0-----:R-:W2:Y:S04]  /*21c60*/  LDL.LU.64 R26, [R1+0x1650] ;  /* 0x00165000011a7983 */ /* 0x001ea80000300a00 */
[----:B------:R-:W2:Y:S02]  /*21c70*/  LDL.LU.64 R24, [R1+0x1648] ;  /* 0x0016480001187983 */ /* 0x000ea40000300a00 */
[----:B--2---:R-:W-:Y:S02]  /*21c80*/  HMMA.16816.F32 R8, R12, R10, R24 ;  /* 0x0000000a0c08723c */ /* 0x004fe40000001818 */
[----:B------:R-:W2:Y:S04]  /*21c90*/  LDL.LU.64 R26, [R1+0x1640] ;  /* 0x00164000011a7983 */ /* 0x000ea80000300a00 */
[----:B------:R-:W2:-:S13]  /*21ca0*/  LDL.LU.64 R24, [R1+0x1638] ;  /* 0x0016380001187983 */ /* 0x000e9a0000300a00 */
[----:B------:R-:W-:Y:S04]  /*21cb0*/  STL.64 [R1], R8 ;  /* 0x0000000801007387 */ /* 0x000fe80000100a00 */
[----:B------:R-:W-:Y:S04]  /*21cc0*/  STL.64 [R1+0x8], R10 ;  /* 0x0000080a01007387 */ /* 0x000fe80000100a00 */
[----:B------:R-:W0:Y:S04]  /*21cd0*/  LDSM.16.M88.4 R8, [R0+UR6+0x8000] ;  /* 0x008000060008783b */ /* 0x000e280008000200 */
[----:B0-----:R-:W-:Y:S04]  /*21ce0*/  STL.64 [R1+0x360], R8 ;  /* 0x0003600801007387 */ /* 0x001fe80000100a00 */
[----:B------:R-:W-:Y:S04]  /*21cf0*/  STL.64 [R1+0x368], R10 ;  /* 0x0003680a01007387 */ /* 0x000fe80000100a00 */
[----:B------:R-:W-:Y:S01]  /*21d00*/  STL.64 [R1+0x1630], R18 ;  /* 0x0016301201007387 */ /* 0x000fe20000100a00 */
[----:B------:R-:W-:-:S02]  /*21d10*/  IMAD R2, R2, 0x100, R7 ;  /* 0x0000010002027824 */ /* 0x000fc400078e0207 */
[----:B------:R-:W-:Y:S02]  /*21d20*/  IMAD.MOV.U32 R6, RZ, RZ, R8 ;  /* 0x000000ffff067224 */ /* 0x000fe400078e0008 */
[----:B------:R-:W-:Y:S01]  /*21d30*/  IMAD.MOV.U32 R7, RZ, RZ, R9 ;  /* 0x000000ffff077224 */ /* 0x000fe200078e0009 */
[----:B--2---:R-:W-:Y:S01]  /*21d40*/  HMMA.16816.F32 R24, R12, R16, R24 ;  /* 0x000000100c18723c */ /* 0x004fe20000001818 */
[----:B------:R-:W0:-:S15]  /*21d50*/  LDSM.16.M88.4 R16, [R0+UR6+0xa000] ;  /* 0x00a000060010783b */ /* 0x000e1e0008000200 */
[----:B------:R-:W-:-:S03]  /*21d60*/  NOP ;  /* 0x0000000000007918 */ /* 0x000fc60000000000 */
[----:B------:R-:W-:Y:S04]  /*21d70*/  STL [R1+0x1440], R27 ;  /* 0x0014401b01007387 */ /* 0x000fe80000100800 */
[----:B0-----:R-:W-:Y:S01]  /*21d80*/  STL.64 [R1+0x340], R16 ;  /* 0x0003401001007387 */ /* 0x001fe20000100a00 */
[----:B------:R-:W-:-:S03]  /*21d90*/  IMAD.MOV.U32 R8, RZ, RZ, R16 ;  /* 0x000000ffff087224 */ /* 0x000fc600078e0010 */
[----:B------:R-:W-:Y:S01]  /*21da0*/  STL.64 [R1+0x348], R18 ;  /* 0x0003481201007387 */ /* 0x000fe20000100a00 */
[----:B------:R-:W-:-:S03]  /*21db0*/  IMAD.MOV.U32 R9, RZ, RZ, R17 ;  /* 0x000000ffff097224 */ /* 0x000fc600078e0011 */
[----:B------:R-:W0:Y:S02]  /*21dc0*/  LDSM.16.M88.4 R16, [R0+UR6+0xc000] ;  /* 0x00c000060010783b */ /* 0x000e240008000200 */
[----:B0-----:R-:W-:Y:S02]  /*21dd0*/  IMAD.MOV.U32 R10, RZ, RZ, R16 ;  /* 0x000000ffff0a7224 */ /* 0x001fe400078e0010 */
[----:B------:R-:W-:Y:S01]  /*21de0*/  IMAD.MOV.U32 R11, RZ, RZ, R17 ;  /* 0x000000ffff0b7224 */ /* 0x000fe200078e0011 */
[----:B------:R-:W-:Y:S04]  /*21df0*/  STL.64 [R1+0x350], R16 ;  /* 0x0003501001007387 */ /* 0x000fe80000100a00 */
[----:B------:R0:W-:Y:S04]  /*21e00*/  STL.64 [R1+0x358], R18 ;  /* 0x0003581201007387 */ /* 0x0001e80000100a00 */
[----:B0-----:R-:W2:Y:S04]  /*21e10*/  LDL.LU.64 R18, [R1+0x1630] ;  /* 0x0016300001127983 */ /* 0x001ea80000300a00 */
[----:B------:R-:W-:Y:S04]  /*21e20*/  STL.64 [R1+0x15f8], R10 ;  /* 0x0015f80a01007387 */ /* 0x000fe80000100a00 */
[----:B------:R0:W-:Y:S04]  /*21e30*/  STL.64 [R1+0x15f0], R8 ;  /* 0x0015f00801007387 */ /* 0x0001e80000100a00 */
[----:B0-----:R-:W3:Y:S04]  /*21e40*/  LDL.LU R8, [R1+0x30] ;  /* 0x0000300001087983 */ /* 0x001ee80000300800 */
[----:B------:R-:W3:Y:S04]  /*21e50*/  LDL.LU R9, [R1+0x34] ;  /* 0x0000340001097983 */ /* 0x000ee80000300800 */
[----:B------:R-:W3:Y:S04]  /*21e60*/  LDL.LU R10, [R1+0x38] ;  /* 0x00003800010a7983 */ /* 0x000ee80000300800 */
[----:B------:R-:W3:Y:S01]  /*21e70*/  LDL.LU R11, [R1+0x3c] ;  /* 0x00003c00010b7983 */ /* 0x000ee20000300800 */
[----:B----4-:R-:W-:-:S02]  /*21e80*/  IMAD R3, R3, 0x100, R4 ;  /* 0x0000010003037824 */ /* 0x010fc400078e0204 */
[----:B------:R-:W-:Y:S02]  /*21e90*/  IMAD R4, R28, 0x100, R5 ;  /* 0x000001001c047824 */ /* 0x000fe400078e0205 */
[----:B-----5:R-:W-:Y:S01]  /*21ea0*/  IMAD R5, R22, 0x100, R23 ;  /* 0x0000010016057824 */ /* 0x020fe200078e0217 */
[----:B------:R-:W-:Y:S02]  /*21eb0*/  F2FP.F16.E5M2.UNPACK_B R12, R2 ;  /* 0x00000002ff0c723e */ /* 0x000fe400020004ff */
[----:B------:R-:W-:Y:S02]  /*21ec0*/  F2FP.F16.E5M2.UNPACK_B R20, R20 ;  /* 0x00000014ff14723e */ /* 0x000fe400020004ff */
[----:B------:R-:W-:Y:S02]  /*21ed0*/  F2FP.F16.E5M2.UNPACK_B R13, R3 ;  /* 0x00000003ff0d723e */ /* 0x000fe400020004ff */
[----:B------:R-:W-:Y:S02]  /*21ee0*/  F2FP.F16.E5M2.UNPACK_B R14, R4 ;  /* 0x00000004ff0e723e */ /* 0x000fe400020004ff */
[----:B------:R-:W-:-:S02]  /*21ef0*/  F2FP.F16.E5M2.UNPACK_B R15, R5 ;  /* 0x00000005ff0f723e */ /* 0x000fc400020004ff */
[----:B------:R-:W-:-:S07]  /*21f00*/  F2FP.F16.E5M2.UNPACK_B R21, R21 ;  /* 0x00000015ff15723e */ /* 0x000fce00020004ff */
[----:B---3--:R-:W-:-:S15]  /*21f10*/  HMMA.16816.F32 R8, R12, R20, R8 ;  /* 0x000000140c08723c */ /* 0x008fde0000001808 */
[----:B------:R-:W-:-:S04]  /*21f20*/  NOP ;  /* 0x0000000000007918 */ /* 0x000fc80000000000 */
[----:B------:R-:W-:Y:S04]  /*21f30*/  STL [R1+0x14], R9 ;  /* 0x0000140901007387 */ /* 0x000fe80000100800 */
[----:B------:R-:W-:Y:S04]  /*21f40*/  STL.64 [R1+0x18], R10 ;  /* 0x0000180a01007387 */ /* 0x000fe80000100a00 */
[----:B------:R-:W-:Y:S04]  /*21f50*/  STL.64 [R1+0x1628], R14 ;  /* 0x0016280e01007387 */ /* 0x000fe80000100a00 */
[----:B------:R-:W-:Y:S04]  /*21f60*/  STL.64 [R1+0x1620], R12 ;  /* 0x0016200c01007387 */ /* 0x000fe80000100a00 */
[----:B------:R-:W3:Y:S04]  /*21f70*/  LDL.LU R22, [R1+0x738] ;  /* 0x0007380001167983 */ /* 0x000ee80000300800 */
[----:B------:R-:W3:Y:S01]  /*21f80*/  LDL.LU R23, [R1+0x740] ;  /* 0x0007400001177983 */ /* 0x000ee20000300800 */
[----:B------:R-:W-:-:S03]  /*21f90*/  IMAD.MOV.U32 R27, RZ, RZ, R8 ;  /* 0x000000ffff1b7224 */ /* 0x000fc600078e0008 */
[----:B------:R-:W0:Y:S04]  /*21fa0*/  LDSM.16.M88.4 R12, [R0+UR6+0xe000] ;  /* 0x00e00006000c783b */ /* 0x000e280008000200 */
[----:B---3--:R-:W-:Y:S04]  /*21fb0*/  STL.64 [R1+0x15c8], R22 ;  /* 0x0015c81601007387 */ /* 0x008fe80000100a00 */
[----:B------:R1:W-:Y:S04]  /*21fc0*/  STL.64 [R1+0x15c0], R20 ;  /* 0x0015c01401007387 */ /* 0x0003e80000100a00 */
[----:B-1----:R-:W3:Y:S04]  /*21fd0*/  LDL.LU R20, [R1+0x1a0] ;  /* 0x0001a00001147983 */ /* 0x002ee80000300800 */
[----:B------:R-:W3:Y:S04]  /*21fe0*/  LDL.LU R21, [R1+0x1a4] ;  /* 0x0001a40001157983 */ /* 0x000ee80000300800 */
[----:B------:R-:W4:Y:S04]  /*21ff0*/  LDL.LU R22, [R1+0x1a8] ;  /* 0x0001a80001167983 */ /* 0x000f280000300800 */
[----:B------:R-:W4:Y:S04]  /*22000*/  LDL.LU R23, [R1+0x1ac] ;  /* 0x0001ac0001177983 */ /* 0x000f280000300800 */
[----:B------:R-:W5:Y:S04]  /*22010*/  LDL.LU R8, [R1+0xa0] ;  /* 0x0000a00001087983 */ /* 0x000f680000300800 */
[----:B------:R-:W5:Y:S04]  /*22020*/  LDL.LU R9, [R1+0xa4] ;  /* 0x0000a40001097983 */ /* 0x000f680000300800 */
[----:B------:R-:W2:Y:S04]  /*22030*/  LDL.LU R10, [R1+0xa8] ;  /* 0x0000a800010a7983 */ /* 0x000ea80000300800 */
[----:B------:R-:W2:Y:S04]  /*22040*/  LDL.LU R11, [R1+0xac] ;  /* 0x0000ac00010b7983 */ /* 0x000ea80000300800 */
[----:B------:R-:W3:Y:S04]  /*22050*/  LDL R3, [R1+0x384] ;  /* 0x0003840001037983 */ /* 0x000ee80000100800 */
[----:B------:R-:W3:Y:S04]  /*22060*/  LDL R4, [R1+0x370] ;  /* 0x0003700001047983 */ /* 0x000ee80000100800 */
[----:B--2---:R-:W-:Y:S04]  /*22070*/  STL.64 [R1+0x1608], R10 ;  /* 0x0016080a01007387 */ /* 0x004fe80000100a00 */
[----:B-----5:R1:W-:Y:S04]  /*22080*/  STL.64 [R1+0x1600], R8 ;  /* 0x0016000801007387 */ /* 0x0203e80000100a00 */
[----:B-1----:R-:W2:Y:S04]  /*22090*/  LDL.LU R8, [R1+0x80] ;  /* 0x0000800001087983 */ /* 0x002ea80000300800 */
[----:B------:R-:W2:Y:S04]  /*220a0*/  LDL.LU R9, [R1+0x84] ;  /* 0x0000840001097983 */ /* 0x000ea80000300800 */
[----:B------:R-:W5:Y:S04]  /*220b0*/  LDL.LU R10, [R1+0x88] ;  /* 0x00008800010a7983 */ /* 0x000f680000300800 */
[----:B------:R-:W5:Y:S04]  /*220c0*/  LDL.LU R11, [R1+0x8c] ;  /* 0x00008c00010b7983 */ /* 0x000f680000300800 */
[----:B------:R-:W2:Y:S04]  /*220d0*/  LDL R2, [R1+0x380] ;  /* 0x0003800001027983 */ /* 0x000ea80000100800 */
[----:B-----5:R-:W-:Y:S04]  /*220e0*/  STL.64 [R1+0x1618], R10 ;  /* 0x0016180a01007387 */ /* 0x020fe80000100a00 */
[----:B--2---:R1:W-:Y:S04]  /*220f0*/  STL.64 [R1+0x1610], R8 ;  /* 0x0016100801007387 */ /* 0x0043e80000100a00 */
[----:B-1----:R-:W2:Y:S04]  /*22100*/  LDL.LU R8, [R1+0x50] ;  /* 0x0000500001087983 */ /* 0x002ea80000300800 */
[----:B------:R-:W2:Y:S04]  /*22110*/  LDL.LU R9, [R1+0x54] ;  /* 0x0000540001097983 */ /* 0x000ea80000300800 */
[----:B------:R-:W2:Y:S04]  /*22120*/  LDL.LU R10, [R1+0x58] ;  /* 0x00005800010a7983 */ /* 0x000ea80000300800 */
[----:B------:R-:W2:Y:S04]  /*22130*/  LDL.LU R11, [R1+0x5c] ;  /* 0x00005c00010b7983 */ /* 0x000ea80000300800 */
[----:B------:R-:W5:Y:S04]  /*22140*/  LDL R5, [R1+0x374] ;  /* 0x0003740001057983 */ /* 0x000f680000100800 */
[----:B----4-:R-:W-:Y:S04]  /*22150*/  STL.64 [R1+0x15d8], R22 ;  /* 0x0015d81601007387 */ /* 0x010fe80000100a00 */
[----:B---3--:R1:W-:Y:S04]  /*22160*/  STL.64 [R1+0x15d0], R20 ;  /* 0x0015d01401007387 */ /* 0x0083e80000100a00 */
[----:B-1----:R-:W3:Y:S04]  /*22170*/  LDL.LU R20, [R1+0xe0] ;  /* 0x0000e00001147983 */ /* 0x002ee80000300800 */
[----:B------:R-:W3:Y:S04]  /*22180*/  LDL.LU R21, [R1+0xe4] ;  /* 0x0000e40001157983 */ /* 0x000ee80000300800 */
[----:B------:R-:W4:Y:S04]  /*22190*/  LDL.LU R22, [R1+0xe8] ;  /* 0x0000e80001167983 */ /* 0x000f280000300800 */
[----:B------:R-:W4:Y:S01]  /*221a0*/  LDL.LU R23, [R1+0xec] ;  /* 0x0000ec0001177983 */ /* 0x000f220000300800 */
[----:B0-----:R-:W-:-:S02]  /*221b0*/  IMAD.MOV.U32 R16, RZ, RZ, R12 ;  /* 0x000000ffff107224 */ /* 0x001fc400078e000c */
[----:B------:R-:W-:Y:S01]  /*221c0*/  IMAD.MOV.U32 R17, RZ, RZ, R13 ;  /* 0x000000ffff117224 */ /* 0x000fe200078e000d */
[----:B----4-:R-:W-:Y:S04]  /*221d0*/  STL.64 [R1+0x15e8], R22 ;  /* 0x0015e81601007387 */ /* 0x010fe80000100a00 */
[----:B---3--:R0:W-:Y:S04]  /*221e0*/  STL.64 [R1+0x15e0], R20 ;  /* 0x0015e01401007387 */ /* 0x0081e80000100a00 */
[----:B0-----:R-:W3:Y:S04]  /*221f0*/  LDL.LU R20, [R1+0xc0] ;  /* 0x0000c00001147983 */ /* 0x001ee80000300800 */
[----:B------:R-:W3:Y:S04]  /*22200*/  LDL.LU R21, [R1+0xc4] ;  /* 0x0000c40001157983 */ /* 0x000ee80000300800 */
[----:B------:R-:W3:Y:S04]  /*22210*/  LDL.LU R22, [R1+0xc8] ;  /* 0x0000c80001167983 */ /* 0x000ee80000300800 */
[----:B------:R-:W3:Y:S04]  /*22220*/  LDL.LU R23, [R1+0xcc] ;  /* 0x0000cc0001177983 */ /* 0x000ee80000300800 */
[----:B------:R-:W4:Y:S04]  /*22230*/  LDL.LU R29, [R1+0x74c] ;  /* 0x00074c00011d7983 */ /* 0x000f280000300800 */
[----:B------:R-:W4:Y:S04]  /*22240*/  LDL.LU R28, [R1+0x748] ;  /* 0x00074800011c7983 */ /* 0x000f280000300800 */
        /* <DEDUP_REMOVED lines=8> */
[----:B0-----:R-:W2:Y:S04]  /*222d0*/  LDL.LU.64 R14, [R1+0x1628] ;  /* 0x00162800010e7983 */ /* 0x001ea80000300a00 */
[----:B------:R-:W2:Y:S01]  /*222e0*/  LDL.LU.64 R12, [R1+0x1620] ;  /* 0x00162000010c7983 */ /* 0x000ea20000300a00 */
[----:B------:R-:W-:-:S02]  /*222f0*/  F2FP.F16.E5M2.UNPACK_B R18, R18 ;  /* 0x00000012ff12723e */ /* 0x000fc400020004ff */
[----:B------:R-:W-:Y:S01]  /*22300*/  F2FP.F16.E5M2.UNPACK_B R19, R19 ;  /* 0x00000013ff13723e */ /* 0x000fe200020004ff */
[----:B------:R-:W3:Y:S06]  /*22310*/  LDL.LU R0, [R1+0x730] ;  /* 0x0007300001007983 */ /* 0x000eec0000300800 */
        /* <DEDUP_REMOVED lines=13> */
[----:B------:R-:W2:Y:S01]  /*223f0*/  LDL.LU.64 R8, [R1+0x1600] ;  /* 0x0016000001087983 */ /* 0x000ea20000300a00 */
[----:B------:R-:W-:-:S02]  /*22400*/  F2FP.F16.E5M2.UNPACK_B R4, R4 ;  /* 0x00000004ff04723e */ /* 0x000fc400020004ff */
[----:B-----5:R-:W-:Y:S02]  /*22410*/  F2FP.F16.E5M2.UNPACK_B R5, R5 ;  /* 0x00000005ff05723e */ /* 0x020fe400020004ff */
[----:B------:R-:W-:Y:S02]  /*22420*/  F2FP.F16.E5M2.UNPACK_B R6, R6 ;  /* 0x00000006ff06723e */ /* 0x000fe400020004ff */
[----:B------:R-:W-:-:S07]  /*22430*/  F2FP.F16.E5M2.UNPACK_B R7, R7 ;  /* 0x00000007ff07723e */ /* 0x000fce00020004ff */
[C---:B---3--:R-:W-:Y:S08]  /*22440*/  HMMA.16816.F32 R20, R12.reuse, R6, R20 ;  /* 0x000000060c14723c */ /* 0x048ff00000001814 */
[----:B--2---:R-:W-:-:S15]  /*22450*/  HMMA.16816.F32 R8, R12, R4, R8 ;  /* 0x000000040c08723c */ /* 0x004fde0000001808 */
        /* <DEDUP_REMOVED lines=9> */
[----:B------:R0:W-:Y:S04]  /*224f0*/  STL.64 [R1+0x1598], R6 ;  /* 0x0015980601007387 */ /* 0x0001e80000100a00 */
[----:B0-----:R-:W2:Y:S04]  /*22500*/  LDL.LU R6, [R1+0x73c] ;  /* 0x00073c0001067983 */ /* 0x001ea80000300800 */
[----:B------:R-:W2:Y:S04]  /*22510*/  LDL.LU R7, [R1+0x744] ;  /* 0x0007440001077983 */ /* 0x000ea80000300800 */
[----:B------:R0:W-:Y:S04]  /*22520*/  STL.64 [R1+0x1590], R4 ;  /* 0x0015900401007387 */ /* 0x0001e80000100a00 */
[----:B0-----:R-:W2:Y:S01]  /*22530*/  LDL.LU R5, [R1+0x734] ;  /* 0x0007340001057983 */ /* 0x001ea20000300800 */
[----:B---3--:R-:W-:-:S02]  /*22540*/  F2FP.F16.E5M2.UNPACK_B R8, R8 ;  /* 0x00000008ff08723e */ /* 0x008fc400020004ff */
[----:B------:R-:W-:-:S07]  /*22550*/  F2FP.F16.E5M2.UNPACK_B R9, R9 ;  /* 0x00000009ff09723e */ /* 0x000fce00020004ff */
[----:B-----5:R-:W-:-:S15]  /*22560*/  HMMA.16816.F32 R20, R12, R8, R20 ;  /* 0x000000080c14723c */ /* 0x020fde0000001814 */
[----:B------:R-:W-:-:S04]  /*22570*/  NOP ;  /* 0x0000000000007918 */ /* 0x000fc80000000000 */
[----:B------:R-:W-:Y:S04]  /*22580*/  STL.64 [R1+0xe0], R20 ;  /* 0x0000e01401007387 */ /* 0x000fe80000100a00 */
[----:B------:R0:W-:Y:S04]  /*22590*/  STL.64 [R1+0xe8], R22 ;  /* 0x0000e81601007387 */ /* 0x0001e80000100a00 */
[----:B0-----:R-:W3:Y:S04]  /*225a0*/  LDL.LU.64 R22, [R1+0x15d8] ;  /* 0x0015d80001167983 */ /* 0x001ee80000300a00 */
[----:B------:R-:W3:Y:S01]  /*225b0*/  LDL.LU.64 R20, [R1+0x15d0] ;  /* 0x0015d00001147983 */ /* 0x000ee20000300a00 */
[----:B--2---:R-:W-:-:S02]  /*225c0*/  F2FP.F16.E5M2.UNPACK_B R10, R10 ;  /* 0x0000000aff0a723e */ /* 0x004fc400020004ff */
[----:B------:R-:W-:-:S07]  /*225d0*/  F2FP.F16.E5M2.UNPACK_B R11, R11 ;  /* 0x0000000bff0b723e */ /* 0x000fce00020004ff */
[----:B---3--:R-:W-:-:S15]  /*225e0*/  HMMA.16816.F32 R20, R12, R10, R20 ;  /* 0x0000000a0c14723c */ /* 0x008fde0000001814 */
[----:B------:R-:W-:-:S04]  /*225f0*/  NOP ;  /* 0x0000000000007918 */ /* 0x000fc80000000000 */
[----:B------:R-:W-:Y:S04]  /*22600*/  STL.64 [R1+0x220], R20 ;  /* 0x0002201401007387 */ /* 0x000fe80000100a00 */
[----:B------:R0:W-:Y:S04]  /*22610*/  STL.64 [R1+0x228], R22 ;  /* 0x0002281601007387 */ /* 0x0001e80000100a00 */
[----:B0-----:R-:W2:Y:S01]  /*22620*/  LDL.LU.64 R22, [R1+0x15c8] ;  /* 0x0015c80001167983 */ /* 0x001ea20000300a00 */
[----:B------:R-:W-:Y:S02]  /*22630*/  F2FP.F16.E5M2.UNPACK_B R16, R16 ;  /* 0x00000010ff10723e */ /* 0x000fe400020004ff */
[----:B------:R-:W-:Y:S01]  /*22640*/  F2FP.F16.E5M2.UNPACK_B R17, R17 ;  /* 0x00000011ff11723e */ /* 0x000fe200020004ff */
[----:B------:R-:W-:Y:S01]  /*22650*/  IMAD R0, R0, 0x100, R5 ;  /* 0x0000010000007824 */ /* 0x000fe200078e0205 */
[----:B------:R-:W3:Y:S04]  /*22660*/  LDL.LU.64 R20, [R1+0x15c0] ;  /* 0x0015c00001147983 */ /* 0x000ee80000300a00 */
[----:B------:R-:W-:Y:S04]  /*22670*/  STL.64 [R1+0x1578], R10 ;  /* 0x0015780a01007387 */ /* 0x000fe80000100a00 */
[----:B------:R-:W-:Y:S04]  /*22680*/  STL.64 [R1+0x1570], R8 ;  /* 0x0015700801007387 */ /* 0x000fe80000100a00 */
[----:B------:R-:W-:Y:S04]  /*22690*/  STL [R1+0x1548], R16 ;  /* 0x0015481001007387 */ /* 0x000fe80000100800 */
[----:B------:R-:W-:Y:S01]  /*226a0*/  STL [R1+0x1544], R17 ;  /* 0x0015441101007387 */ /* 0x000fe20000100800 */
[----:B--2---:R-:W-:-:S02]  /*226b0*/  IMAD R22, R22, 0x100, R6 ;  /* 0x0000010016167824 */ /* 0x004fc400078e0206 */
[----:B------:R-:W-:Y:S02]  /*226c0*/  IMAD R23, R23, 0x100, R7 ;  /* 0x0000010017177824 */ /* 0x000fe400078e0207 */
[----:B------:R-:W-:-:S15]  /*226d0*/  HMMA.16816.F32 R4, R12, R16, R24 ;  /* 0x000000100c04723c */ /* 0x000fde0000001818 */
[----:B------:R-:W-:-:S04]  /*226e0*/  NOP ;  /* 0x0000000000007918 */ /* 0x000fc80000000000 */
[----:B------:R-:W-:Y:S04]  /*226f0*/  STL.64 [R1+0x1a0], R4 ;  /* 0x0001a00401007387 */ /* 0x000fe80000100a00 */
[----:B------:R-:W-:Y:S04]  /*22700*/  STL.64 [R1+0x1a8], R6 ;  /* 0x0001a80601007387 */ /* 0x000fe80000100a00 */
[----:B------:R-:W2:Y:S04]  /*22710*/  LDL.LU R26, [R1+0x774] ;  /* 0x00077400011a7983 */ /* 0x000ea80000300800 */
[----:B------:R-:W2:Y:S04]  /*22720*/  LDL.LU R27, [R1+0x770] ;  /* 0x00077000011b7983 */ /* 0x000ea80000300800 */
[----:B--2---:R0:W-:Y:S04]  /*22730*/  STL.64 [R1+0x14d8], R26 ;  /* 0x0014d81a01007387 */ /* 0x0041e80000100a00 */
[----:B------:R-:W2:Y:S04]  /*22740*/  LDL.LU R24, [R1+0x140] ;  /* 0x0001400001187983 */ /* 0x000ea80000300800 */
[----:B------:R-:W2:Y:S04]  /*22750*/  LDL.LU R25, [R1+0x144] ;  /* 0x0001440001197983 */ /* 0x000ea80000300800 */
[----:B0-----:R-:W5:Y:S04]  /*22760*/  LDL.LU R26, [R1+0x148] ;  /* 0x00014800011a7983 */ /* 0x001f680000300800 */
[----:B------:R-:W5:Y:S04]  /*22770*/  LDL.LU R27, [R1+0x14c] ;  /* 0x00014c00011b7983 */ /* 0x000f680000300800 */
[----:B-----5:R-:W-:Y:S04]  /*22780*/  STL.64 [R1+0x14e8], R26 ;  /* 0x0014e81a01007387 */ /* 0x020fe80000100a00 */
[----:B--2---:R0:W-:Y:S04]  /*22790*/  STL.64 [R1+0x14e0], R24 ;  /* 0x0014e01801007387 */ /* 0x0041e80000100a00 */
[----:B0-----:R-:W2:Y:S04]  /*227a0*/  LDL.LU R24, [R1+0x150] ;  /* 0x0001500001187983 */ /* 0x001ea80000300800 */
[----:B------:R-:W2:Y:S04]  /*227b0*/  LDL.LU R25, [R1+0x154] ;  /* 0x0001540001197983 */ /* 0x000ea80000300800 */
[----:B------:R-:W5:Y:S04]  /*227c0*/  LDL.LU R26, [R1+0x158] ;  /* 0x00015800011a7983 */ /* 0x000f680000300800 */
        /* <DEDUP_REMOVED lines=13> */
[----:B------:R-:W2:Y:S04]  /*228a0*/  LDL.LU R16, [R1+0x75c] ;  /* 0x00075c0001107983 */ /* 0x000ea80000300800 */
[----:B--2---:R0:W-:Y:S04]  /*228b0*/  STL [R1+0x154c], R16 ;  /* 0x00154c1001007387 */ /* 0x0041e80000100800 */
[----:B0-----:R-:W2:Y:S04]  /*228c0*/  LDL.LU R16, [R1+0x754] ;  /* 0x0007540001107983 */ /* 0x001ea80000300800 */
[----:B------:R-:W2:Y:S04]  /*228d0*/  LDL.LU R17, [R1+0x764] ;  /* 0x0007640001117983 */ /* 0x000ea80000300800 */
[----:B------:R-:W-:Y:S01]  /*228e0*/  STL.64 [R1+0x15b8], R18 ;  /* 0x0015b81201007387 */ /* 0x000fe20000100a00 */
[----:B----4-:R-:W-:-:S03]  /*228f0*/  IMAD R28, R28, 0x100, R29 ;  /* 0x000001001c1c7824 */ /* 0x010fc600078e021d */
[----:B--2---:R-:W-:Y:S04]  /*22900*/  STL.64 [R1+0x15b0], R16 ;  /* 0x0015b01001007387 */ /* 0x004fe80000100a00 */
[----:B------:R-:W2:Y:S04]  /*22910*/  LDL.LU R29, [R1+0x76c] ;  /* 0x00076c00011d7983 */ /* 0x000ea80000300800 */
[----:B-----5:R-:W-:Y:S04]  /*22920*/  STL.64 [R1+0x1518], R26 ;  /* 0x0015181a01007387 */ /* 0x020fe80000100a00 */
[----:B------:R0:W-:Y:S04]  /*22930*/  STL.64 [R1+0x1510], R24 ;  /* 0x0015101801007387 */ /* 0x0001e80000100a00 */
[----:B0-----:R-:W4:Y:S04]  /*22940*/  LDL.LU R24, [R1+0x180] ;  /* 0x0001800001187983 */ /* 0x001f280000300800 */
[----:B------:R-:W4:Y:S04]  /*22950*/  LDL.LU R25, [R1+0x184] ;  /* 0x0001840001197983 */ /* 0x000f280000300800 */
[----:B------:R-:W5:Y:S04]  /*22960*/  LDL.LU R26, [R1+0x188] ;  /* 0x00018800011a7983 */ /* 0x000f680000300800 */
[----:B------:R-:W5:Y:S04]  /*22970*/  LDL.LU R27, [R1+0x18c] ;  /* 0x00018c00011b7983 */ /* 0x000f680000300800 */
[----:B-----5:R-:W-:Y:S04]  /*22980*/  STL.64 [R1+0x1528], R26 ;  /* 0x0015281a01007387 */ /* 0x020fe80000100a00 */
[----:B----4-:R0:W-:Y:S04]  /*22990*/  STL.64 [R1+0x1520], R24 ;  /* 0x0015201801007387 */ /* 0x0101e80000100a00 */
[----:B0-----:R-:W4:Y:S04]  /*229a0*/  LDL.LU R24, [R1+0x190] ;  /* 0x0001900001187983 */ /* 0x001f280000300800 */
[----:B------:R-:W4:Y:S04]  /*229b0*/  LDL.LU R25, [R1+0x194] ;  /* 0x0001940001197983 */ /* 0x000f280000300800 */
[----:B------:R-:W5:Y:S04]  /*229c0*/  LDL.LU R26, [R1+0x198] ;  /* 0x00019800011a7983 */ /* 0x000f680000300800 */
        /* <DEDUP_REMOVED lines=15> */
[----:B------:R-:W3:Y:S04]  /*22ac0*/  LDL.LU R16, [R1+0x260] ;  /* 0x0002600001107983 */ /* 0x000ee80000300800 */
[----:B------:R-:W3:Y:S04]  /*22ad0*/  LDL.LU R17, [R1+0x264] ;  /* 0x0002640001117983 */ /* 0x000ee80000300800 */
[----:B------:R-:W3:Y:S04]  /*22ae0*/  LDL.LU R18, [R1+0x268] ;  /* 0x0002680001127983 */ /* 0x000ee80000300800 */
[----:B------:R-:W3:Y:S04]  /*22af0*/  LDL.LU R19, [R1+0x26c] ;  /* 0x00026c0001137983 */ /* 0x000ee80000300800 */
[----:B------:R-:W-:Y:S04]  /*22b00*/  STL.64 [R1+0x1588], R10 ;  /* 0x0015880a01007387 */ /* 0x000fe80000100a00 */
[----:B------:R0:W-:Y:S04]  /*22b10*/  STL.64 [R1+0x1580], R8 ;  /* 0x0015800801007387 */ /* 0x0001e80000100a00 */
[----:B0-----:R-:W2:Y:S04]  /*22b20*/  LDL.LU R8, [R1+0x1f0] ;  /* 0x0001f00001087983 */ /* 0x001ea80000300800 */
[----:B------:R-:W2:Y:S04]  /*22b30*/  LDL.LU R9, [R1+0x1f4] ;  /* 0x0001f40001097983 */ /* 0x000ea80000300800 */
[----:B------:R-:W2:Y:S04]  /*22b40*/  LDL.LU R10, [R1+0x1f8] ;  /* 0x0001f800010a7983 */ /* 0x000ea80000300800 */
[----:B------:R-:W2:Y:S04]  /*22b50*/  LDL.LU R11, [R1+0x1fc] ;  /* 0x0001fc00010b7983 */ /* 0x000ea80000300800 */
[----:B-----5:R-:W-:Y:S04]  /*22b60*/  STL.64 [R1+0x1538], R26 ;  /* 0x0015381a01007387 */ /* 0x020fe80000100a00 */
[----:B----4-:R0:W-:Y:S04]  /*22b70*/  STL.64 [R1+0x1530], R24 ;  /* 0x0015301801007387 */ /* 0x0101e80000100a00 */
[----:B0-----:R-:W4:Y:S04]  /*22b80*/  LDL.LU R24, [R1+0xf0] ;  /* 0x0000f00001187983 */ /* 0x001f280000300800 */
[----:B------:R-:W4:Y:S04]  /*22b90*/  LDL.LU R25, [R1+0xf4] ;  /* 0x0000f40001197983 */ /* 0x000f280000300800 */
[----:B------:R-:W5:Y:S04]  /*22ba0*/  LDL.LU R26, [R1+0xf8] ;  /* 0x0000f800011a7983 */ /* 0x000f680000300800 */
[----:B------:R-:W5:Y:S01]  /*22bb0*/  LDL.LU R27, [R1+0xfc] ;  /* 0x0000fc00011b7983 */ /* 0x000f620000300800 */
[----:B------:R-:W-:-:S02]  /*22bc0*/  F2FP.F16.E5M2.UNPACK_B R12, R0 ;  /* 0x00000000ff0c723e */ /* 0x000fc400020004ff */
[----:B------:R-:W-:Y:S02]  /*22bd0*/  F2FP.F16.E5M2.UNPACK_B R13, R22 ;  /* 0x00000016ff0d723e */ /* 0x000fe400020004ff */
[----:B------:R-:W-:Y:S02]  /*22be0*/  F2FP.F16.E5M2.UNPACK_B R14, R23 ;  /* 0x00000017ff0e723e */ /* 0x000fe400020004ff */
[----:B------:R-:W-:Y:S01]  /*22bf0*/  F2FP.F16.E5M2.UNPACK_B R15, R28 ;  /* 0x0000001cff0f723e */ /* 0x000fe200020004ff */
[----:B-----5:R-:W-:Y:S04]  /*22c00*/  STL.64 [R1+0x1558], R26 ;  /* 0x0015581a01007387 */ /* 0x020fe80000100a00 */
[----:B----4-:R0:W-:Y:S04]  /*22c10*/  STL.64 [R1+0x1550], R24 ;  /* 0x0015501801007387 */ /* 0x0101e80000100a00 */
[----:B0-----:R-:W4:Y:S04]  /*22c20*/  LDL.LU R24, [R1+0x120] ;  /* 0x0001200001187983 */ /* 0x001f280000300800 */
[----:B------:R-:W4:Y:S04]  /*22c30*/  LDL.LU R25, [R1+0x124] ;  /* 0x0001240001197983 */ /* 0x000f280000300800 */
[----:B------:R-:W5:Y:S04]  /*22c40*/  LDL.LU R26, [R1+0x128] ;  /* 0x00012800011a7983 */ /* 0x000f680000300800 */
[----:B------:R-:W5:Y:S01]  /*22c50*/  LDL.LU R27, [R1+0x12c] ;  /* 0x00012c00011b7983 */ /* 0x000f620000300800 */
[C---:B---3--:R-:W-:Y:S03]  /*22c60*/  HMMA.16816.F32 R16, R12.reuse, R20, R16 ;  /* 0x000000140c10723c */ /* 0x048fe60000001810 */
[----:B-----5:R-:W-:Y:S04]  /*22c70*/  STL.64 [R1+0x1568], R26 ;  /* 0x0015681a01007387 */ /* 0x020fe80000100a00 */
[----:B----4-:R0:W-:Y:S04]  /*22c80*/  STL.64 [R1+0x1560], R24 ;  /* 0x0015601801007387 */ /* 0x0101e80000100a00 */
[----:B0-----:R-:W3:Y:S04]  /*22c90*/  LDL.LU R24, [R1+0x1d0] ;  /* 0x0001d00001187983 */ /* 0x001ee80000300800 */
[----:B------:R-:W3:Y:S04]  /*22ca0*/  LDL.LU R25, [R1+0x1d4] ;  /* 0x0001d40001197983 */ /* 0x000ee80000300800 */
[----:B------:R-:W3:Y:S04]  /*22cb0*/  LDL.LU R26, [R1+0x1d8] ;  /* 0x0001d800011a7983 */ /* 0x000ee80000300800 */
[----:B------:R-:W3:Y:S04]  /*22cc0*/  LDL.LU R27, [R1+0x1dc] ;  /* 0x0001dc00011b7983 */ /* 0x000ee80000300800 */
[----:B------:R-:W4:Y:S04]  /*22cd0*/  LDL.LU R0, [R1+0x750] ;  /* 0x0007500001007983 */ /* 0x000f280000300800 */
[----:B------:R-:W5:Y:S04]  /*22ce0*/  LDL.LU R22, [R1+0x758] ;  /* 0x0007580001167983 */ /* 0x000f680000300800 */
[----:B------:R-:W2:Y:S04]  /*22cf0*/  LDL.LU R23, [R1+0x760] ;  /* 0x0007600001177983 */ /* 0x000ea80000300800 */
[----:B------:R-:W2:Y:S04]  /*22d00*/  LDL.LU R28, [R1+0x768] ;  /* 0x00076800011c7983 */ /* 0x000ea80000300800 */
[----:B------:R-:W-:Y:S04]  /*22d10*/  STL.64 [R1+0x250], R16 ;  /* 0x0002501001007387 */ /* 0x000fe80000100a00 */
[----:B------:R0:W-:Y:S04]  /*22d20*/  STL.64 [R1+0x258], R18 ;  /* 0x0002581201007387 */ /* 0x0001e80000100a00 */
[----:B0-----:R-:W2:Y:S04]  /*22d30*/  LDL.LU.64 R18, [R1+0x15b8] ;  /* 0x0015b80001127983 */ /* 0x001ea80000300a00 */
[----:B------:R-:W4:Y:S01]  /*22d40*/  LDL.LU.64 R16, [R1+0x15b0] ;  /* 0x0015b00001107983 */ /* 0x000f220000300a00 */
        /* <DEDUP_REMOVED lines=23> */
[----:B------:R-:W3:Y:S02]  /*22ec0*/  LDL.LU.64 R8, [R1+0x1570] ;  /* 0x0015700001087983 */ /* 0x000ee40000300a00 */
[----:B---3--:R-:W-:-:S15]  /*22ed0*/  HMMA.16816.F32 R24, R12, R8, R24 ;  /* 0x000000080c18723c */ /* 0x008fde0000001818 */
[----:B------:R-:W-:-:S04]  /*22ee0*/  NOP ;  /* 0x0000000000007918 */ /* 0x000fc80000000000 */
[----:B------:R-:W-:Y:S04]  /*22ef0*/  STL.64 [R1+0x1d0], R24 ;  /* 0x0001d01801007387 */ /* 0x000fe80000100a00 */
[----:B------:R0:W-:Y:S04]  /*22f00*/  STL.64 [R1+0x1d8], R26 ;  /* 0x0001d81a01007387 */ /* 0x0001e80000100a00 */
[----:B0-----:R-:W2:Y:S04]  /*22f10*/  LDL.LU.64 R26, [R1+0x1568] ;  /* 0x00156800011a7983 */ /* 0x001ea80000300a00 */
[----:B------:R-:W2:Y:S01]  /*22f20*/  LDL.LU.64 R24, [R1+0x1560] ;  /* 0x0015600001187983 */ /* 0x000ea20000300a00 */
[----:B----4-:R-:W-:Y:S01]  /*22f30*/  IMAD R0, R0, 0x100, R16 ;  /* 0x0000010000007824 */ /* 0x010fe200078e0210 */
[----:B--2---:R-:W-:-:S15]  /*22f40*/  HMMA.16816.F32 R24, R12, R10, R24 ;  /* 0x0000000a0c18723c */ /* 0x004fde0000001818 */
[----:B------:R-:W-:-:S04]  /*22f50*/  NOP ;  /* 0x0000000000007918 */ /* 0x000fc80000000000 */
[----:B------:R-:W-:Y:S04]  /*22f60*/  STL.64 [R1+0x1c0], R24 ;  /* 0x0001c01801007387 */ /* 0x000fe80000100a00 */
[----:B------:R0:W-:Y:S04]  /*22f70*/  STL.64 [R1+0x1c8], R26 ;  /* 0x0001c81a01007387 */ /* 0x0001e80000100a00 */
[----:B0-----:R-:W2:Y:S04]  /*22f80*/  LDL.LU.64 R26, [R1+0x1558] ;  /* 0x00155800011a7983 */ /* 0x001ea80000300a00 */
[----:B------:R-:W2:Y:S04]  /*22f90*/  LDL.LU.64 R24, [R1+0x1550] ;  /* 0x0015500001187983 */ /* 0x000ea80000300a00 */
[----:B------:R-:W5:Y:S01]  /*22fa0*/  LDL.LU R16, [R1+0x154c] ;  /* 0x00154c0001107983 */ /* 0x000f620000300800 */
[----:B------:R-:W-:-:S02]  /*22fb0*/  IMAD R23, R23, 0x100, R17 ;  /* 0x0000010017177824 */ /* 0x000fc400078e0211 */
[----:B-----5:R-:W-:Y:S02]  /*22fc0*/  IMAD R22, R22, 0x100, R16 ;  /* 0x0000010016167824 */ /* 0x020fe400078e0210 */
[----:B------:R-:W2:Y:S04]  /*22fd0*/  LDL.LU R16, [R1+0x1548] ;  /* 0x0015480001107983 */ /* 0x000ea80000300800 */
[----:B------:R-:W2:Y:S01]  /*22fe0*/  LDL.LU R17, [R1+0x1544] ;  /* 0x0015440001117983 */ /* 0x000ea20000300800 */
[----:B------:R-:W-:-:S03]  /*22ff0*/  IMAD R28, R28, 0x100, R29 ;  /* 0x000001001c1c7824 */ /* 0x000fc600078e021d */
[----:B------:R-:W3:Y:S01]  /*23000*/  LDL.LU R29, [R1+0x1540] ;  /* 0x00154000011d7983 */ /* 0x000ee20000300800 */
[----:B--2---:R-:W-:Y:S03]  /*23010*/  HMMA.16816.F32 R12, R12, R16, R24 ;  /* 0x000000100c0c723c */ /* 0x004fe60000001818 */
[----:B------:R-:W2:Y:S04]  /*23020*/  LDL.LU.64 R26, [R1+0x1538] ;  /* 0x00153800011a7983 */ /* 0x000ea80000300a00 */
[----:B------:R-:W2:Y:S04]  /*23030*/  LDL.LU.64 R24, [R1+0x1530] ;  /* 0x0015300001187983 */ /* 0x000ea80000300a00 */
[----:B------:R-:W-:Y:S04]  /*23040*/  STL [R1+0x14cc], R16 ;  /* 0x0014cc1001007387 */ /* 0x000fe80000100800 */
[----:B------:R-:W-:Y:S04]  /*23050*/  STL [R1+0x14c8], R17 ;  /* 0x0014c81101007387 */ /* 0x000fe80000100800 */
        /* <DEDUP_REMOVED lines=42> */
[----:B--2---:R-:W-:-:S15]  /*23300*/  HMMA.16816.F32 R24, R12, R8, R24 ;  /* 0x000000080c18723c */ /* 0x004fde0000001818 */
[----:B------:R-:W-:-:S04]  /*23310*/  NOP ;  /* 0x0000000000007918 */ /* 0x000fc80000000000 */
[----:B------:R-:W-:Y:S04]  /*23320*/  STL.64 [R1+0x140], R24 ;  /* 0x0001401801007387 */ /* 0x000fe80000100a00 */
[----:B------:R0:W-:Y:S04]  /*23330*/  STL.64 [R1+0x148], R26 ;  /* 0x0001481a01007387 */ /* 0x0001e80000100a00 */
[----:B0-----:R-:W2:Y:S01]  /*23340*/  LDL.LU.64 R26, [R1+0x14d8] ;  /* 0x0014d800011a7983 */ /* 0x001ea20000300a00 */
[----:B----4-:R-:W-:Y:S03]  /*23350*/  HMMA.16816.F32 R4, R12, R10, R4 ;  /* 0x0000000a0c04723c */ /* 0x010fe60000001804 */
[----:B------:R-:W-:Y:S04]  /*23360*/  STL.64 [R1+0x1470], R10 ;  /* 0x0014700a01007387 */ /* 0x000fe80000100a00 */
[----:B------:R3:W-:-:S12]  /*23370*/  STL.64 [R1+0x1468], R8 ;  /* 0x0014680801007387 */ /* 0x0007d80000100a00 */
[----:B------:R0:W-:Y:S04]  /*23380*/  STL.64 [R1+0x130], R4 ;  /* 0x0001300401007387 */ /* 0x0001e80000100a00 */
[----:B------:R1:W-:Y:S04]  /*23390*/  STL.64 [R1+0x138], R6 ;  /* 0x0001380601007387 */ /* 0x0003e80000100a00 */
[----:B------:R-:W4:Y:S04]  /*233a0*/  LDL.LU R24, [R1] ;  /* 0x0000000001187983 */ /* 0x000f280000300800 */
[----:B------:R-:W4:Y:S01]  /*233b0*/  LDL.LU R25, [R1+0x4] ;  /* 0x0000040001197983 */ /* 0x000f220000300800 */
[----:B---3--:R-:W-:-:S02]  /*233c0*/  IMAD.MOV.U32 R9, RZ, RZ, R29 ;  /* 0x000000ffff097224 */ /* 0x008fc400078e001d */
[----:B--2---:R-:W-:Y:S02]  /*233d0*/  IMAD R0, R27, 0x100, R26 ;  /* 0x000001001b007824 */ /* 0x004fe400078e021a */
[----:B------:R-:W2:Y:S04]  /*233e0*/  LDL.LU R26, [R1+0x8] ;  /* 0x00000800011a7983 */ /* 0x000ea80000300800 */
[----:B------:R-:W2:Y:S04]  /*233f0*/  LDL.LU R27, [R1+0xc] ;  /* 0x00000c00011b7983 */ /* 0x000ea80000300800 */
[----:B------:R-:W3:Y:S04]  /*23400*/  LDL.LU R8, [R1+0x40] ;  /* 0x0000400001087983 */ /* 0x000ee80000300800 */
[----:B------:R-:W5:Y:S04]  /*23410*/  LDL.LU R29, [R1+0x14d0] ;  /* 0x0014d000011d7983 */ /* 0x000f680000300800 */
[----:B------:R-:W2:Y:S04]  /*23420*/  LDL.LU R10, [R1+0x48] ;  /* 0x00004800010a7983 */ /* 0x000ea80000300800 */
[----:B------:R-:W2:Y:S04]  /*23430*/  LDL.LU R11, [R1+0x4c] ;  /* 0x00004c00010b7983 */ /* 0x000ea80000300800 */
[----:B0-----:R-:W2:Y:S04]  /*23440*/  LDL.LU R4, [R1+0x90] ;  /* 0x0000900001047983 */ /* 0x001ea80000300800 */
[----:B------:R-:W2:Y:S04]  /*23450*/  LDL.LU R5, [R1+0x94] ;  /* 0x0000940001057983 */ /* 0x000ea80000300800 */
[----:B-1----:R-:W2:Y:S04]  /*23460*/  LDL.LU R6, [R1+0x98] ;  /* 0x0000980001067983 */ /* 0x002ea80000300800 */
[----:B------:R-:W3:Y:S04]  /*23470*/  LDL.LU R16, [R1+0x9ac] ;  /* 0x0009ac0001107983 */ /* 0x000ee80000300800 */
[----:B------:R-:W3:Y:S04]  /*23480*/  LDL.LU R22, [R1+0x9a4] ;  /* 0x0009a40001167983 */ /* 0x000ee80000300800 */
[----:B------:R-:W3:Y:S04]  /*23490*/  LDL.LU R17, [R1+0x9c8] ;  /* 0x0009c80001117983 */ /* 0x000ee80000300800 */
[----:B------:R-:W3:Y:S04]  /*234a0*/  LDL.LU R23, [R1+0x9c4] ;  /* 0x0009c40001177983 */ /* 0x000ee80000300800 */
[----:B------:R-:W3:Y:S01]  /*234b0*/  LDL.LU R28, [R1+0x9ec] ;  /* 0x0009ec00011c7983 */ /* 0x000ee20000300800 */
[----:B-----5:R-:W-:-:S03]  /*234c0*/  IMAD.MOV.U32 R7, RZ, RZ, R29 ;  /* 0x000000ffff077224 */ /* 0x020fc600078e001d */
[----:B------:R-:W5:Y:S04]  /*234d0*/  LDL.LU R29, [R1+0x9e4] ;  /* 0x0009e400011d7983 */ /* 0x000f680000300800 */
        /* <DEDUP_REMOVED lines=12> */
[----:B---3--:R-:W-:-:S02]  /*235a0*/  IMAD R22, R22, 0x100, R16 ;  /* 0x0000010016167824 */ /* 0x008fc400078e0210 */
[----:B------:R-:W-:Y:S01]  /*235b0*/  IMAD R23, R23, 0x100, R17 ;  /* 0x0000010017177824 */ /* 0x000fe200078e0211 */
[----:B--2---:R-:W-:Y:S04]  /*235c0*/  STL.64 [R1+0x14c0], R6 ;  /* 0x0014c00601007387 */ /* 0x004fe80000100a00 */
[----:B------:R0:W-:Y:S04]  /*235d0*/  STL.64 [R1+0x14b8], R4 ;  /* 0x0014b80401007387 */ /* 0x0001e80000100a00 */
[----:B0-----:R-:W2:Y:S04]  /*235e0*/  LDL.LU R4, [R1+0x1b0] ;  /* 0x0001b00001047983 */ /* 0x001ea80000300800 */
[----:B------:R-:W2:Y:S04]  /*235f0*/  LDL.LU R5, [R1+0x1b4] ;  /* 0x0001b40001057983 */ /* 0x000ea80000300800 */
[----:B------:R-:W2:Y:S04]  /*23600*/  LDL.LU R6, [R1+0x1b8] ;  /* 0x0001b80001067983 */ /* 0x000ea80000300800 */
[----:B------:R-:W2:Y:S04]  /*23610*/  LDL.LU R7, [R1+0x1bc] ;  /* 0x0001bc0001077983 */ /* 0x000ea80000300800 */
[----:B------:R-:W-:Y:S04]  /*23620*/  STL.64 [R1+0x1480], R10 ;  /* 0x0014800a01007387 */ /* 0x000fe80000100a00 */
[----:B------:R0:W-:Y:S04]  /*23630*/  STL.64 [R1+0x1478], R8 ;  /* 0x0014780801007387 */ /* 0x0001e80000100a00 */
[----:B0-----:R-:W3:Y:S04]  /*23640*/  LDL.LU R8, [R1+0x70] ;  /* 0x0000700001087983 */ /* 0x001ee80000300800 */
[----:B------:R-:W3:Y:S04]  /*23650*/  LDL.LU R9, [R1+0x74] ;  /* 0x0000740001097983 */ /* 0x000ee80000300800 */
[----:B------:R-:W3:Y:S04]  /*23660*/  LDL.LU R10, [R1+0x78] ;  /* 0x00007800010a7983 */ /* 0x000ee80000300800 */
[----:B------:R-:W3:Y:S04]  /*23670*/  LDL.LU R11, [R1+0x7c] ;  /* 0x00007c00010b7983 */ /* 0x000ee80000300800 */
[----:B------:R-:W-:Y:S04]  /*23680*/  STL.64 [R1+0x1460], R26 ;  /* 0x0014601a01007387 */ /* 0x000fe80000100a00 */
[----:B----4-:R0:W-:Y:S04]  /*23690*/  STL.64 [R1+0x1458], R24 ;  /* 0x0014581801007387 */ /* 0x0101e80000100a00 */
[----:B0-----:R-:W4:Y:S04]  /*236a0*/  LDL.LU R24, [R1+0x20] ;  /* 0x0000200001187983 */ /* 0x001f280000300800 */
[----:B------:R-:W4:Y:S04]  /*236b0*/  LDL.LU R25, [R1+0x24] ;  /* 0x0000240001197983 */ /* 0x000f280000300800 */
[----:B------:R-:W4:Y:S04]  /*236c0*/  LDL.LU R26, [R1+0x28] ;  /* 0x00002800011a7983 */ /* 0x000f280000300800 */
[----:B------:R-:W4:Y:S04]  /*236d0*/  LDL.LU R27, [R1+0x2c] ;  /* 0x00002c00011b7983 */ /* 0x000f280000300800 */
[----:B------:R-:W2:Y:S04]  /*236e0*/  LDL.LU R16, [R1+0x14cc] ;  /* 0x0014cc0001107983 */ /* 0x000ea80000300800 */
[----:B------:R-:W2:Y:S01]  /*236f0*/  LDL.LU R17, [R1+0x14c8] ;  /* 0x0014c80001117983 */ /* 0x000ea20000300800 */
[----:B-----5:R-:W-:Y:S01]  /*23700*/  IMAD R28, R29, 0x100, R28 ;  /* 0x000001001d1c7824 */ /* 0x020fe200078e021c */
[----:B--2---:R-:W-:Y:S02]  /*23710*/  HMMA.16816.F32 R12, R12, R16, R4 ;  /* 0x000000100c0c723c */ /* 0x004fe40000001804 */
[----:B------:R-:W2:Y:S04]  /*23720*/  LDL.LU.64 R6, [R1+0x14c0] ;  /* 0x0014c00001067983 */ /* 0x000ea80000300a00 */
[----:B------:R-:W2:-:S13]  /*23730*/  LDL.LU.64 R4, [R1+0x14b8] ;  /* 0x0014b80001047983 */ /* 0x000e9a0000300a00 */
[----:B------:R0:W-:Y:S04]  /*23740*/  STL.64 [R1+0x110], R12 ;  /* 0x0001100c01007387 */ /* 0x0001e80000100a00 */
[----:B------:R1:W-:Y:S01]  /*23750*/  STL.64 [R1+0x118], R14 ;  /* 0x0001180e01007387 */ /* 0x0003e20000100a00 */
[----:B0-----:R-:W-:Y:S02]  /*23760*/  F2FP.F16.E5M2.UNPACK_B R12, R0 ;  /* 0x00000000ff0c723e */ /* 0x001fe400020004ff */
[----:B------:R-:W-:Y:S02]  /*23770*/  F2FP.F16.E5M2.UNPACK_B R13, R22 ;  /* 0x00000016ff0d723e */ /* 0x000fe400020004ff */
[----:B-1----:R-:W-:Y:S02]  /*23780*/  F2FP.F16.E5M2.UNPACK_B R14, R23 ;  /* 0x00000017ff0e723e */ /* 0x002fe400020004ff */
[----:B------:R-:W-:Y:S01]  /*23790*/  F2FP.F16.E5M2.UNPACK_B R15, R28 ;  /* 0x0000001cff0f723e */ /* 0x000fe200020004ff */
[----:B------:R-:W5:Y:S04]  /*237a0*/  LDL.LU R0, [R1+0xa2c] ;  /* 0x000a2c0001007983 */ /* 0x000f680000300800 */
[----:B------:R-:W3:Y:S04]  /*237b0*/  LDL.LU R22, [R1+0x394] ;  /* 0x0003940001167983 */ /* 0x000ee80000300800 */
[----:B------:R-:W3:Y:S04]  /*237c0*/  LDL.LU R23, [R1+0x390] ;  /* 0x0003900001177983 */ /* 0x000ee80000300800 */
[----:B------:R-:W3:Y:S01]  /*237d0*/  LDL.LU R28, [R1+0x3a4] ;  /* 0x0003a400011c7983 */ /* 0x000ee20000300800 */
[----:B--2---:R-:W-:-:S15]  /*237e0*/  HMMA.16816.F32 R4, R12, R20, R4 ;  /* 0x000000140c04723c */ /* 0x004fde0000001804 */
[----:B------:R-:W-:-:S04]  /*237f0*/  NOP ;  /* 0x0000000000007918 */ /* 0x000fc80000000000 */
[----:B------:R-:W-:Y:S04]  /*23800*/  STL.64 [R1+0x100], R4 ;  /* 0x0001000401007387 */ /* 0x000fe80000100a00 */
[----:B------:R0:W-:Y:S04]  /*23810*/  STL.64 [R1+0x108], R6 ;  /* 0x0001080601007387 */ /* 0x0001e80000100a00 */
[----:B0-----:R-:W2:Y:S04]  /*23820*/  LDL.LU.64 R6, [R1+0x14b0] ;  /* 0x0014b00001067983 */ /* 0x001ea80000300a00 */
[----:B------:R-:W2:Y:S04]  /*23830*/  LDL.LU.64 R4, [R1+0x14a8] ;  /* 0x0014a80001047983 */ /* 0x000ea80000300a00 */
        /* <DEDUP_REMOVED lines=15> */
[----:B------:R-:W3:Y:S04]  /*23930*/  LDL.LU.64 R4, [R1+0x1488] ;  /* 0x0014880001047983 */ /* 0x000ee80000300a00 */
[----:B------:R-:W2:Y:S04]  /*23940*/  LDL.LU R2, [R1+0xa34] ;  /* 0x000a340001027983 */ /* 0x000ea80000300800 */
[----:B------:R-:W2:Y:S01]  /*23950*/  LDL.LU R3, [R1+0xa40] ;  /* 0x000a400001037983 */ /* 0x000ea20000300800 */
[----:B---3--:R-:W-:-:S15]  /*23960*/  HMMA.16816.F32 R8, R12, R4, R8 ;  /* 0x000000040c08723c */ /* 0x008fde0000001808 */
[----:B------:R-:W-:-:S04]  /*23970*/  NOP ;  /* 0x0000000000007918 */ /* 0x000fc80000000000 */
[----:B------:R-:W-:Y:S04]  /*23980*/  STL.64 [R1+0xb0], R8 ;  /* 0x0000b00801007387 */ /* 0x000fe80000100a00 */
[----:B------:R0:W-:Y:S01]  /*23990*/  STL [R1+0xb8], R10 ;  /* 0x0000b80a01007387 */ /* 0x0001e20000100800 */
[----:B------:R-:W-:-:S03]  /*239a0*/  IMAD.MOV.U32 R29, RZ, RZ, R11 ;  /* 0x000000ffff1d7224 */ /* 0x000fc600078e000b */
[----:B0-----:R-:W2:Y:S04]  /*239b0*/  LDL.LU.64 R10, [R1+0x1480] ;  /* 0x00148000010a7983 */ /* 0x001ea80000300a00 */
[----:B------:R-:W2:Y:S04]  /*239c0*/  LDL.LU.64 R8, [R1+0x1478] ;  /* 0x0014780001087983 */ /* 0x000ea80000300a00 */
[----:B------:R-:W5:Y:S04]  /*239d0*/  LDL.LU R4, [R1+0xa30] ;  /* 0x000a300001047983 */ /* 0x000f680000300800 */
[----:B------:R-:W3:Y:S04]  /*239e0*/  LDL.LU R5, [R1+0xa38] ;  /* 0x000a380001057983 */ /* 0x000ee80000300800 */
[----:B------:R-:W-:Y:S01]  /*239f0*/  STL [R1+0x1318], R29 ;  /* 0x0013181d01007387 */ /* 0x000fe20000100800 */
[----:B--2---:R-:W-:-:S15]  /*23a00*/  HMMA.16816.F32 R8, R12, R6, R8 ;  /* 0x000000060c08723c */ /* 0x004fde0000001808 */
[----:B------:R-:W-:-:S04]  /*23a10*/  NOP ;  /* 0x0000000000007918 */ /* 0x000fc80000000000 */
[----:B------:R-:W-:Y:S04]  /*23a20*/  STL.64 [R1+0xa0], R8 ;  /* 0x0000a00801007387 */ /* 0x000fe80000100a00 */
[----:B------:R0:W-:Y:S04]  /*23a30*/  STL.64 [R1+0xa8], R10 ;  /* 0x0000a80a01007387 */ /* 0x0001e80000100a00 */
[----:B0-----:R-:W2:Y:S04]  /*23a40*/  LDL.LU.64 R10, [R1+0x1470] ;  /* 0x00147000010a7983 */ /* 0x001ea80000300a00 */
[----:B------:R-:W4:Y:S02]  /*23a50*/  LDL.LU.64 R8, [R1+0x1468] ;  /* 0x0014680001087983 */ /* 0x000f240000300a00 */
[----:B----4-:R-:W-:-:S15]  /*23a60*/  HMMA.16816.F32 R24, R12, R8, R24 ;  /* 0x000000080c18723c */ /* 0x010fde0000001818 */
[----:B------:R-:W-:-:S04]  /*23a70*/  NOP ;  /* 0x0000000000007918 */ /* 0x000fc80000000000 */
[----:B------:R-:W-:Y:S04]  /*23a80*/  STL.64 [R1+0x50], R24 ;  /* 0x0000501801007387 */ /* 0x000fe80000100a00 */
[----:B------:R0:W-:Y:S01]  /*23a90*/  STL [R1+0x58], R26 ;  /* 0x0000581a01007387 */ /* 0x0001e20000100800 */
[----:B------:R-:W-:-:S03]  /*23aa0*/  IMAD.MOV.U32 R29, RZ, RZ, R27 ;  /* 0x000000ffff1d7224 */ /* 0x000fc600078e001b */
[----:B0-----:R-:W2:Y:S04]  /*23ab0*/  LDL.LU.64 R26, [R1+0x1460] ;  /* 0x00146000011a7983 */ /* 0x001ea80000300a00 */
[----:B------:R-:W2:Y:S04]  /*23ac0*/  LDL.LU.64 R24, [R1+0x1458] ;  /* 0x0014580001187983 */ /* 0x000ea80000300a00 */
[----:B------:R-:W-:Y:S01]  /*23ad0*/  STL [R1+0x1360], R29 ;  /* 0x0013601d01007387 */ /* 0x000fe20000100800 */
[----:B--2---:R-:W-:Y:S03]  /*23ae0*/  HMMA.16816.F32 R8, R12, R10, R24 ;  /* 0x0000000a0c08723c */ /* 0x004fe60000001818 */
[----:B------:R-:W2:Y:S04]  /*23af0*/  LDL.LU.64 R26, [R1+0x1450] ;  /* 0x00145000011a7983 */ /* 0x000ea80000300a00 */
[----:B------:R-:W4:-:S12]  /*23b00*/  LDL.LU.64 R24, [R1+0x1448] ;  /* 0x0014480001187983 */ /* 0x000f180000300a00 */
[----:B------:R2:W-:Y:S04]  /*23b10*/  STL.64 [R1], R8 ;  /* 0x0000000801007387 */ /* 0x0005e80000100a00 */
[----:B------:R0:W-:Y:S01]  /*23b20*/  STL.64 [R1+0x8], R10 ;  /* 0x0000080a01007387 */ /* 0x0001e20000100a00 */
[----:B--2---:R-:W-:-:S03]  /*23b30*/  IMAD.MOV.U32 R8, RZ, RZ, R27 ;  /* 0x000000ffff087224 */ /* 0x004fc600078e001b */
[----:B------:R-:W4:Y:S04]  /*23b40*/  LDL.LU R27, [R1+0x1440] ;  /* 0x00144000011b7983 */ /* 0x000f280000300800 */
[----:B------:R-:W2:Y:S04]  /*23b50*/  LDL.LU R9, [R1+0x14] ;  /* 0x0000140001097983 */ /* 0x000ea80000300800 */
[----:B0-----:R-:W2:Y:S04]  /*23b60*/  LDL.LU R10, [R1+0x18] ;  /* 0x00001800010a7983 */ /* 0x001ea80000300800 */
[----:B------:R-:W2:Y:S01]  /*23b70*/  LDL.LU R11, [R1+0x1c] ;  /* 0x00001c00010b7983 */ /* 0x000ea20000300800 */
[----:B-----5:R-:W-:-:S02]  /*23b80*/  IMAD R0, R0, 0x100, R4 ;  /* 0x0000010000007824 */ /* 0x020fc400078e0204 */
[----:B---3--:R-:W-:Y:S02]  /*23b90*/  IMAD R2, R2, 0x100, R5 ;  /* 0x0000010002027824 */ /* 0x008fe400078e0205 */
[----:B------:R-:W-:Y:S02]  /*23ba0*/  IMAD R3, R18, 0x100, R3 ;  /* 0x0000010012037824 */ /* 0x000fe400078e0203 */
[----:B------:R-:W-:Y:S01]  /*23bb0*/  IMAD R4, R20, 0x100, R19 ;  /* 0x0000010014047824 */ /* 0x000fe200078e0213 */
[----:B------:R-:W-:Y:S02]  /*23bc0*/  F2FP.F16.E5M2.UNPACK_B R20, R21.H1 ;  /* 0x00000015ff14723e */ /* 0x000fe400030004ff */
[----:B------:R-:W-:Y:S01]  /*23bd0*/  F2FP.F16.E5M2.UNPACK_B R21, R28.H1 ;  /* 0x0000001cff15723e */ /* 0x000fe200030004ff */
[----:B----4-:R-:W-:Y:S01]  /*23be0*/  HMMA.16816.F32 R24, R12, R16, R24 ;  /* 0x000000100c18723c */ /* 0x010fe20000001818 */
[----:B------:R-:W-:Y:S02]  /*23bf0*/  F2FP.F16.E5M2.UNPACK_B R12, R0 ;  /* 0x00000000ff0c723e */ /* 0x000fe400020004ff */
[----:B------:R-:W-:-:S02]  /*23c00*/  F2FP.F16.E5M2.UNPACK_B R13, R2 ;  /* 0x00000002ff0d723e */ /* 0x000fc400020004ff */
[----:B------:R-:W-:Y:S02]  /*23c10*/  F2FP.F16.E5M2.UNPACK_B R14, R3 ;  /* 0x00000003ff0e723e */ /* 0x000fe400020004ff */
[----:B------:R-:W-:-:S07]  /*23c20*/  F2FP.F16.E5M2.UNPACK_B R15, R4 ;  /* 0x00000004ff0f723e */ /* 0x000fce00020004ff */
[----:B--2---:R-:W-:Y:S05]  /*23c30*/  HMMA.16816.F32 R8, R12, R20, R8 ;  /* 0x000000140c08723c */ /* 0x004fea0000001808 */
[----:B------:R-:W-:Y:S04]  /*23c40*/  STL.64 [R1+0x1280], R26 ;  /* 0x0012801a01007387 */ /* 0x000fe80000100a00 */
[----:B------:R-:W-:Y:S04]  /*23c50*/  STL.64 [R1+0x1278], R24 ;  /* 0x0012781801007387 */ /* 0x000fe80000100a00 */
[----:B------:R-:W2:Y:S06]  /*23c60*/  LDL.LU R7, [R1+0x364] ;  /* 0x0003640001077983 */ /* 0x000eac0000300800 */
        /* <DEDUP_REMOVED lines=10> */
[----:B------:R-:W4:Y:S04]  /*23d10*/  LDL.LU R10, [R1+0x88] ;  /* 0x00008800010a7983 */ /* 0x000f280000300800 */
[----:B------:R-:W4:Y:S04]  /*23d20*/  LDL.LU R11, [R1+0x8c] ;  /* 0x00008c00010b7983 */ /* 0x000f280000300800 */
[----:B----4-:R-:W-:Y:S04]  /*23d30*/  STL.64 [R1+0x1428], R10 ;  /* 0x0014280a01007387 */ /* 0x010fe80000100a00 */
[----:B---3--:R0:W-:Y:S04]  /*23d40*/  STL.64 [R1+0x1420], R8 ;  /* 0x0014200801007387 */ /* 0x0081e80000100a00 */
[----:B0-----:R-:W3:Y:S04]  /*23d50*/  LDL.LU R8, [R1+0x60] ;  /* 0x0000600001087983 */ /* 0x001ee80000300800 */
[----:B------:R-:W3:Y:S04]  /*23d60*/  LDL.LU R9, [R1+0x64] ;  /* 0x0000640001097983 */ /* 0x000ee80000300800 */
[----:B------:R-:W4:Y:S04]  /*23d70*/  LDL.LU R10, [R1+0x68] ;  /* 0x00006800010a7983 */ /* 0x000f280000300800 */
[----:B------:R-:W4:Y:S01]  /*23d80*/  LDL.LU R11, [R1+0x6c] ;  /* 0x00006c00010b7983 */ /* 0x000f220000300800 */
[----:B------:R-:W-:-:S03]  /*23d90*/  F2FP.F16.E5M2.UNPACK_B R19, R22.H1 ;  /* 0x00000016ff13723e */ /* 0x000fc600030004ff */
        /* <DEDUP_REMOVED lines=24> */
[----:B------:R-:W-:-:S03]  /*23f20*/  F2FP.F16.E5M2.UNPACK_B R18, R23.H1 ;  /* 0x00000017ff12723e */ /* 0x000fc600030004ff */
[----:B--2---:R-:W-:Y:S04]  /*23f30*/  STL.64 [R1+0x13f8], R26 ;  /* 0x0013f81a01007387 */ /* 0x004fe80000100a00 */
[----:B------:R0:W-:Y:S04]  /*23f40*/  STL.64 [R1+0x13f0], R24 ;  /* 0x0013f01801007387 */ /* 0x0001e80000100a00 */
[----:B0-----:R-:W2:Y:S04]  /*23f50*/  LDL.LU R24, [R1+0xe0] ;  /* 0x0000e00001187983 */ /* 0x001ea80000300800 */
[----:B------:R-:W2:Y:S04]  /*23f60*/  LDL.LU R25, [R1+0xe4] ;  /* 0x0000e40001197983 */ /* 0x000ea80000300800 */
[----:B------:R-:W2:Y:S04]  /*23f70*/  LDL.LU R26, [R1+0xe8] ;  /* 0x0000e800011a7983 */ /* 0x000ea80000300800 */
[----:B------:R-:W2:Y:S01]  /*23f80*/  LDL.LU R27, [R1+0xec] ;  /* 0x0000ec00011b7983 */ /* 0x000ea20000300800 */
[----:B---3--:R-:W-:Y:S03]  /*23f90*/  HMMA.16816.F32 R8, R12, R18, R8 ;  /* 0x000000120c08723c */ /* 0x008fe60000001808 */
[----:B--2---:R-:W-:Y:S04]  /*23fa0*/  STL.64 [R1+0x1408], R26 ;  /* 0x0014081a01007387 */ /* 0x004fe80000100a00 */
[----:B------:R0:W-:Y:S04]  /*23fb0*/  STL.64 [R1+0x1400], R24 ;  /* 0x0014001801007387 */ /* 0x0001e80000100a00 */
[----:B0-----:R-:W2:Y:S04]  /*23fc0*/  LDL.LU R24, [R1+0xc0] ;  /* 0x0000c00001187983 */ /* 0x001ea80000300800 */
[----:B------:R-:W2:Y:S04]  /*23fd0*/  LDL.LU R25, [R1+0xc4] ;  /* 0x0000c40001197983 */ /* 0x000ea80000300800 */
[----:B------:R-:W2:Y:S04]  /*23fe0*/  LDL.LU R26, [R1+0xc8] ;  /* 0x0000c800011a7983 */ /* 0x000ea80000300800 */
[----:B------:R-:W2:Y:S04]  /*23ff0*/  LDL.LU R27, [R1+0xcc] ;  /* 0x0000cc00011b7983 */ /* 0x000ea80000300800 */
[----:B------:R-:W3:Y:S04]  /*24000*/  LDL.LU R23, [R1+0xa5c] ;  /* 0x000a5c0001177983 */ /* 0x000ee80000300800 */
[----:B------:R-:W-:Y:S04]  /*24010*/  STL.64 [R1+0x20], R8 ;  /* 0x0000200801007387 */ /* 0x000fe80000100a00 */
[----:B------:R0:W-:Y:S04]  /*24020*/  STL.64 [R1+0x28], R10 ;  /* 0x0000280a01007387 */ /* 0x0001e80000100a00 */
[----:B0-----:R-:W2:Y:S04]  /*24030*/  LDL.LU.64 R10, [R1+0x1438] ;  /* 0x00143800010a7983 */ /* 0x001ea80000300a00 */
[----:B------:R-:W2:Y:S01]  /*24040*/  LDL.LU.64 R8, [R1+0x1430] ;  /* 0x0014300001087983 */ /* 0x000ea20000300a00 */
[----:B----4-:R-:W-:-:S02]  /*24050*/  F2FP.F16.E5M2.UNPACK_B R2, R0.H1 ;  /* 0x00000000ff02723e */ /* 0x010fc400030004ff */
[----:B-----5:R-:W-:-:S07]  /*24060*/  F2FP.F16.E5M2.UNPACK_B R3, R29.H1 ;  /* 0x0000001dff03723e */ /* 0x020fce00030004ff */
[----:B--2---:R-:W-:-:S15]  /*24070*/  HMMA.16816.F32 R8, R12, R2, R8 ;  /* 0x000000020c08723c */ /* 0x004fde0000001808 */
[----:B------:R-:W-:-:S04]  /*24080*/  NOP ;  /* 0x0000000000007918 */ /* 0x000fc80000000000 */
[----:B------:R-:W-:Y:S04]  /*24090*/  STL.64 [R1+0x30], R8 ;  /* 0x0000300801007387 */ /* 0x000fe80000100a00 */
[----:B------:R0:W-:Y:S04]  /*240a0*/  STL.64 [R1+0x38], R10 ;  /* 0x0000380a01007387 */ /* 0x0001e80000100a00 */
[----:B0-----:R-:W2:Y:S04]  /*240b0*/  LDL.LU.64 R10, [R1+0x1428] ;  /* 0x00142800010a7983 */ /* 0x001ea80000300a00 */
[----:B------:R-:W2:Y:S01]  /*240c0*/  LDL.LU.64 R8, [R1+0x1420] ;  /* 0x0014200001087983 */ /* 0x000ea20000300a00 */
[----:B------:R-:W-:-:S02]  /*240d0*/  F2FP.F16.E5M2.UNPACK_B R4, R28.H1 ;  /* 0x0000001cff04723e */ /* 0x000fc400030004ff */
[----:B------:R-:W-:Y:S02]  /*240e0*/  F2FP.F16.E5M2.UNPACK_B R5, R5.H1 ;  /* 0x00000005ff05723e */ /* 0x000fe400030004ff */
[----:B------:R-:W-:Y:S02]  /*240f0*/  F2FP.F16.E5M2.UNPACK_B R6, R6.H1 ;  /* 0x00000006ff06723e */ /* 0x000fe400030004ff */
[----:B------:R-:W-:Y:S01]  /*24100*/  F2FP.F16.E5M2.UNPACK_B R7, R7.H1 ;  /* 0x00000007ff07723e */ /* 0x000fe200030004ff */
[----:B------:R-:W4:Y:S04]  /*24110*/  LDL.LU R29, [R1+0xa68] ;  /* 0x000a6800011d7983 */ /* 0x000f280000300800 */
[----:B------:R-:W4:Y:S02]  /*24120*/  LDL.LU R28, [R1+0xa64] ;  /* 0x000a6400011c7983 */ /* 0x000f240000300800 */
[C---:B------:R-:W-:Y:S08]  /*24130*/  HMMA.16816.F32 R24, R12.reuse, R6, R24 ;  /* 0x000000060c18723c */ /* 0x040ff00000001818 */
[----:B--2---:R-:W-:-:S15]  /*24140*/  HMMA.16816.F32 R8, R12, R4, R8 ;  /* 0x000000040c08723c */ /* 0x004fde0000001808 */
[----:B------:R-:W-:-:S04]  /*24150*/  NOP ;  /* 0x0000000000007918 */ /* 0x000fc80000000000 */
[----:B------:R-:W-:Y:S04]  /*24160*/  STL.64 [R1+0x40], R8 ;  /* 0x0000400801007387 */ /* 0x000fe80000100a00 */
[----:B------:R0:W-:Y:S04]  /*24170*/  STL.64 [R1+0x48], R10 ;  /* 0x0000480a01007387 */ /* 0x0001e80000100a00 */
[----:B0-----:R-:W2:Y:S04]  /*24180*/  LDL.LU.64 R10, [R1+0x1418] ;  /* 0x00141800010a7983 */ /* 0x001ea80000300a00 */
[----:B------:R-:W5:Y:S04]  /*24190*/  LDL.LU.64 R8, [R1+0x1410] ;  /* 0x0014100001087983 */ /* 0x000f680000300a00 */
        /* <DEDUP_REMOVED lines=10> */
[----:B-----5:R-:W-:-:S02]  /*24240*/  F2FP.F16.E5M2.UNPACK_B R8, R8.H1 ;  /* 0x00000008ff08723e */ /* 0x020fc400030004ff */
[----:B------:R-:W-:-:S07]  /*24250*/  F2FP.F16.E5M2.UNPACK_B R9, R9.H1 ;  /* 0x00000009ff09723e */ /* 0x000fce00030004ff */
        /* <DEDUP_REMOVED lines=12> */
[----:B0-----:R-:W2:Y:S04]  /*24320*/  LDL.LU.64 R26, [R1+0x13e8] ;  /* 0x0013e800011a7983 */ /* 0x001ea80000300a00 */
[----:B------:R-:W5:Y:S04]  /*24330*/  LDL.LU.64 R24, [R1+0x13e0] ;  /* 0x0013e00001187983 */ /* 0x000f680000300a00 */
[----:B------:R-:W-:Y:S04]  /*24340*/  STL.64 [R1+0x1398], R10 ;  /* 0x0013980a01007387 */ /* 0x000fe80000100a00 */
[----:B------:R-:W-:Y:S01]  /*24350*/  STL.64 [R1+0x1390], R8 ;  /* 0x0013900801007387 */ /* 0x000fe20000100a00 */
[----:B------:R-:W-:-:S02]  /*24360*/  F2FP.F16.E5M2.UNPACK_B R16, R16.H1 ;  /* 0x00000010ff10723e */ /* 0x000fc400030004ff */
[----:B------:R-:W-:-:S07]  /*24370*/  F2FP.F16.E5M2.UNPACK_B R17, R17.H1 ;  /* 0x00000011ff11723e */ /* 0x000fce00030004ff */
[----:B---3--:R-:W-:Y:S01]  /*24380*/  HMMA.16816.F32 R4, R12, R16, R4 ;  /* 0x000000100c04723c */ /* 0x008fe20000001804 */
[----:B-----5:R-:W-:Y:S02]  /*24390*/  IMAD R0, R25, 0x100, R24 ;  /* 0x0000010019007824 */ /* 0x020fe400078e0218 */
[----:B--2---:R-:W-:Y:S01]  /*243a0*/  IMAD R22, R22, 0x100, R26 ;  /* 0x0000010016167824 */ /* 0x004fe200078e021a */
[----:B------:R-:W2:Y:S04]  /*243b0*/  LDL.LU R24, [R1+0x150] ;  /* 0x0001500001187983 */ /* 0x000ea80000300800 */
[----:B------:R-:W2:Y:S01]  /*243c0*/  LDL.LU R25, [R1+0x154] ;  /* 0x0001540001197983 */ /* 0x000ea20000300800 */
[----:B------:R-:W-:-:S03]  /*243d0*/  IMAD R23, R23, 0x100, R27 ;  /* 0x0000010017177824 */ /* 0x000fc600078e021b */
[----:B------:R-:W3:Y:S04]  /*243e0*/  LDL.LU R26, [R1+0x158] ;  /* 0x00015800011a7983 */ /* 0x000ee80000300800 */
[----:B------:R-:W3:Y:S04]  /*243f0*/  LDL.LU R27, [R1+0x15c] ;  /* 0x00015c00011b7983 */ /* 0x000ee80000300800 */
[----:B---3--:R-:W-:Y:S04]  /*24400*/  STL.64 [R1+0x1328], R26 ;  /* 0x0013281a01007387 */ /* 0x008fe80000100a00 */
[----:B--2---:R0:W-:Y:S04]  /*24410*/  STL.64 [R1+0x1320], R24 ;  /* 0x0013201801007387 */ /* 0x0041e80000100a00 */
[----:B------:R1:W-:Y:S04]  /*24420*/  STL [R1+0x1368], R16 ;  /* 0x0013681001007387 */ /* 0x0003e80000100800 */
[----:B------:R-:W-:Y:S04]  /*24430*/  STL [R1+0x1364], R17 ;  /* 0x0013641101007387 */ /* 0x000fe80000100800 */
[----:B------:R-:W-:Y:S04]  /*24440*/  STL.64 [R1+0x70], R4 ;  /* 0x0000700401007387 */ /* 0x000fe80000100a00 */
[----:B------:R-:W-:Y:S04]  /*24450*/  STL.64 [R1+0x78], R6 ;  /* 0x0000780601007387 */ /* 0x000fe80000100a00 */
[----:B0-----:R-:W2:Y:S04]  /*24460*/  LDL.LU R24, [R1+0x170] ;  /* 0x0001700001187983 */ /* 0x001ea80000300800 */
[----:B------:R-:W2:Y:S04]  /*24470*/  LDL.LU R25, [R1+0x174] ;  /* 0x0001740001197983 */ /* 0x000ea80000300800 */
[----:B------:R-:W3:Y:S04]  /*24480*/  LDL.LU R26, [R1+0x178] ;  /* 0x00017800011a7983 */ /* 0x000ee80000300800 */
[----:B------:R-:W3:Y:S04]  /*24490*/  LDL.LU R27, [R1+0x17c] ;  /* 0x00017c00011b7983 */ /* 0x000ee80000300800 */
[----:B-1----:R-:W5:Y:S04]  /*244a0*/  LDL.LU R16, [R1+0xa78] ;  /* 0x000a780001107983 */ /* 0x002f680000300800 */
[----:B-----5:R0:W-:Y:S04]  /*244b0*/  STL [R1+0x136c], R16 ;  /* 0x00136c1001007387 */ /* 0x0201e80000100800 */
[----:B0-----:R-:W5:Y:S04]  /*244c0*/  LDL.LU R16, [R1+0xa70] ;  /* 0x000a700001107983 */ /* 0x001f680000300800 */
[----:B------:R-:W5:Y:S04]  /*244d0*/  LDL.LU R17, [R1+0xa80] ;  /* 0x000a800001117983 */ /* 0x000f680000300800 */
[----:B------:R-:W-:Y:S01]  /*244e0*/  STL.64 [R1+0x13d8], R18 ;  /* 0x0013d81201007387 */ /* 0x000fe20000100a00 */
[----:B----4-:R-:W-:-:S03]  /*244f0*/  IMAD R28, R28, 0x100, R29 ;  /* 0x000001001c1c7824 */ /* 0x010fc600078e021d */
[----:B-----5:R-:W-:Y:S04]  /*24500*/  STL.64 [R1+0x13d0], R16 ;  /* 0x0013d01001007387 */ /* 0x020fe80000100a00 */
[----:B------:R-:W4:Y:S04]  /*24510*/  LDL.LU R29, [R1+0xa88] ;  /* 0x000a8800011d7983 */ /* 0x000f280000300800 */
        /* <DEDUP_REMOVED lines=36> */
[----:B---3--:R-:W-:Y:S04]  /*24760*/  STL.64 [R1+0x1358], R26 ;  /* 0x0013581a01007387 */ /* 0x008fe80000100a00 */
[----:B------:R0:W-:Y:S04]  /*24770*/  STL.64 [R1+0x1350], R24 ;  /* 0x0013501801007387 */ /* 0x0001e80000100a00 */
[----:B0-----:R-:W3:Y:S04]  /*24780*/  LDL.LU R24, [R1+0x120] ;  /* 0x0001200001187983 */ /* 0x001ee80000300800 */
[----:B------:R-:W3:Y:S04]  /*24790*/  LDL.LU R25, [R1+0x124] ;  /* 0x0001240001197983 */ /* 0x000ee80000300800 */
[----:B------:R-:W2:Y:S04]  /*247a0*/  LDL.LU R26, [R1+0x128] ;  /* 0x00012800011a7983 */ /* 0x000ea80000300800 */
[----:B------:R-:W2:Y:S01]  /*247b0*/  LDL.LU R27, [R1+0x12c] ;  /* 0x00012c00011b7983 */ /* 0x000ea20000300800 */
[----:B------:R-:W-:-:S02]  /*247c0*/  F2FP.F16.E5M2.UNPACK_B R12, R0 ;  /* 0x00000000ff0c723e */ /* 0x000fc400020004ff */
[----:B------:R-:W-:Y:S02]  /*247d0*/  F2FP.F16.E5M2.UNPACK_B R13, R22 ;  /* 0x00000016ff0d723e */ /* 0x000fe400020004ff */
[----:B------:R-:W-:Y:S02]  /*247e0*/  F2FP.F16.E5M2.UNPACK_B R14, R23 ;  /* 0x00000017ff0e723e */ /* 0x000fe400020004ff */
[----:B------:R-:W-:Y:S01]  /*247f0*/  F2FP.F16.E5M2.UNPACK_B R15, R28 ;  /* 0x0000001cff0f723e */ /* 0x000fe200020004ff */
        /* <DEDUP_REMOVED lines=12> */
[----:B------:R-:W2:Y:S04]  /*248c0*/  LDL.LU R27, [R1+0x1dc] ;  /* 0x0001dc00011b7983 */ /* 0x000ea80000300800 */
[----:B------:R-:W3:Y:S04]  /*248d0*/  LDL.LU R0, [R1+0xa6c] ;  /* 0x000a6c0001007983 */ /* 0x000ee80000300800 */
[----:B------:R-:W2:Y:S04]  /*248e0*/  LDL.LU R22, [R1+0xa74] ;  /* 0x000a740001167983 */ /* 0x000ea80000300800 */
[----:B------:R-:W2:Y:S04]  /*248f0*/  LDL.LU R23, [R1+0xa7c] ;  /* 0x000a7c0001177983 */ /* 0x000ea80000300800 */
[----:B------:R-:W4:Y:S04]  /*24900*/  LDL.LU R28, [R1+0xa84] ;  /* 0x000a8400011c7983 */ /* 0x000f280000300800 */
        /* <DEDUP_REMOVED lines=34> */
[----:B---3--:R-:W-:Y:S01]  /*24b30*/  IMAD R0, R0, 0x100, R16 ;  /* 0x0000010000007824 */ /* 0x008fe200078e0210 */
[----:B--2---:R-:W-:-:S15]  /*24b40*/  HMMA.16816.F32 R24, R12, R10, R24 ;  /* 0x0000000a0c18723c */ /* 0x004fde0000001818 */
[----:B------:R-:W-:-:S04]  /*24b50*/  NOP ;  /* 0x0000000000007918 */ /* 0x000fc80000000000 */
[----:B------:R-:W-:Y:S04]  /*24b60*/  STL.64 [R1+0x2c0], R24 ;  /* 0x0002c01801007387 */ /* 0x000fe80000100a00 */
[----:B------:R0:W-:Y:S04]  /*24b70*/  STL.64 [R1+0x2c8], R26 ;  /* 0x0002c81a01007387 */ /* 0x0001e80000100a00 */
[----:B0-----:R-:W2:Y:S04]  /*24b80*/  LDL.LU.64 R26, [R1+0x1378] ;  /* 0x00137800011a7983 */ /* 0x001ea80000300a00 */
[----:B------:R-:W2:Y:S04]  /*24b90*/  LDL.LU.64 R24, [R1+0x1370] ;  /* 0x0013700001187983 */ /* 0x000ea80000300a00 */
[----:B------:R-:W3:Y:S01]  /*24ba0*/  LDL.LU R16, [R1+0x136c] ;  /* 0x00136c0001107983 */ /* 0x000ee20000300800 */
[----:B------:R-:W-:-:S02]  /*24bb0*/  IMAD R23, R23, 0x100, R17 ;  /* 0x0000010017177824 */ /* 0x000fc400078e0211 */
[----:B---3--:R-:W-:Y:S02]  /*24bc0*/  IMAD R22, R22, 0x100, R16 ;  /* 0x0000010016167824 */ /* 0x008fe400078e0210 */
[----:B------:R-:W2:Y:S04]  /*24bd0*/  LDL.LU R16, [R1+0x1368] ;  /* 0x0013680001107983 */ /* 0x000ea80000300800 */
[----:B------:R-:W2:Y:S01]  /*24be0*/  LDL.LU R17, [R1+0x1364] ;  /* 0x0013640001117983 */ /* 0x000ea20000300800 */
[----:B----4-:R-:W-:-:S03]  /*24bf0*/  IMAD R28, R28, 0x100, R29 ;  /* 0x000001001c1c7824 */ /* 0x010fc600078e021d */
        /* <DEDUP_REMOVED lines=17> */
[----:B------:R-:W2:Y:S04]  /*24d10*/  LDL.LU.64 R24, [R1+0x1340] ;  /* 0x0013400001187983 */ /* 0x000ea80000300a00 */
[----:B------:R0:W-:Y:S04]  /*24d20*/  STL [R1+0x12f4], R20 ;  /* 0x0012f41401007387 */ /* 0x0001e80000100800 */
[----:B------:R1:W-:Y:S04]  /*24d30*/  STL [R1+0x12f0], R21 ;  /* 0x0012f01501007387 */ /* 0x0003e80000100800 */
[----:B0-----:R-:W4:Y:S04]  /*24d40*/  LDL.LU R20, [R1+0x160] ;  /* 0x0001600001147983 */ /* 0x001f280000300800 */
[----:B-1----:R-:W4:Y:S04]  /*24d50*/  LDL.LU R21, [R1+0x164] ;  /* 0x0001640001157983 */ /* 0x002f280000300800 */
[----:B------:R-:W4:Y:S04]  /*24d60*/  LDL.LU R22, [R1+0x168] ;  /* 0x0001680001167983 */ /* 0x000f280000300800 */
[----:B------:R-:W4:Y:S01]  /*24d70*/  LDL.LU R23, [R1+0x16c] ;  /* 0x00016c0001177983 */ /* 0x000f220000300800 */
        /* <DEDUP_REMOVED lines=12> */
[----:B----4-:R-:W-:-:S15]  /*24e40*/  HMMA.16816.F32 R20, R12, R4, R20 ;  /* 0x000000040c14723c */ /* 0x010fde0000001814 */
[----:B------:R-:W-:-:S04]  /*24e50*/  NOP ;  /* 0x0000000000007918 */ /* 0x000fc80000000000 */
[----:B------:R-:W-:Y:S04]  /*24e60*/  STL.64 [R1+0x290], R20 ;  /* 0x0002901401007387 */ /* 0x000fe80000100a00 */
[----:B------:R2:W-:Y:S04]  /*24e70*/  STL.64 [R1+0x298], R22 ;  /* 0x0002981601007387 */ /* 0x0005e80000100a00 */
[----:B------:R-:W-:Y:S04]  /*24e80*/  STL.64 [R1+0x12b0], R6 ;  /* 0x0012b00601007387 */ /* 0x000fe80000100a00 */
[----:B------:R-:W-:Y:S01]  /*24e90*/  STL.64 [R1+0x12a8], R4 ;  /* 0x0012a80401007387 */ /* 0x000fe20000100a00 */
[----:B--2---:R-:W-:-:S15]  /*24ea0*/  HMMA.16816.F32 R20, R12, R6, R24 ;  /* 0x000000060c14723c */ /* 0x004fde0000001818 */
[----:B------:R-:W-:-:S04]  /*24eb0*/  NOP ;  /* 0x0000000000007918 */ /* 0x000fc80000000000 */
[----:B------:R-:W-:Y:S04]  /*24ec0*/  STL.64 [R1+0x280], R20 ;  /* 0x0002801401007387 */ /* 0x000fe80000100a00 */
[----:B------:R-:W-:Y:S04]  /*24ed0*/  STL.64 [R1+0x288], R22 ;  /* 0x0002881601007387 */ /* 0x000fe80000100a00 */
[----:B------:R-:W2:Y:S04]  /*24ee0*/  LDL.LU R24, [R1+0x50] ;  /* 0x0000500001187983 */ /* 0x000ea80000300800 */
[----:B------:R-:W2:Y:S04]  /*24ef0*/  LDL.LU R25, [R1+0x54] ;  /* 0x0000540001197983 */ /* 0x000ea80000300800 */
[----:B------:R-:W4:Y:S01]  /*24f00*/  LDL.LU R26, [R1+0x58] ;  /* 0x00005800011a7983 */ /* 0x000f220000300800 */
[----:B---3--:R-:W-:-:S03]  /*24f10*/  IMAD.MOV.U32 R27, RZ, RZ, R29 ;  /* 0x000000ffff1b7224 */ /* 0x008fc600078e001d */
[----:B------:R-:W3:Y:S04]  /*24f20*/  LDL.LU R29, [R1+0x1318] ;  /* 0x00131800011d7983 */ /* 0x000ee80000300800 */
[----:B----4-:R-:W-:Y:S04]  /*24f30*/  STL.64 [R1+0x1290], R26 ;  /* 0x0012901a01007387 */ /* 0x010fe80000100a00 */
[----:B--2---:R0:W-:Y:S04]  /*24f40*/  STL.64 [R1+0x1288], R24 ;  /* 0x0012881801007387 */ /* 0x0041e80000100a00 */
[----:B0-----:R-:W2:Y:S04]  /*24f50*/  LDL.LU R24, [R1+0xa0] ;  /* 0x0000a00001187983 */ /* 0x001ea80000300800 */
[----:B------:R-:W2:Y:S04]  /*24f60*/  LDL.LU R25, [R1+0xa4] ;  /* 0x0000a40001197983 */ /* 0x000ea80000300800 */
[----:B------:R-:W4:Y:S04]  /*24f70*/  LDL.LU R26, [R1+0xa8] ;  /* 0x0000a800011a7983 */ /* 0x000f280000300800 */
        /* <DEDUP_REMOVED lines=37> */
[----:B------:R-:W-:Y:S03]  /*251d0*/  HMMA.16816.F32 R20, R12, R8, R20 ;  /* 0x000000080c14723c */ /* 0x000fe60000001814 */
[----:B-----5:R-:W-:Y:S04]  /*251e0*/  STL.64 [R1+0x12e0], R6 ;  /* 0x0012e00601007387 */ /* 0x020fe80000100a00 */
[----:B--2---:R0:W-:Y:S04]  /*251f0*/  STL.64 [R1+0x12d8], R4 ;  /* 0x0012d80401007387 */ /* 0x0041e80000100a00 */
[----:B0-----:R-:W2:Y:S04]  /*25200*/  LDL.LU R4, [R1+0x110] ;  /* 0x0001100001047983 */ /* 0x001ea80000300800 */
[----:B------:R-:W2:Y:S04]  /*25210*/  LDL.LU R5, [R1+0x114] ;  /* 0x0001140001057983 */ /* 0x000ea80000300800 */
[----:B------:R-:W2:Y:S04]  /*25220*/  LDL.LU R6, [R1+0x118] ;  /* 0x0001180001067983 */ /* 0x000ea80000300800 */
[----:B------:R-:W2:Y:S04]  /*25230*/  LDL.LU R7, [R1+0x11c] ;  /* 0x00011c0001077983 */ /* 0x000ea80000300800 */
[----:B----4-:R-:W-:Y:S04]  /*25240*/  STL.64 [R1+0x12a0], R26 ;  /* 0x0012a01a01007387 */ /* 0x010fe80000100a00 */
[----:B------:R0:W-:Y:S04]  /*25250*/  STL.64 [R1+0x1298], R24 ;  /* 0x0012981801007387 */ /* 0x0001e80000100a00 */
[----:B0-----:R-:W4:Y:S04]  /*25260*/  LDL.LU R24, [R1+0xb0] ;  /* 0x0000b00001187983 */ /* 0x001f280000300800 */
[----:B------:R-:W4:Y:S04]  /*25270*/  LDL.LU R25, [R1+0xb4] ;  /* 0x0000b40001197983 */ /* 0x000f280000300800 */
[----:B------:R-:W4:Y:S01]  /*25280*/  LDL.LU R26, [R1+0xb8] ;  /* 0x0000b800011a7983 */ /* 0x000f220000300800 */
[----:B---3--:R-:W-:-:S03]  /*25290*/  IMAD.MOV.U32 R27, RZ, RZ, R29 ;  /* 0x000000ffff1b7224 */ /* 0x008fc600078e001d */
[----:B------:R-:W-:Y:S04]  /*252a0*/  STL.64 [R1+0x270], R20 ;  /* 0x0002701401007387 */ /* 0x000fe80000100a00 */
[----:B------:R0:W-:Y:S01]  /*252b0*/  STL [R1+0x278], R22 ;  /* 0x0002781601007387 */ /* 0x0001e20000100800 */
[----:B------:R-:W-:-:S03]  /*252c0*/  IMAD.MOV.U32 R29, RZ, RZ, R23 ;  /* 0x000000ffff1d7224 */ /* 0x000fc600078e0017 */
[----:B0-----:R-:W3:Y:S04]  /*252d0*/  LDL.LU.64 R22, [R1+0x1310] ;  /* 0x0013100001167983 */ /* 0x001ee80000300a00 */
[----:B------:R-:W3:Y:S04]  /*252e0*/  LDL.LU.64 R20, [R1+0x1308] ;  /* 0x0013080001147983 */ /* 0x000ee80000300a00 */
[----:B------:R0:W-:Y:S01]  /*252f0*/  STL [R1+0x1188], R29 ;  /* 0x0011881d01007387 */ /* 0x0001e20000100800 */
[----:B---3--:R-:W-:-:S15]  /*25300*/  HMMA.16816.F32 R20, R12, R10, R20 ;  /* 0x0000000a0c14723c */ /* 0x008fde0000001814 */
[----:B------:R-:W-:-:S04]  /*25310*/  NOP ;  /* 0x0000000000007918 */ /* 0x000fc80000000000 */
[----:B------:R-:W-:Y:S04]  /*25320*/  STL.64 [R1+0x260], R20 ;  /* 0x0002601401007387 */ /* 0x000fe80000100a00 */
[----:B------:R1:W-:Y:S01]  /*25330*/  STL [R1+0x268], R22 ;  /* 0x0002681601007387 */ /* 0x0003e20000100800 */
[----:B0-----:R-:W-:-:S03]  /*25340*/  IMAD.MOV.U32 R29, RZ, RZ, R23 ;  /* 0x000000ffff1d7224 */ /* 0x001fc600078e0017 */
[----:B-1----:R-:W3:Y:S04]  /*25350*/  LDL.LU.64 R22, [R1+0x1300] ;  /* 0x0013000001167983 */ /* 0x002ee80000300a00 */
[----:B------:R-:W5:Y:S01]  /*25360*/  LDL.LU.64 R20, [R1+0x12f8] ;  /* 0x0012f80001147983 */ /* 0x000f620000300a00 */
[----:B------:R-:W-:Y:S02]  /*25370*/  IMAD R28, R28, 0x100, R17 ;  /* 0x000001001c1c7824 */ /* 0x000fe400078e0211 */
[----:B-----5:R-:W-:Y:S02]  /*25380*/  IMAD R0, R0, 0x100, R20 ;  /* 0x0000010000007824 */ /* 0x020fe400078e0214 */
[----:B---3--:R-:W-:Y:S01]  /*25390*/  IMAD R22, R22, 0x100, R21 ;  /* 0x0000010016167824 */ /* 0x008fe200078e0215 */
[----:B------:R-:W3:Y:S04]  /*253a0*/  LDL.LU R20, [R1+0x12f4] ;  /* 0x0012f40001147983 */ /* 0x000ee80000300800 */
[----:B------:R-:W3:Y:S01]  /*253b0*/  LDL.LU R21, [R1+0x12f0] ;  /* 0x0012f00001157983 */ /* 0x000ee20000300800 */
[----:B------:R-:W-:-:S03]  /*253c0*/  IMAD R23, R23, 0x100, R16 ;  /* 0x0000010017177824 */ /* 0x000fc600078e0210 */
[----:B------:R-:W2:Y:S04]  /*253d0*/  LDL.LU R16, [R1+0x12ec] ;  /* 0x0012ec0001107983 */ /* 0x000ea80000300800 */
[----:B------:R-:W2:Y:S02]  /*253e0*/  LDL.LU R17, [R1+0x12e8] ;  /* 0x0012e80001117983 */ /* 0x000ea40000300800 */
[----:B--2---:R-:W-:Y:S02]  /*253f0*/  HMMA.16816.F32 R12, R12, R16, R4 ;  /* 0x000000100c0c723c */ /* 0x004fe40000001804 */
[----:B------:R-:W3:Y:S04]  /*25400*/  LDL.LU.64 R6, [R1+0x12e0] ;  /* 0x0012e00001067983 */ /* 0x000ee80000300a00 */
[----:B------:R-:W3:-:S13]  /*25410*/  LDL.LU.64 R4, [R1+0x12d8] ;  /* 0x0012d80001047983 */ /* 0x000eda0000300a00 */
[----:B------:R0:W-:Y:S04]  /*25420*/  STL.64 [R1+0x250], R12 ;  /* 0x0002500c01007387 */ /* 0x0001e80000100a00 */
[----:B------:R1:W-:Y:S01]  /*25430*/  STL.64 [R1+0x258], R14 ;  /* 0x0002580e01007387 */ /* 0x0003e20000100a00 */
[----:B0-----:R-:W-:Y:S02]  /*25440*/  F2FP.F16.E5M2.UNPACK_B R12, R0 ;  /* 0x00000000ff0c723e */ /* 0x001fe400020004ff */
[----:B------:R-:W-:Y:S02]  /*25450*/  F2FP.F16.E5M2.UNPACK_B R13, R22 ;  /* 0x00000016ff0d723e */ /* 0x000fe400020004ff */
[----:B-1----:R-:W-:Y:S02]  /*25460*/  F2FP.F16.E5M2.UNPACK_B R14, R23 ;  /* 0x00000017ff0e723e */ /* 0x002fe400020004ff */
[----:B------:R-:W-:Y:S01]  /*25470*/  F2FP.F16.E5M2.UNPACK_B R15, R28 ;  /* 0x0000001cff0f723e */ /* 0x000fe200020004ff */
[----:B------:R-:W2:Y:S04]  /*25480*/  LDL.LU R0, [R1+0xaac] ;  /* 0x000aac0001007983 */ /* 0x000ea80000300800 */
[----:B------:R-:W5:Y:S04]  /*25490*/  LDL.LU R22, [R1+0xac4] ;  /* 0x000ac40001167983 */ /* 0x000f680000300800 */
[----:B------:R-:W5:Y:S04]  /*254a0*/  LDL.LU R23, [R1+0xac8] ;  /* 0x000ac80001177983 */ /* 0x000f680000300800 */
[----:B------:R-:W2:Y:S01]  /*254b0*/  LDL.LU R28, [R1+0xabc] ;  /* 0x000abc00011c7983 */ /* 0x000ea20000300800 */
[----:B---3--:R-:W-:-:S15]  /*254c0*/  HMMA.16816.F32 R4, R12, R20, R4 ;  /* 0x000000140c04723c */ /* 0x008fde0000001804 */
[----:B------:R-:W-:-:S04]  /*254d0*/  NOP ;  /* 0x0000000000007918 */ /* 0x000fc80000000000 */
[----:B------:R-:W-:Y:S04]  /*254e0*/  STL.64 [R1+0x240], R4 ;  /* 0x0002400401007387 */ /* 0x000fe80000100a00 */
[----:B------:R0:W-:Y:S04]  /*254f0*/  STL.64 [R1+0x248], R6 ;  /* 0x0002480601007387 */ /* 0x0001e80000100a00 */
[----:B0-----:R-:W3:Y:S04]  /*25500*/  LDL.LU.64 R6, [R1+0x12d0] ;  /* 0x0012d00001067983 */ /* 0x001ee80000300a00 */
[----:B------:R-:W3:Y:S04]  /*25510*/  LDL.LU.64 R4, [R1+0x12c8] ;  /* 0x0012c80001047983 */ /* 0x000ee80000300a00 */
[----:B------:R-:W2:Y:S04]  /*25520*/  LDL.LU R20, [R1+0xab4] ;  /* 0x000ab40001147983 */ /* 0x000ea80000300800 */
        /* <DEDUP_REMOVED lines=14> */
[----:B------:R-:W4:Y:S02]  /*25610*/  LDL.LU.64 R4, [R1+0x12a8] ;  /* 0x0012a80001047983 */ /* 0x000f240000300a00 */
[----:B----4-:R-:W-:-:S15]  /*25620*/  HMMA.16816.F32 R24, R12, R4, R24 ;  /* 0x000000040c18723c */ /* 0x010fde0000001818 */
[----:B------:R-:W-:-:S04]  /*25630*/  NOP ;  /* 0x0000000000007918 */ /* 0x000fc80000000000 */
[----:B------:R-:W-:Y:S04]  /*25640*/  STL.64 [R1+0x210], R24 ;  /* 0x0002101801007387 */ /* 0x000fe80000100a00 */
[----:B------:R0:W-:Y:S04]  /*25650*/  STL.64 [R1+0x218], R26 ;  /* 0x0002181a01007387 */ /* 0x0001e80000100a00 */
[----:B0-----:R-:W3:Y:S04]  /*25660*/  LDL.LU.64 R26, [R1+0x12a0] ;  /* 0x0012a000011a7983 */ /* 0x001ee80000300a00 */
[----:B------:R-:W3:Y:S02]  /*25670*/  LDL.LU.64 R24, [R1+0x1298] ;  /* 0x0012980001187983 */ /* 0x000ee40000300a00 */
[----:B---3--:R-:W-:Y:S02]  /*25680*/  HMMA.16816.F32 R4, R12, R6, R24 ;  /* 0x000000060c04723c */ /* 0x008fe40000001818 */
[----:B------:R-:W3:Y:S04]  /*25690*/  LDL.LU.64 R26, [R1+0x1290] ;  /* 0x00129000011a7983 */ /* 0x000ee80000300a00 */
[----:B------:R-:W3:-:S13]  /*256a0*/  LDL.LU.64 R24, [R1+0x1288] ;  /* 0x0012880001187983 */ /* 0x000eda0000300a00 */
[----:B------:R0:W-:Y:S04]  /*256b0*/  STL.64 [R1+0x200], R4 ;  /* 0x0002000401007387 */ /* 0x0001e80000100a00 */
[----:B------:R1:W-:Y:S04]  /*256c0*/  STL.64 [R1+0x208], R6 ;  /* 0x0002080601007387 */ /* 0x0003e80000100a00 */
[----:B0-----:R-:W4:Y:S04]  /*256d0*/  LDL.LU R4, [R1] ;  /* 0x0000000001047983 */ /* 0x001f280000300800 */
[----:B------:R-:W4:Y:S04]  /*256e0*/  LDL.LU R5, [R1+0x4] ;  /* 0x0000040001057983 */ /* 0x000f280000300800 */
[----:B-1----:R-:W4:Y:S04]  /*256f0*/  LDL.LU R6, [R1+0x8] ;  /* 0x0000080001067983 */ /* 0x002f280000300800 */
[----:B------:R-:W4:Y:S01]  /*25700*/  LDL.LU R7, [R1+0xc] ;  /* 0x00000c0001077983 */ /* 0x000f220000300800 */
[----:B---3--:R-:W-:-:S15]  /*25710*/  HMMA.16816.F32 R24, R12, R8, R24 ;  /* 0x000000080c18723c */ /* 0x008fde0000001818 */
[----:B------:R-:W-:-:S04]  /*25720*/  NOP ;  /* 0x0000000000007918 */ /* 0x000fc80000000000 */
[----:B------:R-:W-:Y:S04]  /*25730*/  STL.64 [R1+0x1f0], R24 ;  /* 0x0001f01801007387 */ /* 0x000fe80000100a00 */
[----:B------:R0:W-:Y:S04]  /*25740*/  STL.64 [R1+0x1f8], R26 ;  /* 0x0001f81a01007387 */ /* 0x0001e80000100a00 */
[----:B0-----:R-:W3:Y:S04]  /*25750*/  LDL.LU.64 R26, [R1+0x1280] ;  /* 0x00128000011a7983 */ /* 0x001ee80000300a00 */
[----:B------:R-:W3:Y:S01]  /*25760*/  LDL.LU.64 R24, [R1+0x1278] ;  /* 0x0012780001187983 */ /* 0x000ee20000300a00 */
[----:B----4-:R-:W-:-:S15]  /*25770*/  HMMA.16816.F32 R4, R12, R10, R4 ;  /* 0x0000000a0c04723c */ /* 0x010fde0000001804 */
[----:B------:R-:W-:-:S04]  /*25780*/  NOP ;  /* 0x0000000000007918 */ /* 0x000fc80000000000 */
[----:B------:R-:W-:Y:S04]  /*25790*/  STL.64 [R1], R4 ;  /* 0x0000000401007387 */ /* 0x000fe80000100a00 */
[----:B------:R-:W-:Y:S01]  /*257a0*/  STL.64 [R1+0x8], R6 ;  /* 0x0000080601007387 */ /* 0x000fe20000100a00 */
[----:B---3--:R-:W-:-:S15]  /*257b0*/  HMMA.16816.F32 R24, R12, R16, R24 ;  /* 0x000000100c18723c */ /* 0x008fde0000001818 */
[----:B------:R-:W-:-:S04]  /*257c0*/  NOP ;  /* 0x0000000000007918 */ /* 0x000fc80000000000 */
[----:B------:R-:W-:Y:S04]  /*257d0*/  STL.64 [R1+0x10b0], R26 ;  /* 0x0010b01a01007387 */ /* 0x000fe80000100a00 */
[----:B------:R0:W-:Y:S04]  /*257e0*/  STL.64 [R1+0x10a8], R24 ;  /* 0x0010a81801007387 */ /* 0x0001e80000100a00 */
        /* <DEDUP_REMOVED lines=16> */
[----:B------:R-:W2:Y:S04]  /*258f0*/  LDL R7, [R1+0x36c] ;  /* 0x00036c0001077983 */ /* 0x000ea80000100800 */
[----:B------:R-:W2:Y:S04]  /*25900*/  LDL R8, [R1+0x348] ;  /* 0x0003480001087983 */ /* 0x000ea80000100800 */
        /* <DEDUP_REMOVED lines=13> */
[----:B------:R-:W4:Y:S01]  /*259e0*/  LDL.LU R27, [R1+0x4c] ;  /* 0x00004c00011b7983 */ /* 0x000f220000300800 */
[----:B--2---:R-:W-:-:S03]  /*259f0*/  IMAD R2, R20, 0x100, R19 ;  /* 0x0000010014027824 */ /* 0x004fc600078e0213 */
[----:B------:R-:W2:Y:S04]  /*25a00*/  LDL R19, [R1+0x39c] ;  /* 0x00039c0001137983 */ /* 0x000ea80000100800 */
[----:B----4-:R-:W-:Y:S04]  /*25a10*/  STL.64 [R1+0x1250], R26 ;  /* 0x0012501a01007387 */ /* 0x010fe80000100a00 */
[----:B---3--:R0:W-:Y:S04]  /*25a20*/  STL.64 [R1+0x1248], R24 ;  /* 0x0012481801007387 */ /* 0x0081e80000100a00 */
[----:B0-----:R-:W3:Y:S04]  /*25a30*/  LDL.LU R24, [R1+0x30] ;  /* 0x0000300001187983 */ /* 0x001ee80000300800 */
[----:B------:R-:W3:Y:S04]  /*25a40*/  LDL.LU R25, [R1+0x34] ;  /* 0x0000340001197983 */ /* 0x000ee80000300800 */
[----:B------:R-:W4:Y:S04]  /*25a50*/  LDL.LU R26, [R1+0x38] ;  /* 0x00003800011a7983 */ /* 0x000f280000300800 */
[----:B------:R-:W4:Y:S01]  /*25a60*/  LDL.LU R27, [R1+0x3c] ;  /* 0x00003c00011b7983 */ /* 0x000f220000300800 */
[----:B------:R-:W-:-:S02]  /*25a70*/  IMAD R0, R0, 0x100, R18 ;  /* 0x0000010000007824 */ /* 0x000fc400078e0212 */
[----:B------:R-:W-:Y:S01]  /*25a80*/  IMAD R3, R28, 0x100, R21 ;  /* 0x000001001c037824 */ /* 0x000fe200078e0215 */
[----:B------:R-:W2:Y:S04]  /*25a90*/  LDL R20, [R1+0x3a8] ;  /* 0x0003a80001147983 */ /* 0x000ea80000100800 */
        /* <DEDUP_REMOVED lines=8> */
[----:B-----5:R-:W-:Y:S01]  /*25b20*/  IMAD R4, R22, 0x100, R23 ;  /* 0x0000010016047824 */ /* 0x020fe200078e0217 */
[----:B------:R-:W-:-:S02]  /*25b30*/  F2FP.F16.E5M2.UNPACK_B R12, R0 ;  /* 0x00000000ff0c723e */ /* 0x000fc400020004ff */
[----:B----4-:R-:W-:Y:S04]  /*25b40*/  STL.64 [R1+0x1270], R26 ;  /* 0x0012701a01007387 */ /* 0x010fe80000100a00 */
[----:B---3--:R0:W-:Y:S04]  /*25b50*/  STL.64 [R1+0x1268], R24 ;  /* 0x0012681801007387 */ /* 0x0081e80000100a00 */
[----:B0-----:R-:W3:Y:S04]  /*25b60*/  LDL.LU R24, [R1+0x10] ;  /* 0x0000100001187983 */ /* 0x001ee80000300800 */
[----:B------:R-:W3:Y:S04]  /*25b70*/  LDL.LU R25, [R1+0x14] ;  /* 0x0000140001197983 */ /* 0x000ee80000300800 */
[----:B------:R-:W3:Y:S04]  /*25b80*/  LDL.LU R26, [R1+0x18] ;  /* 0x00001800011a7983 */ /* 0x000ee80000300800 */
[----:B------:R-:W3:Y:S01]  /*25b90*/  LDL.LU R27, [R1+0x1c] ;  /* 0x00001c00011b7983 */ /* 0x000ee20000300800 */
[----:B------:R-:W-:-:S02]  /*25ba0*/  F2FP.F16.E5M2.UNPACK_B R13, R2 ;  /* 0x00000002ff0d723e */ /* 0x000fc400020004ff */
[----:B------:R-:W-:Y:S02]  /*25bb0*/  F2FP.F16.E5M2.UNPACK_B R14, R3 ;  /* 0x00000003ff0e723e */ /* 0x000fe400020004ff */
[----:B------:R-:W-:Y:S02]  /*25bc0*/  F2FP.F16.E5M2.UNPACK_B R15, R4 ;  /* 0x00000004ff0f723e */ /* 0x000fe400020004ff */
[----:B--2---:R-:W-:Y:S02]  /*25bd0*/  F2FP.F16.E5M2.UNPACK_B R20, R20 ;  /* 0x00000014ff14723e */ /* 0x004fe400020004ff */
[----:B------:R-:W-:Y:S01]  /*25be0*/  F2FP.F16.E5M2.UNPACK_B R21, R21 ;  /* 0x00000015ff15723e */ /* 0x000fe200020004ff */
[----:B------:R-:W2:Y:S04]  /*25bf0*/  LDL R9, [R1+0x34c] ;  /* 0x00034c0001097983 */ /* 0x000ea80000100800 */
[----:B------:R-:W4:Y:S04]  /*25c00*/  LDL R10, [R1+0x358] ;  /* 0x00035800010a7983 */ /* 0x000f280000100800 */
[----:B------:R-:W5:Y:S04]  /*25c10*/  LDL R11, [R1+0x35c] ;  /* 0x00035c00010b7983 */ /* 0x000f680000100800 */
[----:B------:R-:W2:Y:S04]  /*25c20*/  LDL R16, [R1+0x338] ;  /* 0x0003380001107983 */ /* 0x000ea80000100800 */
[----:B------:R-:W2:Y:S04]  /*25c30*/  LDL R17, [R1+0x33c] ;  /* 0x00033c0001117983 */ /* 0x000ea80000100800 */
[----:B------:R-:W2:Y:S04]  /*25c40*/  LDL.LU R22, [R1+0xad4] ;  /* 0x000ad40001167983 */ /* 0x000ea80000300800 */
[----:B------:R-:W2:Y:S04]  /*25c50*/  LDL.LU R23, [R1+0xae0] ;  /* 0x000ae00001177983 */ /* 0x000ea80000300800 */
[----:B------:R-:W2:Y:S04]  /*25c60*/  LDL.LU R28, [R1+0xadc] ;  /* 0x000adc00011c7983 */ /* 0x000ea80000300800 */
[----:B------:R-:W2:Y:S04]  /*25c70*/  LDL.LU R0, [R1+0xacc] ;  /* 0x000acc0001007983 */ /* 0x000ea80000300800 */
[----:B------:R-:W2:Y:S04]  /*25c80*/  LDL R2, [R1+0x388] ;  /* 0x0003880001027983 */ /* 0x000ea80000100800 */
[----:B------:R-:W2:Y:S04]  /*25c90*/  LDL R3, [R1+0x38c] ;  /* 0x00038c0001037983 */ /* 0x000ea80000100800 */
[----:B------:R-:W2:Y:S01]  /*25ca0*/  LDL R4, [R1+0x378] ;  /* 0x0003780001047983 */ /* 0x000ea20000100800 */
[----:B---3--:R-:W-:-:S15]  /*25cb0*/  HMMA.16816.F32 R24, R12, R20, R24 ;  /* 0x000000140c18723c */ /* 0x008fde0000001818 */
[----:B------:R-:W-:-:S04]  /*25cc0*/  NOP ;  /* 0x0000000000007918 */ /* 0x000fc80000000000 */
[----:B------:R-:W-:Y:S04]  /*25cd0*/  STL.64 [R1+0x1e0], R24 ;  /* 0x0001e01801007387 */ /* 0x000fe80000100a00 */
[----:B------:R0:W-:Y:S04]  /*25ce0*/  STL.64 [R1+0x1e8], R26 ;  /* 0x0001e81a01007387 */ /* 0x0001e80000100a00 */
[----:B0-----:R-:W3:Y:S04]  /*25cf0*/  LDL.LU.64 R26, [R1+0x1270] ;  /* 0x00127000011a7983 */ /* 0x001ee80000300a00 */
[----:B------:R-:W3:Y:S01]  /*25d00*/  LDL.LU.64 R24, [R1+0x1268] ;  /* 0x0012680001187983 */ /* 0x000ee20000300a00 */
[----:B------:R-:W-:-:S02]  /*25d10*/  F2FP.F16.E5M2.UNPACK_B R18, R18 ;  /* 0x00000012ff12723e */ /* 0x000fc400020004ff */
[----:B------:R-:W-:-:S07]  /*25d20*/  F2FP.F16.E5M2.UNPACK_B R19, R19 ;  /* 0x00000013ff13723e */ /* 0x000fce00020004ff */
[----:B---3--:R-:W-:-:S15]  /*25d30*/  HMMA.16816.F32 R24, R12, R18, R24 ;  /* 0x000000120c18723c */ /* 0x008fde0000001818 */
        /* <DEDUP_REMOVED lines=30> */
[----:B------:R-:W-:Y:S01]  /*25f20*/  F2FP.F16.E5M2.UNPACK_B R9, R9 ;  /* 0x00000009ff09723e */ /* 0x000fe200020004ff */
[----:B------:R0:W-:Y:S04]  /*25f30*/  STL.64 [R1+0x11e0], R6 ;  /* 0x0011e00601007387 */ /* 0x0001e80000100a00 */
[----:B0-----:R-:W3:Y:S04]  /*25f40*/  LDL.LU R6, [R1+0xae4] ;  /* 0x000ae40001067983 */ /* 0x001ee80000300800 */
        /* <DEDUP_REMOVED lines=9> */
[----:B------:R-:W2:Y:S01]  /*25fe0*/  LDL.LU.64 R24, [R1+0x1218] ;  /* 0x0012180001187983 */ /* 0x000ea20000300a00 */
[----:B----4-:R-:W-:-:S02]  /*25ff0*/  F2FP.F16.E5M2.UNPACK_B R10, R10 ;  /* 0x0000000aff0a723e */ /* 0x010fc400020004ff */
[----:B-----5:R-:W-:-:S07]  /*26000*/  F2FP.F16.E5M2.UNPACK_B R11, R11 ;  /* 0x0000000bff0b723e */ /* 0x020fce00020004ff */
        /* <DEDUP_REMOVED lines=8> */
[----:B---3--:R-:W-:Y:S02]  /*26090*/  IMAD R0, R0, 0x100, R4 ;  /* 0x0000010000007824 */ /* 0x008fe400078e0204 */
[----:B------:R-:W-:Y:S02]  /*260a0*/  IMAD R22, R22, 0x100, R5 ;  /* 0x0000010016167824 */ /* 0x000fe400078e0205 */
[----:B------:R-:W-:Y:S02]  /*260b0*/  IMAD R23, R23, 0x100, R6 ;  /* 0x0000010017177824 */ /* 0x000fe400078e0206 */
[----:B------:R-:W-:Y:S01]  /*260c0*/  IMAD R28, R28, 0x100, R7 ;  /* 0x000001001c1c7824 */ /* 0x000fe200078e0207 */
[----:B------:R-:W-:Y:S04]  /*260d0*/  STL.64 [R1+0x11c0], R10 ;  /* 0x0011c00a01007387 */ /* 0x000fe80000100a00 */
[----:B------:R-:W-:Y:S04]  /*260e0*/  STL.64 [R1+0x11b8], R8 ;  /* 0x0011b80801007387 */ /* 0x000fe80000100a00 */
[----:B------:R-:W-:Y:S04]  /*260f0*/  STL [R1+0x1190], R16 ;  /* 0x0011901001007387 */ /* 0x000fe80000100800 */
[----:B------:R-:W-:Y:S01]  /*26100*/  STL [R1+0x118c], R17 ;  /* 0x00118c1101007387 */ /* 0x000fe20000100800 */
[----:B--2---:R-:W-:-:S15]  /*26110*/  HMMA.16816.F32 R4, R12, R16, R24 ;  /* 0x000000100c04723c */ /* 0x004fde0000001818 */
[----:B------:R-:W-:-:S04]  /*26120*/  NOP ;  /* 0x0000000000007918 */ /* 0x000fc80000000000 */
[----:B------:R-:W-:Y:S04]  /*26130*/  STL.64 [R1+0x90], R4 ;  /* 0x0000900401007387 */ /* 0x000fe80000100a00 */
[----:B------:R-:W-:Y:S04]  /*26140*/  STL.64 [R1+0x98], R6 ;  /* 0x0000980601007387 */ /* 0x000fe80000100a00 */
[----:B------:R-:W2:Y:S04]  /*26150*/  LDL.LU R24, [R1+0x260] ;  /* 0x0002600001187983 */ /* 0x000ea80000300800 */
[----:B------:R-:W2:Y:S04]  /*26160*/  LDL.LU R25, [R1+0x264] ;  /* 0x0002640001197983 */ /* 0x000ea80000300800 */
[----:B------:R-:W3:Y:S01]  /*26170*/  LDL.LU R26, [R1+0x268] ;  /* 0x00026800011a7983 */ /* 0x000ee20000300800 */
[----:B------:R-:W-:-:S05]  /*26180*/  IMAD.MOV.U32 R27, RZ, RZ, R29 ;  /* 0x000000ffff1b7224 */ /* 0x000fca00078e001d */
        /* <DEDUP_REMOVED lines=19> */
[----:B----4-:R0:W-:Y:S04]  /*262c0*/  STL [R1+0x1194], R16 ;  /* 0x0011941001007387 */ /* 0x0101e80000100800 */
[----:B0-----:R-:W4:Y:S04]  /*262d0*/  LDL.LU R16, [R1+0xaf0] ;  /* 0x000af00001107983 */ /* 0x001f280000300800 */
[----:B------:R-:W4:Y:S04]  /*262e0*/  LDL.LU R17, [R1+0xb04] ;  /* 0x000b040001117983 */ /* 0x000f280000300800 */
[----:B------:R-:W-:Y:S04]  /*262f0*/  STL.64 [R1+0x1200], R18 ;  /* 0x0012001201007387 */ /* 0x000fe80000100a00 */
[----:B----4-:R-:W-:Y:S04]  /*26300*/  STL.64 [R1+0x11f8], R16 ;  /* 0x0011f81001007387 */ /* 0x010fe80000100a00 */
        /* <DEDUP_REMOVED lines=158> */
[----:B------:R-:W4:Y:S01]  /*26cf0*/  LDL.LU R6, [R1+0x278] ;  /* 0x0002780001067983 */ /* 0x000f220000300800 */
[----:B---3--:R-:W-:Y:S01]  /*26d00*/  IMAD.MOV.U32 R7, RZ, RZ, R29 ;  /* 0x000000ffff077224 */ /* 0x008fe200078e001d */
[C---:B--2---:R-:W-:Y:S08]  /*26d10*/  HMMA.16816.F32 R24, R12.reuse, R10, R24 ;  /* 0x0000000a0c18723c */ /* 0x044ff00000001818 */
[----:B----4-:R-:W-:-:S15]  /*26d20*/  HMMA.16816.F32 R4, R12, R8, R4 ;  /* 0x000000080c04723c */ /* 0x010fde0000001804 */
[----:B------:R-:W-:-:S04]  /*26d30*/  NOP ;  /* 0x0000000000007918 */ /* 0x000fc80000000000 */
[----:B------:R-:W-:Y:S01]  /*26d40*/  IMAD.MOV.U32 R29, RZ, RZ, R7 ;  /* 0x000000ffff1d7224 */ /* 0x000fe200078e0007 */
[----:B------:R0:W-:Y:S04]  /*26d50*/  STL.64 [R1+0xb0], R4 ;  /* 0x0000b00401007387 */ /* 0x0001e80000100a00 */
[----:B------:R1:W-:Y:S04]  /*26d60*/  STL [R1+0xb8], R6 ;  /* 0x0000b80601007387 */ /* 0x0003e80000100800 */
[----:B------:R-:W-:Y:S04]  /*26d70*/  STL [R1+0xf90], R29 ;  /* 0x000f901d01007387 */ /* 0x000fe80000100800 */
[----:B0-----:R-:W2:Y:S04]  /*26d80*/  LDL.LU R4, [R1+0x220] ;  /* 0x0002200001047983 */ /* 0x001ea80000300800 */
[----:B------:R-:W-:Y:S04]  /*26d90*/  STL.64 [R1+0xa0], R24 ;  /* 0x0000a01801007387 */ /* 0x000fe80000100a00 */
[----:B------:R-:W-:Y:S04]  /*26da0*/  STL.64 [R1+0xa8], R26 ;  /* 0x0000a81a01007387 */ /* 0x000fe80000100a00 */
[----:B------:R-:W2:Y:S04]  /*26db0*/  LDL.LU R5, [R1+0x224] ;  /* 0x0002240001057983 */ /* 0x000ea80000300800 */
[----:B-1----:R-:W3:Y:S04]  /*26dc0*/  LDL.LU R6, [R1+0x228] ;  /* 0x0002280001067983 */ /* 0x002ee80000300800 */
        /* <DEDUP_REMOVED lines=10> */
[----:B------:R-:W5:Y:S04]  /*26e70*/  LDL.LU R22, [R1+0xb14] ;  /* 0x000b140001167983 */ /* 0x000f680000300800 */
        /* <DEDUP_REMOVED lines=20> */
[----:B------:R-:W2:Y:S04]  /*26fc0*/  LDL.LU R10, [R1+0x208] ;  /* 0x00020800010a7983 */ /* 0x000ea80000300800 */
[----:B------:R-:W2:Y:S01]  /*26fd0*/  LDL.LU R11, [R1+0x20c] ;  /* 0x00020c00010b7983 */ /* 0x000ea20000300800 */
[----:B----4-:R-:W-:-:S02]  /*26fe0*/  IMAD R0, R0, 0x100, R21 ;  /* 0x0000010000007824 */ /* 0x010fc400078e0215 */
[----:B-----5:R-:W-:Y:S02]  /*26ff0*/  IMAD R22, R22, 0x100, R16 ;  /* 0x0000010016167824 */ /* 0x020fe400078e0210 */
[----:B------:R-:W-:Y:S01]  /*27000*/  IMAD R23, R23, 0x100, R17 ;  /* 0x0000010017177824 */ /* 0x000fe200078e0211 */
[----:B--2---:R-:W-:Y:S04]  /*27010*/  STL.64 [R1+0x10d0], R10 ;  /* 0x0010d00a01007387 */ /* 0x004fe80000100a00 */
[----:B---3--:R0:W-:Y:S04]  /*27020*/  STL.64 [R1+0x10c8], R8 ;  /* 0x0010c80801007387 */ /* 0x0081e80000100a00 */
        /* <DEDUP_REMOVED lines=8> */
[----:B------:R-:W4:Y:S04]  /*270b0*/  LDL.LU R21, [R1+0x1120] ;  /* 0x0011200001157983 */ /* 0x000f280000300800 */
[----:B------:R-:W5:Y:S04]  /*270c0*/  LDL.LU R16, [R1+0x111c] ;  /* 0x00111c0001107983 */ /* 0x000f680000300800 */
[----:B------:R-:W5:Y:S01]  /*270d0*/  LDL.LU R17, [R1+0x1118] ;  /* 0x0011180001117983 */ /* 0x000f620000300800 */
[----:B------:R-:W-:Y:S01]  /*270e0*/  IMAD R28, R28, 0x100, R29 ;  /* 0x000001001c1c7824 */ /* 0x000fe200078e021d */
[----:B-----5:R-:W-:Y:S02]  /*270f0*/  HMMA.16816.F32 R12, R12, R16, R4 ;  /* 0x000000100c0c723c */ /* 0x020fe40000001804 */
[----:B------:R-:W4:Y:S04]  /*27100*/  LDL.LU.64 R6, [R1+0x1110] ;  /* 0x0011100001067983 */ /* 0x000f280000300a00 */
[----:B------:R-:W4:-:S13]  /*27110*/  LDL.LU.64 R4, [R1+0x1108] ;  /* 0x0011080001047983 */ /* 0x000f1a0000300a00 */
[----:B------:R0:W-:Y:S04]  /*27120*/  STL.64 [R1+0x70], R12 ;  /* 0x0000700c01007387 */ /* 0x0001e80000100a00 */
[----:B------:R1:W-:Y:S01]  /*27130*/  STL.64 [R1+0x78], R14 ;  /* 0x0000780e01007387 */ /* 0x0003e20000100a00 */
[----:B0-----:R-:W-:Y:S02]  /*27140*/  F2FP.F16.E5M2.UNPACK_B R12, R0 ;  /* 0x00000000ff0c723e */ /* 0x001fe400020004ff */
[----:B------:R-:W-:Y:S02]  /*27150*/  F2FP.F16.E5M2.UNPACK_B R13, R22 ;  /* 0x00000016ff0d723e */ /* 0x000fe400020004ff */
[----:B-1----:R-:W-:Y:S02]  /*27160*/  F2FP.F16.E5M2.UNPACK_B R14, R23 ;  /* 0x00000017ff0e723e */ /* 0x002fe400020004ff */
[----:B------:R-:W-:Y:S01]  /*27170*/  F2FP.F16.E5M2.UNPACK_B R15, R28 ;  /* 0x0000001cff0f723e */ /* 0x000fe200020004ff */
[----:B------:R-:W5:Y:S04]  /*27180*/  LDL.LU R0, [R1+0xb2c] ;  /* 0x000b2c0001007983 */ /* 0x000f680000300800 */
[----:B------:R-:W2:Y:S04]  /*27190*/  LDL.LU R22, [R1+0x3ac] ;  /* 0x0003ac0001167983 */ /* 0x000ea80000300800 */
[----:B------:R-:W2:Y:S04]  /*271a0*/  LDL.LU R23, [R1+0x3a8] ;  /* 0x0003a80001177983 */ /* 0x000ea80000300800 */
[----:B------:R-:W2:Y:S01]  /*271b0*/  LDL.LU R28, [R1+0xb3c] ;  /* 0x000b3c00011c7983 */ /* 0x000ea20000300800 */
[----:B----4-:R-:W-:-:S15]  /*271c0*/  HMMA.16816.F32 R4, R12, R20, R4 ;  /* 0x000000140c04723c */ /* 0x010fde0000001804 */
[----:B------:R-:W-:-:S04]  /*271d0*/  NOP ;  /* 0x0000000000007918 */ /* 0x000fc80000000000 */
[----:B------:R-:W-:Y:S04]  /*271e0*/  STL.64 [R1+0x60], R4 ;  /* 0x0000600401007387 */ /* 0x000fe80000100a00 */
[----:B------:R0:W-:Y:S04]  /*271f0*/  STL.64 [R1+0x68], R6 ;  /* 0x0000680601007387 */ /* 0x0001e80000100a00 */
[----:B0-----:R-:W4:Y:S04]  /*27200*/  LDL.LU.64 R6, [R1+0x1100] ;  /* 0x0011000001067983 */ /* 0x001f280000300a00 */
[----:B------:R-:W4:Y:S04]  /*27210*/  LDL.LU.64 R4, [R1+0x10f8] ;  /* 0x0010f80001047983 */ /* 0x000f280000300a00 */
        /* <DEDUP_REMOVED lines=15> */
[----:B------:R-:W2:Y:S04]  /*27310*/  LDL.LU.64 R4, [R1+0x10d8] ;  /* 0x0010d80001047983 */ /* 0x000ea80000300a00 */
[----:B------:R-:W5:Y:S04]  /*27320*/  LDL.LU R2, [R1+0xb30] ;  /* 0x000b300001027983 */ /* 0x000f680000300800 */
[----:B------:R-:W3:Y:S01]  /*27330*/  LDL.LU R3, [R1+0xb38] ;  /* 0x000b380001037983 */ /* 0x000ee20000300800 */
[----:B--2---:R-:W-:-:S15]  /*27340*/  HMMA.16816.F32 R8, R12, R4, R8 ;  /* 0x000000040c08723c */ /* 0x004fde0000001808 */
[----:B------:R-:W-:-:S04]  /*27350*/  NOP ;  /* 0x0000000000007918 */ /* 0x000fc80000000000 */
[----:B------:R-:W-:Y:S04]  /*27360*/  STL.64 [R1+0x30], R8 ;  /* 0x0000300801007387 */ /* 0x000fe80000100a00 */
[----:B------:R0:W-:Y:S01]  /*27370*/  STL [R1+0x38], R10 ;  /* 0x0000380a01007387 */ /* 0x0001e20000100800 */
[----:B------:R-:W-:-:S03]  /*27380*/  IMAD.MOV.U32 R29, RZ, RZ, R11 ;  /* 0x000000ffff1d7224 */ /* 0x000fc600078e000b */
[----:B0-----:R-:W4:Y:S04]  /*27390*/  LDL.LU.64 R10, [R1+0x10d0] ;  /* 0x0010d000010a7983 */ /* 0x001f280000300a00 */
[----:B------:R-:W4:Y:S04]  /*273a0*/  LDL.LU.64 R8, [R1+0x10c8] ;  /* 0x0010c80001087983 */ /* 0x000f280000300a00 */
[----:B------:R-:W-:Y:S01]  /*273b0*/  STL [R1+0xf94], R29 ;  /* 0x000f941d01007387 */ /* 0x000fe20000100800 */
[----:B----4-:R-:W-:Y:S03]  /*273c0*/  HMMA.16816.F32 R4, R12, R6, R8 ;  /* 0x000000060c04723c */ /* 0x010fe60000001808 */
[----:B------:R-:W2:Y:S04]  /*273d0*/  LDL.LU.64 R10, [R1+0x10c0] ;  /* 0x0010c000010a7983 */ /* 0x000ea80000300a00 */
[----:B------:R-:W3:-:S12]  /*273e0*/  LDL.LU.64 R8, [R1+0x10b8] ;  /* 0x0010b80001087983 */ /* 0x000ed80000300a00 */
[----:B------:R0:W-:Y:S04]  /*273f0*/  STL.64 [R1+0x20], R4 ;  /* 0x0000200401007387 */ /* 0x0001e80000100a00 */
[----:B------:R1:W-:Y:S04]  /*27400*/  STL.64 [R1+0x28], R6 ;  /* 0x0000280601007387 */ /* 0x0003e80000100a00 */
[----:B0-----:R-:W2:Y:S04]  /*27410*/  LDL.LU R4, [R1] ;  /* 0x0000000001047983 */ /* 0x001ea80000300800 */
[----:B------:R-:W2:Y:S04]  /*27420*/  LDL.LU R5, [R1+0x4] ;  /* 0x0000040001057983 */ /* 0x000ea80000300800 */
[----:B-1----:R-:W2:Y:S04]  /*27430*/  LDL.LU R6, [R1+0x8] ;  /* 0x0000080001067983 */ /* 0x002ea80000300800 */
[----:B------:R-:W2:Y:S01]  /*27440*/  LDL.LU R7, [R1+0xc] ;  /* 0x00000c0001077983 */ /* 0x000ea20000300800 */
[----:B---3--:R-:W-:-:S15]  /*27450*/  HMMA.16816.F32 R24, R12, R8, R24 ;  /* 0x000000080c18723c */ /* 0x008fde0000001818 */
[----:B------:R-:W-:-:S04]  /*27460*/  NOP ;  /* 0x0000000000007918 */ /* 0x000fc80000000000 */
[----:B------:R-:W-:Y:S04]  /*27470*/  STL.64 [R1+0x10], R24 ;  /* 0x0000101801007387 */ /* 0x000fe80000100a00 */
[----:B------:R0:W-:Y:S01]  /*27480*/  STL [R1+0x18], R26 ;  /* 0x0000181a01007387 */ /* 0x0001e20000100800 */
[----:B------:R-:W-:-:S03]  /*27490*/  IMAD.MOV.U32 R29, RZ, RZ, R27 ;  /* 0x000000ffff1d7224 */ /* 0x000fc600078e001b */
[----:B0-----:R-:W3:Y:S04]  /*274a0*/  LDL.LU.64 R26, [R1+0x10b0] ;  /* 0x0010b000011a7983 */ /* 0x001ee80000300a00 */
[----:B------:R-:W3:Y:S01]  /*274b0*/  LDL.LU.64 R24, [R1+0x10a8] ;  /* 0x0010a80001187983 */ /* 0x000ee20000300a00 */
[----:B--2---:R-:W-:Y:S03]  /*274c0*/  HMMA.16816.F32 R4, R12, R10, R4 ;  /* 0x0000000a0c04723c */ /* 0x004fe60000001804 */
[----:B------:R-:W-:-:S15]  /*274d0*/  STL [R1+0xfb8], R29 ;  /* 0x000fb81d01007387 */ /* 0x000fde0000100800 */
[----:B------:R-:W-:Y:S01]  /*274e0*/  NOP ;  /* 0x0000000000007918 */ /* 0x000fe20000000000 */
[----:B------:R-:W-:Y:S04]  /*274f0*/  STL.64 [R1], R4 ;  /* 0x0000000401007387 */ /* 0x000fe80000100a00 */
[----:B------:R0:W-:Y:S01]  /*27500*/  STL.64 [R1+0x8], R6 ;  /* 0x0000080601007387 */ /* 0x0001e20000100a00 */
[----:B---3--:R-:W-:-:S15]  /*27510*/  HMMA.16816.F32 R24, R12, R16, R24 ;  /* 0x000000100c18723c */ /* 0x008fde0000001818 */
[----:B------:R-:W-:-:S04]  /*27520*/  NOP ;  /* 0x0000000000007918 */ /* 0x000fc80000000000 */
[----:B------:R1:W-:Y:S04]  /*27530*/  STL.64 [R1+0xec8], R26 ;  /* 0x000ec81a01007387 */ /* 0x0003e80000100a00 */
[----:B------:R2:W-:Y:S04]  /*27540*/  STL.64 [R1+0xec0], R24 ;  /* 0x000ec01801007387 */ /* 0x0005e80000100a00 */
[----:B0-----:R-:W3:Y:S04]  /*27550*/  LDL.LU R7, [R1+0x36c] ;  /* 0x00036c0001077983 */ /* 0x001ee80000300800 */
[----:B------:R-:W4:Y:S04]  /*27560*/  LDL.LU R8, [R1+0x348] ;  /* 0x0003480001087983 */ /* 0x000f280000300800 */
[----:B------:R-:W2:Y:S04]  /*27570*/  LDL.LU R11, [R1+0x35c] ;  /* 0x00035c00010b7983 */ /* 0x000ea80000300800 */
[----:B------:R-:W2:Y:S04]  /*27580*/  LDL.LU R16, [R1+0x338] ;  /* 0x0003380001107983 */ /* 0x000ea80000300800 */
[----:B------:R-:W2:Y:S04]  /*27590*/  LDL.LU R17, [R1+0x33c] ;  /* 0x00033c0001117983 */ /* 0x000ea80000300800 */
[----:B-1----:R-:W2:Y:S04]  /*275a0*/  LDL.LU R26, [R1+0xb50] ;  /* 0x000b5000011a7983 */ /* 0x002ea80000300800 */
[----:B------:R-:W2:Y:S04]  /*275b0*/  LDL.LU R27, [R1+0xb4c] ;  /* 0x000b4c00011b7983 */ /* 0x000ea80000300800 */
[----:B--2---:R0:W-:Y:S04]  /*275c0*/  STL.64 [R1+0x1050], R26 ;  /* 0x0010501a01007387 */ /* 0x0041e80000100a00 */
[----:B------:R-:W2:Y:S04]  /*275d0*/  LDL.LU R24, [R1+0x190] ;  /* 0x0001900001187983 */ /* 0x000ea80000300800 */
[----:B------:R-:W2:Y:S04]  /*275e0*/  LDL.LU R25, [R1+0x194] ;  /* 0x0001940001197983 */ /* 0x000ea80000300800 */
[----:B0-----:R-:W2:Y:S04]  /*275f0*/  LDL.LU R26, [R1+0x198] ;  /* 0x00019800011a7983 */ /* 0x001ea80000300800 */
[----:B------:R-:W2:Y:S04]  /*27600*/  LDL.LU R27, [R1+0x19c] ;  /* 0x00019c00011b7983 */ /* 0x000ea80000300800 */
[----:B------:R-:W3:Y:S04]  /*27610*/  LDL.LU R5, [R1+0x37c] ;  /* 0x00037c0001057983 */ /* 0x000ee80000300800 */
[----:B------:R-:W3:Y:S04]  /*27620*/  LDL.LU R6, [R1+0x368] ;  /* 0x0003680001067983 */ /* 0x000ee80000300800 */
[----:B--2---:R-:W-:Y:S04]  /*27630*/  STL.64 [R1+0x1060], R26 ;  /* 0x0010601a01007387 */ /* 0x004fe80000100a00 */
[----:B------:R0:W-:Y:S04]  /*27640*/  STL.64 [R1+0x1058], R24 ;  /* 0x0010581801007387 */ /* 0x0001e80000100a00 */
[----:B0-----:R-:W2:Y:S04]  /*27650*/  LDL.LU R24, [R1+0x1a0] ;  /* 0x0001a00001187983 */ /* 0x001ea80000300800 */
[----:B------:R-:W2:Y:S04]  /*27660*/  LDL.LU R25, [R1+0x1a4] ;  /* 0x0001a40001197983 */ /* 0x000ea80000300800 */
[----:B------:R-:W2:Y:S04]  /*27670*/  LDL.LU R26, [R1+0x1a8] ;  /* 0x0001a800011a7983 */ /* 0x000ea80000300800 */
[----:B------:R-:W2:Y:S01]  /*27680*/  LDL.LU R27, [R1+0x1ac] ;  /* 0x0001ac00011b7983 */ /* 0x000ea20000300800 */
[----:B-----5:R-:W-:-:S02]  /*27690*/  IMAD R0, R0, 0x100, R2 ;  /* 0x0000010000007824 */ /* 0x020fc400078e0202 */
[----:B------:R-:W-:Y:S02]  /*276a0*/  IMAD R2, R18, 0x100, R3 ;  /* 0x0000010012027824 */ /* 0x000fe400078e0203 */
[----:B------:R-:W-:Y:S02]  /*276b0*/  IMAD R3, R20, 0x100, R19 ;  /* 0x0000010014037824 */ /* 0x000fe400078e0213 */
[----:B------:R-:W-:Y:S01]  /*276c0*/  IMAD R4, R28, 0x100, R21 ;  /* 0x000001001c047824 */ /* 0x000fe200078e0215 */
[----:B------:R-:W-:Y:S01]  /*276d0*/  F2FP.F16.E5M2.UNPACK_B R20, R23.H1 ;  /* 0x00000017ff14723e */ /* 0x000fe200030004ff */
[----:B------:R-:W5:Y:S04]  /*276e0*/  LDL.LU R28, [R1+0x398] ;  /* 0x00039800011c7983 */ /* 0x000f680000300800 */
[----:B------:R-:W3:Y:S04]  /*276f0*/  LDL.LU R23, [R1+0x39c] ;  /* 0x00039c0001177983 */ /* 0x000ee80000300800 */
        /* <DEDUP_REMOVED lines=18> */
[----:B------:R-:W-:-:S02]  /*27820*/  F2FP.F16.E5M2.UNPACK_B R21, R22.H1 ;  /* 0x00000016ff15723e */ /* 0x000fc400030004ff */
[----:B------:R-:W-:Y:S01]  /*27830*/  F2FP.F16.E5M2.UNPACK_B R12, R0 ;  /* 0x00000000ff0c723e */ /* 0x000fe200020004ff */
[----:B--2---:R-:W-:Y:S04]  /*27840*/  STL.64 [R1+0x10a0], R26 ;  /* 0x0010a01a01007387 */ /* 0x004fe80000100a00 */
[----:B------:R0:W-:Y:S04]  /*27850*/  STL.64 [R1+0x1098], R24 ;  /* 0x0010981801007387 */ /* 0x0001e80000100a00 */
[----:B0-----:R-:W2:Y:S04]  /*27860*/  LDL.LU R24, [R1+0x1e0] ;  /* 0x0001e00001187983 */ /* 0x001ea80000300800 */
[----:B------:R-:W2:Y:S04]  /*27870*/  LDL.LU R25, [R1+0x1e4] ;  /* 0x0001e40001197983 */ /* 0x000ea80000300800 */
[----:B------:R-:W2:Y:S04]  /*27880*/  LDL.LU R26, [R1+0x1e8] ;  /* 0x0001e800011a7983 */ /* 0x000ea80000300800 */
[----:B------:R-:W2:Y:S01]  /*27890*/  LDL.LU R27, [R1+0x1ec] ;  /* 0x0001ec00011b7983 */ /* 0x000ea20000300800 */
[----:B------:R-:W-:-:S02]  /*278a0*/  F2FP.F16.E5M2.UNPACK_B R13, R2 ;  /* 0x00000002ff0d723e */ /* 0x000fc400020004ff */
[----:B------:R-:W-:Y:S02]  /*278b0*/  F2FP.F16.E5M2.UNPACK_B R14, R3 ;  /* 0x00000003ff0e723e */ /* 0x000fe400020004ff */
[----:B------:R-:W-:Y:S01]  /*278c0*/  F2FP.F16.E5M2.UNPACK_B R15, R4 ;  /* 0x00000004ff0f723e */ /* 0x000fe200020004ff */
        /* <DEDUP_REMOVED lines=12> */
[----:B------:R-:W2:Y:S01]  /*27990*/  LDL.LU.64 R24, [R1+0x1098] ;  /* 0x0010980001187983 */ /* 0x000ea20000300a00 */
[----:B-----5:R-:W-:-:S02]  /*279a0*/  F2FP.F16.E5M2.UNPACK_B R18, R28.H1 ;  /* 0x0000001cff12723e */ /* 0x020fc400030004ff */
[----:B---3--:R-:W-:Y:S01]  /*279b0*/  F2FP.F16.E5M2.UNPACK_B R19, R23.H1 ;  /* 0x00000017ff13723e */ /* 0x008fe200030004ff */
[----:B------:R-:W3:Y:S04]  /*279c0*/  LDL.LU R28, [R1+0xb64] ;  /* 0x000b6400011c7983 */ /* 0x000ee80000300800 */
[----:B------:R-:W3:Y:S02]  /*279d0*/  LDL.LU R23, [R1+0xb60] ;  /* 0x000b600001177983 */ /* 0x000ee40000300800 */
[----:B--2---:R-:W-:-:S15]  /*279e0*/  HMMA.16816.F32 R24, R12, R18, R24 ;  /* 0x000000120c18723c */ /* 0x004fde0000001818 */
[----:B------:R-:W-:-:S04]  /*279f0*/  NOP ;  /* 0x0000000000007918 */ /* 0x000fc80000000000 */
[----:B------:R-:W-:Y:S04]  /*27a00*/  STL.64 [R1+0x200], R24 ;  /* 0x0002001801007387 */ /* 0x000fe80000100a00 */
[----:B------:R0:W-:Y:S04]  /*27a10*/  STL.64 [R1+0x208], R26 ;  /* 0x0002081a01007387 */ /* 0x0001e80000100a00 */
[----:B0-----:R-:W2:Y:S04]  /*27a20*/  LDL.LU.64 R26, [R1+0x1090] ;  /* 0x00109000011a7983 */ /* 0x001ea80000300a00 */
[----:B------:R-:W2:Y:S01]  /*27a30*/  LDL.LU.64 R24, [R1+0x1088] ;  /* 0x0010880001187983 */ /* 0x000ea20000300a00 */
[----:B------:R-:W-:-:S02]  /*27a40*/  F2FP.F16.E5M2.UNPACK_B R2, R2.H1 ;  /* 0x00000002ff02723e */ /* 0x000fc400030004ff */
[----:B------:R-:W-:Y:S01]  /*27a50*/  F2FP.F16.E5M2.UNPACK_B R3, R3.H1 ;  /* 0x00000003ff03723e */ /* 0x000fe200030004ff */
[----:B------:R-:W-:Y:S06]  /*27a60*/  STL [R1+0x1048], R19 ;  /* 0x0010481301007387 */ /* 0x000fec0000100800 */
        /* <DEDUP_REMOVED lines=22> */
[----:B----4-:R-:W-:-:S02]  /*27bd0*/  F2FP.F16.E5M2.UNPACK_B R8, R8.H1 ;  /* 0x00000008ff08723e */ /* 0x010fc400030004ff */
[----:B------:R-:W-:Y:S01]  /*27be0*/  F2FP.F16.E5M2.UNPACK_B R9, R9.H1 ;  /* 0x00000009ff09723e */ /* 0x000fe200030004ff */
        /* <DEDUP_REMOVED lines=11> */
[----:B------:R-:W-:Y:S02]  /*27ca0*/  F2FP.F16.E5M2.UNPACK_B R10, R10.H1 ;  /* 0x0000000aff0a723e */ /* 0x000fe400030004ff */
[----:B------:R-:W-:-:S07]  /*27cb0*/  F2FP.F16.E5M2.UNPACK_B R11, R11.H1 ;  /* 0x0000000bff0b723e */ /* 0x000fce00030004ff */
[----:B----4-:R-:W-:Y:S01]  /*27cc0*/  HMMA.16816.F32 R4, R12, R10, R4 ;  /* 0x0000000a0c04723c */ /* 0x010fe20000001804 */
[----:B------:R-:W-:Y:S04]  /*27cd0*/  STL.64 [R1+0xff0], R10 ;  /* 0x000ff00a01007387 */ /* 0x000fe80000100a00 */
[----:B------:R-:W-:-:S14]  /*27ce0*/  STL.64 [R1+0xfe8], R8 ;  /* 0x000fe80801007387 */ /* 0x000fdc0000100a00 */
[----:B------:R-:W-:Y:S04]  /*27cf0*/  STL.64 [R1+0x2c0], R4 ;  /* 0x0002c00401007387 */ /* 0x000fe80000100a00 */
[----:B------:R-:W-:Y:S04]  /*27d00*/  STL.64 [R1+0x2c8], R6 ;  /* 0x0002c80601007387 */ /* 0x000fe80000100a00 */
[----:B------:R-:W4:Y:S04]  /*27d10*/  LDL.LU R24, [R1+0xe0] ;  /* 0x0000e00001187983 */ /* 0x000f280000300800 */
[----:B------:R-:W4:Y:S01]  /*27d20*/  LDL.LU R25, [R1+0xe4] ;  /* 0x0000e40001197983 */ /* 0x000f220000300800 */
[----:B--2---:R-:W-:-:S03]  /*27d30*/  IMAD R0, R27, 0x100, R26 ;  /* 0x000001001b007824 */ /* 0x004fc600078e021a */
[----:B------:R-:W2:Y:S04]  /*27d40*/  LDL.LU R26, [R1+0xe8] ;  /* 0x0000e800011a7983 */ /* 0x000ea80000300800 */
[----:B------:R-:W2:Y:S01]  /*27d50*/  LDL.LU R27, [R1+0xec] ;  /* 0x0000ec00011b7983 */ /* 0x000ea20000300800 */
[----:B------:R-:W-:Y:S02]  /*27d60*/  IMAD R22, R22, 0x100, R29 ;  /* 0x0000010016167824 */ /* 0x000fe400078e021d */
[----:B---3--:R-:W-:Y:S01]  /*27d70*/  IMAD R23, R23, 0x100, R28 ;  /* 0x0000010017177824 */ /* 0x008fe200078e021c */
[----:B--2---:R-:W-:Y:S04]  /*27d80*/  STL.64 [R1+0xfa0], R26 ;  /* 0x000fa01a01007387 */ /* 0x004fe80000100a00 */
[----:B----4-:R-:W-:Y:S04]  /*27d90*/  STL.64 [R1+0xf98], R24 ;  /* 0x000f981801007387 */ /* 0x010fe80000100a00 */
[----:B------:R-:W-:Y:S04]  /*27da0*/  STL.64 [R1+0x1040], R22 ;  /* 0x0010401601007387 */ /* 0x000fe80000100a00 */
[----:B------:R-:W-:Y:S04]  /*27db0*/  STL.64 [R1+0x1038], R20 ;  /* 0x0010381401007387 */ /* 0x000fe80000100a00 */
[----:B------:R-:W2:Y:S04]  /*27dc0*/  LDL.LU R29, [R1+0xb88] ;  /* 0x000b8800011d7983 */ /* 0x000ea80000300800 */
[----:B--2---:R0:W-:Y:S04]  /*27dd0*/  STL [R1+0xfbc], R29 ;  /* 0x000fbc1d01007387 */ /* 0x0041e80000100800 */
[----:B0-----:R-:W2:Y:S04]  /*27de0*/  LDL.LU R29, [R1+0xb84] ;  /* 0x000b8400011d7983 */ /* 0x001ea80000300800 */
[----:B--2---:R0:W-:Y:S04]  /*27df0*/  STL [R1+0xfc0], R29 ;  /* 0x000fc01d01007387 */ /* 0x0041e80000100800 */
[----:B0-----:R-:W2:Y:S04]  /*27e00*/  LDL.LU R29, [R1+0xb78] ;  /* 0x000b7800011d7983 */ /* 0x001ea80000300800 */
[----:B--2---:R0:W-:Y:S04]  /*27e10*/  STL [R1+0xfc4], R29 ;  /* 0x000fc41d01007387 */ /* 0x0041e80000100800 */
[----:B0-----:R-:W2:Y:S04]  /*27e20*/  LDL.LU R29, [R1+0xb70] ;  /* 0x000b7000011d7983 */ /* 0x001ea80000300800 */
[----:B------:R-:W3:Y:S04]  /*27e30*/  LDL.LU R24, [R1+0x100] ;  /* 0x0001000001187983 */ /* 0x000ee80000300800 */
[----:B------:R-:W3:Y:S04]  /*27e40*/  LDL.LU R25, [R1+0x104] ;  /* 0x0001040001197983 */ /* 0x000ee80000300800 */
[----:B------:R-:W4:Y:S04]  /*27e50*/  LDL.LU R26, [R1+0x108] ;  /* 0x00010800011a7983 */ /* 0x000f280000300800 */
[----:B------:R-:W4:Y:S04]  /*27e60*/  LDL.LU R27, [R1+0x10c] ;  /* 0x00010c00011b7983 */ /* 0x000f280000300800 */
[----:B------:R-:W5:Y:S04]  /*27e70*/  LDL.LU R8, [R1+0x130] ;  /* 0x0001300001087983 */ /* 0x000f680000300800 */
        /* <DEDUP_REMOVED lines=8> */
[----:B------:R-:W5:Y:S04]  /*27f00*/  LDL.LU R11, [R1+0x14c] ;  /* 0x00014c00010b7983 */ /* 0x000f680000300800 */
[----:B------:R-:W2:Y:S04]  /*27f10*/  LDL.LU R20, [R1+0x90] ;  /* 0x0000900001147983 */ /* 0x000ea80000300800 */
[----:B------:R-:W3:Y:S04]  /*27f20*/  LDL.LU R21, [R1+0x94] ;  /* 0x0000940001157983 */ /* 0x000ee80000300800 */
[----:B------:R-:W3:Y:S04]  /*27f30*/  LDL.LU R22, [R1+0x98] ;  /* 0x0000980001167983 */ /* 0x000ee80000300800 */
[----:B------:R-:W3:Y:S04]  /*27f40*/  LDL.LU R23, [R1+0x9c] ;  /* 0x00009c0001177983 */ /* 0x000ee80000300800 */
[----:B------:R-:W3:Y:S04]  /*27f50*/  LDL.LU R19, [R1+0xb68] ;  /* 0x000b680001137983 */ /* 0x000ee80000300800 */
[----:B------:R-:W3:Y:S04]  /*27f60*/  LDL.LU R28, [R1+0xb5c] ;  /* 0x000b5c00011c7983 */ /* 0x000ee80000300800 */
        /* <DEDUP_REMOVED lines=28> */
[----:B------:R-:W-:-:S02]  /*28130*/  F2FP.F16.E5M2.UNPACK_B R16, R16.H1 ;  /* 0x00000010ff10723e */ /* 0x000fc400030004ff */
[----:B------:R-:W-:Y:S01]  /*28140*/  F2FP.F16.E5M2.UNPACK_B R17, R17.H1 ;  /* 0x00000011ff11723e */ /* 0x000fe200030004ff */
[----:B------:R-:W-:-:S06]  /*28150*/  IMAD R28, R28, 0x100, R19 ;  /* 0x000001001c1c7824 */ /* 0x000fcc00078e0213 */
[----:B------:R-:W-:Y:S01]  /*28160*/  HMMA.16816.F32 R12, R12, R16, R20 ;  /* 0x000000100c0c723c */ /* 0x000fe20000001814 */
[----:B----4-:R-:W-:Y:S04]  /*28170*/  STL.64 [R1+0xfe0], R26 ;  /* 0x000fe01a01007387 */ /* 0x010fe80000100a00 */
[----:B---3--:R0:W-:Y:S04]  /*28180*/  STL.64 [R1+0xfd8], R24 ;  /* 0x000fd81801007387 */ /* 0x0081e80000100a00 */
[----:B0-----:R-:W3:Y:S04]  /*28190*/  LDL.LU R24, [R1+0x120] ;  /* 0x0001200001187983 */ /* 0x001ee80000300800 */
[----:B------:R-:W3:Y:S04]  /*281a0*/  LDL.LU R25, [R1+0x124] ;  /* 0x0001240001197983 */ /* 0x000ee80000300800 */
[----:B------:R-:W3:Y:S04]  /*281b0*/  LDL.LU R26, [R1+0x128] ;  /* 0x00012800011a7983 */ /* 0x000ee80000300800 */
[----:B------:R-:W3:Y:S04]  /*281c0*/  LDL.LU R27, [R1+0x12c] ;  /* 0x00012c00011b7983 */ /* 0x000ee80000300800 */
[----:B------:R-:W4:Y:S04]  /*281d0*/  LDL.LU R19, [R1+0x1048] ;  /* 0x0010480001137983 */ /* 0x000f280000300800 */
[----:B------:R-:W2:Y:S04]  /*281e0*/  LDL.LU.64 R22, [R1+0x1040] ;  /* 0x0010400001167983 */ /* 0x000ea80000300a00 */
[----:B------:R-:W3:Y:S04]  /*281f0*/  LDL.LU.64 R20, [R1+0x1038] ;  /* 0x0010380001147983 */ /* 0x000ee80000300a00 */
[----:B------:R0:W-:Y:S04]  /*28200*/  STL.64 [R1+0x2b0], R12 ;  /* 0x0002b00c01007387 */ /* 0x0001e80000100a00 */
[----:B------:R1:W-:Y:S01]  /*28210*/  STL.64 [R1+0x2b8], R14 ;  /* 0x0002b80e01007387 */ /* 0x0003e20000100a00 */
[----:B0-----:R-:W-:-:S02]  /*28220*/  F2FP.F16.E5M2.UNPACK_B R12, R0 ;  /* 0x00000000ff0c723e */ /* 0x001fc400020004ff */
[----:B-1----:R-:W-:Y:S01]  /*28230*/  F2FP.F16.E5M2.UNPACK_B R15, R28 ;  /* 0x0000001cff0f723e */ /* 0x002fe200020004ff */
[----:B------:R-:W4:Y:S01]  /*28240*/  LDL.LU R0, [R1+0xb6c] ;  /* 0x000b6c0001007983 */ /* 0x000f220000300800 */
[----:B--2---:R-:W-:Y:S02]  /*28250*/  F2FP.F16.E5M2.UNPACK_B R13, R22 ;  /* 0x00000016ff0d723e */ /* 0x004fe400020004ff */
[----:B------:R-:W-:Y:S01]  /*28260*/  F2FP.F16.E5M2.UNPACK_B R14, R23 ;  /* 0x00000017ff0e723e */ /* 0x000fe200020004ff */
[----:B------:R-:W2:Y:S04]  /*28270*/  LDL.LU R22, [R1+0xb74] ;  /* 0x000b740001167983 */ /* 0x000ea80000300800 */
[----:B------:R-:W2:Y:S04]  /*28280*/  LDL.LU R23, [R1+0xb80] ;  /* 0x000b800001177983 */ /* 0x000ea80000300800 */
[----:B------:R-:W2:Y:S01]  /*28290*/  LDL.LU R28, [R1+0xb7c] ;  /* 0x000b7c00011c7983 */ /* 0x000ea20000300800 */
[----:B---3--:R-:W-:-:S15]  /*282a0*/  HMMA.16816.F32 R8, R12, R20, R8 ;  /* 0x000000140c08723c */ /* 0x008fde0000001808 */
[----:B------:R-:W-:-:S04]  /*282b0*/  NOP ;  /* 0x0000000000007918 */ /* 0x000fc80000000000 */
[----:B------:R-:W-:Y:S04]  /*282c0*/  STL.64 [R1+0x170], R8 ;  /* 0x0001700801007387 */ /* 0x000fe80000100a00 */
[----:B------:R0:W-:Y:S04]  /*282d0*/  STL.64 [R1+0x178], R10 ;  /* 0x0001780a01007387 */ /* 0x0001e80000100a00 */
[----:B0-----:R-:W4:Y:S04]  /*282e0*/  LDL.LU.64 R10, [R1+0x1030] ;  /* 0x00103000010a7983 */ /* 0x001f280000300a00 */
[----:B------:R-:W4:Y:S01]  /*282f0*/  LDL.LU.64 R8, [R1+0x1028] ;  /* 0x0010280001087983 */ /* 0x000f220000300a00 */
[C---:B-----5:R-:W-:Y:S08]  /*28300*/  HMMA.16816.F32 R4, R12.reuse, R2, R4 ;  /* 0x000000020c04723c */ /* 0x060ff00000001804 */
[----:B----4-:R-:W-:-:S15]  /*28310*/  HMMA.16816.F32 R8, R12, R18, R8 ;  /* 0x000000120c08723c */ /* 0x010fde0000001808 */
[----:B------:R-:W-:-:S04]  /*28320*/  NOP ;  /* 0x0000000000007918 */ /* 0x000fc80000000000 */
[----:B------:R-:W-:Y:S04]  /*28330*/  STL.64 [R1+0x160], R8 ;  /* 0x0001600801007387 */ /* 0x000fe80000100a00 */
[----:B------:R0:W-:Y:S04]  /*28340*/  STL.64 [R1+0x168], R10 ;  /* 0x0001680a01007387 */ /* 0x0001e80000100a00 */
[----:B0-----:R-:W3:Y:S04]  /*28350*/  LDL.LU.64 R10, [R1+0x1020] ;  /* 0x00102000010a7983 */ /* 0x001ee80000300a00 */
[----:B------:R-:W3:Y:S04]  /*28360*/  LDL.LU.64 R8, [R1+0x1018] ;  /* 0x0010180001087983 */ /* 0x000ee80000300a00 */
[----:B------:R-:W-:Y:S04]  /*28370*/  STL.64 [R1+0x150], R4 ;  /* 0x0001500401007387 */ /* 0x000fe80000100a00 */
[----:B------:R0:W-:Y:S04]  /*28380*/  STL.64 [R1+0x158], R6 ;  /* 0x0001580601007387 */ /* 0x0001e80000100a00 */
[----:B0-----:R-:W4:Y:S04]  /*28390*/  LDL.LU.64 R6, [R1+0x1010] ;  /* 0x0010100001067983 */ /* 0x001f280000300a00 */
        /* <DEDUP_REMOVED lines=18> */
[----:B------:R-:W3:Y:S01]  /*284c0*/  LDL.LU.64 R24, [R1+0xfd8] ;  /* 0x000fd80001187983 */ /* 0x000ee20000300a00 */
[----:B------:R-:W-:Y:S01]  /*284d0*/  IMAD R0, R0, 0x100, R29 ;  /* 0x0000010000007824 */ /* 0x000fe200078e021d */
[----:B---3--:R-:W-:-:S15]  /*284e0*/  HMMA.16816.F32 R24, R12, R10, R24 ;  /* 0x0000000a0c18723c */ /* 0x008fde0000001818 */
[----:B------:R-:W-:-:S04]  /*284f0*/  NOP ;  /* 0x0000000000007918 */ /* 0x000fc80000000000 */
        /* <DEDUP_REMOVED lines=9> */
[----:B------:R-:W4:Y:S04]  /*28590*/  LDL.LU R11, [R1+0xfc] ;  /* 0x0000fc00010b7983 */ /* 0x000f280000300800 */
[----:B------:R-:W2:Y:S02]  /*285a0*/  LDL.LU R29, [R1+0xfc4] ;  /* 0x000fc400011d7983 */ /* 0x000ea40000300800 */
[----:B--2---:R-:W-:-:S02]  /*285b0*/  IMAD R22, R22, 0x100, R29 ;  /* 0x0000010016167824 */ /* 0x004fc400078e021d */
[----:B------:R-:W2:Y:S02]  /*285c0*/  LDL.LU R29, [R1+0xfc0] ;  /* 0x000fc000011d7983 */ /* 0x000ea40000300800 */
[----:B--2---:R-:W-:Y:S02]  /*285d0*/  IMAD R23, R23, 0x100, R29 ;  /* 0x0000010017177824 */ /* 0x004fe400078e021d */
[----:B------:R-:W2:Y:S01]  /*285e0*/  LDL.LU R29, [R1+0xfbc] ;  /* 0x000fbc00011d7983 */ /* 0x000ea20000300800 */
[----:B---3--:R-:W-:Y:S01]  /*285f0*/  HMMA.16816.F32 R12, R12, R16, R24 ;  /* 0x000000100c0c723c */ /* 0x008fe20000001818 */
[----:B--2---:R-:W-:Y:S02]  /*28600*/  IMAD R28, R28, 0x100, R29 ;  /* 0x000001001c1c7824 */ /* 0x004fe400078e021d */
[----:B------:R-:W2:Y:S04]  /*28610*/  LDL.LU R29, [R1+0xfb8] ;  /* 0x000fb800011d7983 */ /* 0x000ea80000300800 */
[----:B------:R-:W3:Y:S04]  /*28620*/  LDL.LU.64 R26, [R1+0xfb0] ;  /* 0x000fb000011a7983 */ /* 0x000ee80000300a00 */
[----:B------:R-:W3:Y:S04]  /*28630*/  LDL.LU.64 R24, [R1+0xfa8] ;  /* 0x000fa80001187983 */ /* 0x000ee80000300a00 */
        /* <DEDUP_REMOVED lines=8> */
[----:B---3--:R-:W-:-:S15]  /*286c0*/  HMMA.16816.F32 R24, R12, R20, R24 ;  /* 0x000000140c18723c */ /* 0x008fde0000001818 */
[----:B------:R-:W-:-:S04]  /*286d0*/  NOP ;  /* 0x0000000000007918 */ /* 0x000fc80000000000 */
[----:B------:R-:W-:Y:S04]  /*286e0*/  STL.64 [R1+0x90], R24 ;  /* 0x0000901801007387 */ /* 0x000fe80000100a00 */
[----:B------:R0:W-:Y:S04]  /*286f0*/  STL.64 [R1+0x98], R26 ;  /* 0x0000981a01007387 */ /* 0x0001e80000100a00 */
[----:B0-----:R-:W3:Y:S04]  /*28700*/  LDL.LU.64 R26, [R1+0xfa0] ;  /* 0x000fa000011a7983 */ /* 0x001ee80000300a00 */
[----:B------:R-:W3:Y:S01]  /*28710*/  LDL.LU.64 R24, [R1+0xf98] ;  /* 0x000f980001187983 */ /* 0x000ee20000300a00 */
[----:B----4-:R-:W-:Y:S03]  /*28720*/  HMMA.16816.F32 R8, R12, R18, R8 ;  /* 0x000000120c08723c */ /* 0x010fe60000001808 */
[----:B------:R-:W-:-:S15]  /*28730*/  STL [R1+0xf48], R21 ;  /* 0x000f481501007387 */ /* 0x000fde0000100800 */
[----:B------:R-:W-:Y:S01]  /*28740*/  NOP ;  /* 0x0000000000007918 */ /* 0x000fe20000000000 */
[----:B------:R-:W-:Y:S04]  /*28750*/  STL.64 [R1+0x110], R8 ;  /* 0x0001100801007387 */ /* 0x000fe80000100a00 */
[----:B------:R3:W-:Y:S02]  /*28760*/  STL.64 [R1+0x118], R10 ;  /* 0x0001180a01007387 */ /* 0x0007e40000100a00 */
[----:B---3--:R-:W-:Y:S02]  /*28770*/  HMMA.16816.F32 R8, R12, R2, R24 ;  /* 0x000000020c08723c */ /* 0x008fe40000001818 */
[----:B------:R-:W3:-:S15]  /*28780*/  LDL.LU R24, [R1] ;  /* 0x0000000001187983 */ /* 0x000ede0000300800 */
[----:B------:R-:W-:Y:S02]  /*28790*/  NOP ;  /* 0x0000000000007918 */ /* 0x000fe40000000000 */
[----:B------:R-:W-:Y:S04]  /*287a0*/  STL.64 [R1+0x120], R8 ;  /* 0x0001200801007387 */ /* 0x000fe80000100a00 */
[----:B------:R-:W-:Y:S04]  /*287b0*/  STL.64 [R1+0x128], R10 ;  /* 0x0001280a01007387 */ /* 0x000fe80000100a00 */
[----:B------:R-:W3:Y:S04]  /*287c0*/  LDL.LU R25, [R1+0x4] ;  /* 0x0000040001197983 */ /* 0x000ee80000300800 */
[----:B------:R-:W4:Y:S04]  /*287d0*/  LDL.LU R26, [R1+0x8] ;  /* 0x00000800011a7983 */ /* 0x000f280000300800 */
[----:B------:R-:W4:Y:S04]  /*287e0*/  LDL.LU R27, [R1+0xc] ;  /* 0x00000c00011b7983 */ /* 0x000f280000300800 */
[----:B----4-:R-:W-:Y:S04]  /*287f0*/  STL.64 [R1+0xed8], R26 ;  /* 0x000ed81a01007387 */ /* 0x010fe80000100a00 */
[----:B---3--:R0:W-:Y:S04]  /*28800*/  STL.64 [R1+0xed0], R24 ;  /* 0x000ed01801007387 */ /* 0x0081e80000100a00 */
[----:B0-----:R-:W3:Y:S04]  /*28810*/  LDL.LU R24, [R1+0x10] ;  /* 0x0000100001187983 */ /* 0x001ee80000300800 */
[----:B------:R-:W3:Y:S04]  /*28820*/  LDL.LU R25, [R1+0x14] ;  /* 0x0000140001197983 */ /* 0x000ee80000300800 */
[----:B------:R-:W4:Y:S01]  /*28830*/  LDL.LU R26, [R1+0x18] ;  /* 0x00001800011a7983 */ /* 0x000f220000300800 */
[----:B--2---:R-:W-:-:S03]  /*28840*/  IMAD.MOV.U32 R27, RZ, RZ, R29 ;  /* 0x000000ffff1b7224 */ /* 0x004fc600078e001d */
[----:B------:R-:W2:Y:S04]  /*28850*/  LDL.LU R29, [R1+0xf94] ;  /* 0x000f9400011d7983 */ /* 0x000ea80000300800 */
        /* <DEDUP_REMOVED lines=13> */
[----:B------:R-:W5:Y:S04]  /*28930*/  LDL.LU R21, [R1+0xb90] ;  /* 0x000b900001157983 */ /* 0x000f680000300800 */
[----:B------:R-:W5:Y:S04]  /*28940*/  LDL.LU R0, [R1+0xb8c] ;  /* 0x000b8c0001007983 */ /* 0x000f680000300800 */
[----:B------:R-:W2:Y:S04]  /*28950*/  LDL.LU R16, [R1+0xb98] ;  /* 0x000b980001107983 */ /* 0x000ea80000300800 */
[----:B------:R-:W2:Y:S04]  /*28960*/  LDL.LU R22, [R1+0xb94] ;  /* 0x000b940001167983 */ /* 0x000ea80000300800 */
[----:B------:R-:W2:Y:S04]  /*28970*/  LDL.LU R17, [R1+0xba4] ;  /* 0x000ba40001117983 */ /* 0x000ea80000300800 */
[----:B------:R-:W-:Y:S04]  /*28980*/  STL.64 [R1+0xf58], R18 ;  /* 0x000f581201007387 */ /* 0x000fe80000100a00 */
[----:B--2---:R0:W-:Y:S04]  /*28990*/  STL.64 [R1+0xf50], R16 ;  /* 0x000f501001007387 */ /* 0x0041e80000100a00 */
        /* <DEDUP_REMOVED lines=16> */
[----:B0-----:R-:W2:Y:S04]  /*28aa0*/  LDL.LU R16, [R1+0xb0] ;  /* 0x0000b00001107983 */ /* 0x001ea80000300800 */
[----:B------:R-:W2:Y:S04]  /*28ab0*/  LDL.LU R17, [R1+0xb4] ;  /* 0x0000b40001117983 */ /* 0x000ea80000300800 */
[----:B------:R-:W2:Y:S01]  /*28ac0*/  LDL.LU R18, [R1+0xb8] ;  /* 0x0000b80001127983 */ /* 0x000ea20000300800 */
[----:B------:R-:W-:-:S03]  /*28ad0*/  IMAD.MOV.U32 R19, RZ, RZ, R29 ;  /* 0x000000ffff137224 */ /* 0x000fc600078e001d */
[----:B------:R-:W2:Y:S04]  /*28ae0*/  LDL.LU R23, [R1+0xba0] ;  /* 0x000ba00001177983 */ /* 0x000ea80000300800 */
[----:B------:R-:W2:Y:S04]  /*28af0*/  LDL.LU R29, [R1+0xba8] ;  /* 0x000ba800011d7983 */ /* 0x000ea80000300800 */
        /* <DEDUP_REMOVED lines=13> */
[C---:B--2---:R-:W-:Y:S03]  /*28bd0*/  HMMA.16816.F32 R8, R12.reuse, R4, R8 ;  /* 0x000000040c08723c */ /* 0x044fe60000001808 */
[----:B----4-:R-:W-:Y:S04]  /*28be0*/  STL.64 [R1+0xf28], R26 ;  /* 0x000f281a01007387 */ /* 0x010fe80000100a00 */
[----:B---3--:R0:W-:Y:S04]  /*28bf0*/  STL.64 [R1+0xf20], R24 ;  /* 0x000f201801007387 */ /* 0x0081e80000100a00 */
        /* <DEDUP_REMOVED lines=31> */
[----:B------:R-:W4:Y:S01]  /*28df0*/  LDL.LU.64 R16, [R1+0xf50] ;  /* 0x000f500001107983 */ /* 0x000f220000300a00 */
[----:B-----5:R-:W-:-:S03]  /*28e00*/  IMAD R0, R0, 0x100, R21 ;  /* 0x0000010000007824 */ /* 0x020fc600078e0215 */
[----:B------:R-:W5:Y:S01]  /*28e10*/  LDL.LU R21, [R1+0xf48] ;  /* 0x000f480001157983 */ /* 0x000f620000300800 */
[----:B----4-:R-:W-:Y:S02]  /*28e20*/  IMAD R22, R22, 0x100, R16 ;  /* 0x0000010016167824 */ /* 0x010fe400078e0210 */
[----:B------:R-:W-:Y:S01]  /*28e30*/  IMAD R23, R23, 0x100, R17 ;  /* 0x0000010017177824 */ /* 0x000fe200078e0211 */
[----:B------:R-:W2:Y:S04]  /*28e40*/  LDL.LU R16, [R1+0xf44] ;  /* 0x000f440001107983 */ /* 0x000ea80000300800 */
[----:B------:R-:W2:Y:S01]  /*28e50*/  LDL.LU R17, [R1+0xf40] ;  /* 0x000f400001117983 */ /* 0x000ea20000300800 */
[----:B------:R-:W-:Y:S02]  /*28e60*/  IMAD R28, R28, 0x100, R29 ;  /* 0x000001001c1c7824 */ /* 0x000fe400078e021d */
[----:B------:R-:W0:Y:S01]  /*28e70*/  LDC R29, c[0x0][0x3a8] ;  /* 0x0000ea00ff1d7b82 */ /* 0x000e220000000800 */
[----:B--2---:R-:W-:Y:S01]  /*28e80*/  HMMA.16816.F32 R12, R12, R16, R24 ;  /* 0x000000100c0c723c */ /* 0x004fe20000001818 */
[----:B------:R-:W5:Y:S04]  /*28e90*/  LDL.LU.64 R26, [R1+0xf38] ;  /* 0x000f3800011a7983 */ /* 0x000f680000300a00 */
[----:B------:R-:W5:-:S14]  /*28ea0*/  LDL.LU.64 R24, [R1+0xf30] ;  /* 0x000f300001187983 */ /* 0x000f5c0000300a00 */
[----:B------:R1:W-:Y:S04]  /*28eb0*/  STL.64 [R1+0x1c0], R12 ;  /* 0x0001c00c01007387 */ /* 0x0003e80000100a00 */
[----:B------:R2:W-:Y:S01]  /*28ec0*/  STL.64 [R1+0x1c8], R14 ;  /* 0x0001c80e01007387 */ /* 0x0005e20000100a00 */
[----:B-1----:R-:W-:Y:S02]  /*28ed0*/  F2FP.F16.E5M2.UNPACK_B R12, R0 ;  /* 0x00000000ff0c723e */ /* 0x002fe400020004ff */
[----:B------:R-:W-:Y:S02]  /*28ee0*/  F2FP.F16.E5M2.UNPACK_B R13, R22 ;  /* 0x00000016ff0d723e */ /* 0x000fe400020004ff */
[----:B--2---:R-:W-:Y:S02]  /*28ef0*/  F2FP.F16.E5M2.UNPACK_B R14, R23 ;  /* 0x00000017ff0e723e */ /* 0x004fe400020004ff */
[----:B------:R-:W-:Y:S01]  /*28f00*/  F2FP.F16.E5M2.UNPACK_B R15, R28 ;  /* 0x0000001cff0f723e */ /* 0x000fe200020004ff */
[----:B------:R-:W2:Y:S04]  /*28f10*/  LDL.LU R22, [R1+0xa28] ;  /* 0x000a280001167983 */ /* 0x000ea80000300800 */
[----:B------:R-:W4:Y:S04]  /*28f20*/  LDL.LU R23, [R1+0x6b4] ;  /* 0x0006b40001177983 */ /* 0x000f280000300800 */
[----:B------:R-:W2:Y:S01]  /*28f30*/  LDL.LU R28, [R1+0x6b8] ;  /* 0x0006b800011c7983 */ /* 0x000ea20000300800 */
[----:B-----5:R-:W-:-:S15]  /*28f40*/  HMMA.16816.F32 R24, R12, R20, R24 ;  /* 0x000000140c18723c */ /* 0x020fde0000001818 */
[----:B------:R-:W-:-:S04]  /*28f50*/  NOP ;  /* 0x0000000000007918 */ /* 0x000fc80000000000 */
[----:B------:R-:W-:Y:S04]  /*28f60*/  STL.64 [R1+0x60], R24 ;  /* 0x0000601801007387 */ /* 0x000fe80000100a00 */
[----:B------:R1:W-:Y:S04]  /*28f70*/  STL.64 [R1+0x68], R26 ;  /* 0x0000681a01007387 */ /* 0x0003e80000100a00 */
[----:B-1----:R-:W3:Y:S04]  /*28f80*/  LDL.LU.64 R26, [R1+0xf28] ;  /* 0x000f2800011a7983 */ /* 0x002ee80000300a00 */
[----:B------:R-:W3:Y:S04]  /*28f90*/  LDL.LU.64 R24, [R1+0xf20] ;  /* 0x000f200001187983 */ /* 0x000ee80000300a00 */
[----:B------:R-:W5:Y:S04]  /*28fa0*/  LDL.LU R20, [R1+0x6c0] ;  /* 0x0006c00001147983 */ /* 0x000f680000300800 */
[----:B------:R-:W2:Y:S01]  /*28fb0*/  LDL.LU R21, [R1+0x6bc] ;  /* 0x0006bc0001157983 */ /* 0x000ea20000300800 */
[----:B---3--:R-:W-:-:S15]  /*28fc0*/  HMMA.16816.F32 R24, R12, R18, R24 ;  /* 0x000000120c18723c */ /* 0x008fde0000001818 */
[----:B------:R-:W-:-:S04]  /*28fd0*/  NOP ;  /* 0x0000000000007918 */ /* 0x000fc80000000000 */
[----:B------:R-:W-:Y:S04]  /*28fe0*/  STL.64 [R1+0x50], R24 ;  /* 0x0000501801007387 */ /* 0x000fe80000100a00 */
[----:B------:R1:W-:Y:S04]  /*28ff0*/  STL.64 [R1+0x58], R26 ;  /* 0x0000581a01007387 */ /* 0x0003e80000100a00 */
[----:B-1----:R-:W3:Y:S04]  /*29000*/  LDL.LU.64 R26, [R1+0xf18] ;  /* 0x000f1800011a7983 */ /* 0x002ee80000300a00 */
[----:B------:R-:W3:Y:S04]  /*29010*/  LDL.LU.64 R24, [R1+0xf10] ;  /* 0x000f100001187983 */ /* 0x000ee80000300a00 */
[----:B------:R-:W2:Y:S04]  /*29020*/  LDL.LU R18, [R1+0x6c8] ;  /* 0x0006c80001127983 */ /* 0x000ea80000300800 */
        /* <DEDUP_REMOVED lines=15> */
[----:B------:R-:W2:Y:S01]  /*29120*/  LDL.LU R5, [R1+0x3b4] ;  /* 0x0003b40001057983 */ /* 0x000ea20000300800 */
[----:B---3--:R-:W-:-:S15]  /*29130*/  HMMA.16816.F32 R24, R12, R6, R24 ;  /* 0x000000060c18723c */ /* 0x008fde0000001818 */
[----:B------:R-:W-:-:S04]  /*29140*/  NOP ;  /* 0x0000000000007918 */ /* 0x000fc80000000000 */
[----:B------:R-:W-:Y:S04]  /*29150*/  STL.64 [R1+0x100], R24 ;  /* 0x0001001801007387 */ /* 0x000fe80000100a00 */
[----:B------:R1:W-:Y:S04]  /*29160*/  STL.64 [R1+0x108], R26 ;  /* 0x0001081a01007387 */ /* 0x0003e80000100a00 */
[----:B-1----:R-:W3:Y:S04]  /*29170*/  LDL.LU.64 R26, [R1+0xee8] ;  /* 0x000ee800011a7983 */ /* 0x002ee80000300a00 */
[----:B------:R-:W3:Y:S02]  /*29180*/  LDL.LU.64 R24, [R1+0xee0] ;  /* 0x000ee00001187983 */ /* 0x000ee40000300a00 */
[----:B---3--:R-:W-:-:S15]  /*29190*/  HMMA.16816.F32 R24, R12, R8, R24 ;  /* 0x000000080c18723c */ /* 0x008fde0000001818 */
[----:B------:R-:W-:-:S04]  /*291a0*/  NOP ;  /* 0x0000000000007918 */ /* 0x000fc80000000000 */
[----:B------:R-:W-:Y:S04]  /*291b0*/  STL.64 [R1+0x1a0], R24 ;  /* 0x0001a01801007387 */ /* 0x000fe80000100a00 */
[----:B------:R1:W-:Y:S04]  /*291c0*/  STL.64 [R1+0x1a8], R26 ;  /* 0x0001a81a01007387 */ /* 0x0003e80000100a00 */
[----:B-1----:R-:W3:Y:S04]  /*291d0*/  LDL.LU.64 R26, [R1+0xed8] ;  /* 0x000ed800011a7983 */ /* 0x002ee80000300a00 */
[----:B------:R-:W3:Y:S01]  /*291e0*/  LDL.LU.64 R24, [R1+0xed0] ;  /* 0x000ed00001187983 */ /* 0x000ee20000300a00 */
[----:B0-----:R-:W-:Y:S01]  /*291f0*/  IMAD.SHL.U32 R0, R29, 0x80, RZ ;  /* 0x000000801d007824 */ /* 0x001fe200078e00ff */
[----:B---3--:R-:W-:Y:S02]  /*29200*/  HMMA.16816.F32 R8, R12, R10, R24 ;  /* 0x0000000a0c08723c */ /* 0x008fe40000001818 */
[----:B------:R-:W3:Y:S04]  /*29210*/  LDL.LU.64 R26, [R1+0xec8] ;  /* 0x000ec800011a7983 */ /* 0x000ee80000300a00 */
[----:B------:R-:W3:Y:S01]  /*29220*/  LDL.LU.64 R24, [R1+0xec0] ;  /* 0x000ec00001187983 */ /* 0x000ee20000300a00 */
[----:B--2---:R-:W-:-:S12]  /*29230*/  IADD3 R5, P0, PT, R0, R5, RZ ;  /* 0x0000000500057210 */ /* 0x004fd80007f1e0ff */
[----:B------:R-:W-:Y:S04]  /*29240*/  STL.64 [R1+0x190], R8 ;  /* 0x0001900801007387 */ /* 0x000fe80000100a00 */
[----:B------:R-:W-:Y:S04]  /*29250*/  STL.64 [R1+0x198], R10 ;  /* 0x0001980a01007387 */ /* 0x000fe80000100a00 */
[----:B------:R3:W-:Y:S01]  /*29260*/  STL [R1+0x3b4], R5 ;  /* 0x0003b40501007387 */ /* 0x0007e20000100800 */
[----:B------:R-:W-:Y:S02]  /*29270*/  LEA.HI.X.SX32 R2, R0, R2, 0x1, P0 ;  /* 0x0000000200027211 */ /* 0x000fe400000f0eff */
[----:B------:R-:W-:-:S02]  /*29280*/  IADD3 R3, P3, PT, R3, UR4, RZ ;  /* 0x0000000403037c10 */ /* 0x000fc4000ff7e0ff */
[----:B------:R-:W-:Y:S02]  /*29290*/  IADD3 R18, P2, PT, R18, UR4, RZ ;  /* 0x0000000412127c10 */ /* 0x000fe4000ff5e0ff */
[----:B------:R-:W-:Y:S02]  /*292a0*/  IADD3 R19, P1, PT, R19, UR4, RZ ;  /* 0x0000000413137c10 */ /* 0x000fe4000ff3e0ff */
[----:B-----5:R-:W-:Y:S02]  /*292b0*/  IADD3 R20, P0, PT, R20, UR4, RZ ;  /* 0x0000000414147c10 */ /* 0x020fe4000ff1e0ff */
[----:B------:R-:W-:Y:S01]  /*292c0*/  IADD3 R21, P6, PT, R21, UR4, RZ ;  /* 0x0000000415157c10 */ /* 0x000fe2000ffde0ff */
[----:B---3--:R-:W-:-:S15]  /*292d0*/  HMMA.16816.F32 R4, R12, R16, R24 ;  /* 0x000000100c04723c */ /* 0x008fde0000001818 */
[----:B------:R-:W-:-:S04]  /*292e0*/  NOP ;  /* 0x0000000000007918 */ /* 0x000fc80000000000 */
[----:B------:R-:W-:Y:S04]  /*292f0*/  STL.64 [R1+0x180], R4 ;  /* 0x0001800401007387 */ /* 0x000fe80000100a00 */
[----:B------:R-:W-:Y:S04]  /*29300*/  STL.64 [R1+0x188], R6 ;  /* 0x0001880601007387 */ /* 0x000fe80000100a00 */
[----:B------:R-:W-:Y:S04]  /*29310*/  STL [R1+0x3b0], R2 ;  /* 0x0003b00201007387 */ /* 0x000fe80000100800 */
[----:B------:R-:W-:Y:S04]  /*29320*/  STL [R1+0x6cc], R3 ;  /* 0x0006cc0301007387 */ /* 0x000fe80000100800 */
[----:B------:R-:W-:Y:S04]  /*29330*/  STL [R1+0x6c8], R18 ;  /* 0x0006c81201007387 */ /* 0x000fe80000100800 */
[----:B------:R-:W-:Y:S04]  /*29340*/  STL [R1+0x6c4], R19 ;  /* 0x0006c41301007387 */ /* 0x000fe80000100800 */
[----:B------:R-:W-:Y:S04]  /*29350*/  STL [R1+0x6c0], R20 ;  /* 0x0006c01401007387 */ /* 0x000fe80000100800 */
[----:B------:R-:W-:Y:S04]  /*29360*/  STL [R1+0x6bc], R21 ;  /* 0x0006bc1501007387 */ /* 0x000fe80000100800 */
[----:B------:R-:W2:Y:S01]  /*29370*/  LDL.LU R0, [R1+0x6ac] ;  /* 0x0006ac0001007983 */ /* 0x000ea20000300800 */
[----:B------:R-:W-:-:S02]  /*29380*/  IADD3 R28, P5, PT, R28, UR4, RZ ;  /* 0x000000041c1c7c10 */ /* 0x000fc4000ffbe0ff */
[----:B----4-:R-:W-:-:S03]  /*29390*/  IADD3 R23, P4, PT, R23, UR4, RZ ;  /* 0x0000000417177c10 */ /* 0x010fc6000ff9e0ff */
[----:B------:R-:W-:Y:S01]  /*293a0*/  STL [R1+0x6b8], R28 ;  /* 0x0006b81c01007387 */ /* 0x000fe20000100800 */
[----:B------:R-:W-:-:S03]  /*293b0*/  USHF.R.S32.HI UR6, URZ, 0x1f, UR4 ;  /* 0x0000001fff067899 */ /* 0x000fc60008011404 */
[----:B--2---:R0:W-:Y:S04]  /*293c0*/  STL [R1+0xeb4], R0 ;  /* 0x000eb40001007387 */ /* 0x0041e80000100800 */
[----:B------:R-:W-:Y:S04]  /*293d0*/  STL [R1+0x6b4], R23 ;  /* 0x0006b41701007387 */ /* 0x000fe80000100800 */
[----:B0-----:R-:W2:Y:S01]  /*293e0*/  LDL.LU R0, [R1+0xa24] ;  /* 0x000a240001007983 */ /* 0x001ea20000300800 */
[----:B------:R-:W-:-:S05]  /*293f0*/  IADD3.X R22, PT, PT, R22, UR6, RZ, P3, !PT ;  /* 0x0000000616167c10 */ /* 0x000fca0009ffe4ff */
[----:B------:R-:W-:Y:S04]  /*29400*/  STL [R1+0xa28], R22 ;  /* 0x000a281601007387 */ /* 0x000fe80000100800 */
        /* <DEDUP_REMOVED lines=30> */
[----:B--2---:R-:W-:-:S05]  /*295f0*/  IADD3 R0, P3, PT, R0, UR4, RZ ;  /* 0x0000000400007c10 */ /* 0x004fca000ff7e0ff */
[----:B------:R0:W-:Y:S04]  /*29600*/  STL [R1+0x6b0], R0 ;  /* 0x0006b00001007387 */ /* 0x0001e80000100800 */
[----:B0-----:R-:W2:Y:S02]  /*29610*/  LDL.LU R0, [R1+0xeb8] ;  /* 0x000eb80001007983 */ /* 0x001ea40000300800 */
[----:B--2---:R-:W-:-:S05]  /*29620*/  IADD3.X R0, PT, PT, R0, UR6, RZ, P2, !PT ;  /* 0x0000000600007c10 */ /* 0x004fca00097fe4ff */
[----:B------:R0:W-:Y:S04]  /*29630*/  STL [R1+0xa24], R0 ;  /* 0x000a240001007387 */ /* 0x0001e80000100800 */
[----:B0-----:R-:W2:Y:S01]  /*29640*/  LDL.LU R0, [R1+0xeb4] ;  /* 0x000eb40001007983 */ /* 0x001ea20000300800 */
[----:B---3--:R-:W-:Y:S02]  /*29650*/  IADD3.X R12, PT, PT, R12, UR6, RZ, P1, !PT ;  /* 0x000000060c0c7c10 */ /* 0x008fe40008ffe4ff */
[----:B----4-:R-:W-:Y:S02]  /*29660*/  IADD3 R13, P1, PT, R13, UR4, RZ ;  /* 0x000000040d0d7c10 */ /* 0x010fe4000ff3e0ff */
[----:B-----5:R-:W-:Y:S02]  /*29670*/  IADD3.X R14, PT, PT, R14, UR6, RZ, P0, !PT ;  /* 0x000000060e0e7c10 */ /* 0x020fe400087fe4ff */
[----:B------:R-:W-:-:S02]  /*29680*/  IADD3 R15, P0, PT, R15, UR4, RZ ;  /* 0x000000040f0f7c10 */ /* 0x000fc4000ff1e0ff */
[----:B------:R-:W-:Y:S02]  /*29690*/  IADD3.X R16, PT, PT, R16, UR6, RZ, P6, !PT ;  /* 0x0000000610107c10 */ /* 0x000fe4000b7fe4ff */
[----:B------:R-:W-:Y:S02]  /*296a0*/  IADD3 R17, P6, PT, R17, UR4, RZ ;  /* 0x0000000411117c10 */ /* 0x000fe4000ffde0ff */
[----:B------:R-:W-:Y:S02]  /*296b0*/  IADD3.X R24, PT, PT, R24, UR6, RZ, P5, !PT ;  /* 0x0000000618187c10 */ /* 0x000fe4000affe4ff */
[----:B------:R-:W-:Y:S02]  /*296c0*/  IADD3 R25, P5, PT, R25, UR4, RZ ;  /* 0x0000000419197c10 */ /* 0x000fe4000ffbe0ff */
[----:B------:R-:W-:Y:S02]  /*296d0*/  IADD3.X R26, PT, PT, R26, UR6, RZ, P4, !PT ;  /* 0x000000061a1a7c10 */ /* 0x000fe4000a7fe4ff */
        /* <DEDUP_REMOVED lines=14> */
[----:B--2---:R-:W-:-:S05]  /*297c0*/  IADD3 R0, P2, PT, R0, UR4, RZ ;  /* 0x0000000400007c10 */ /* 0x004fca000ff5e0ff */
[----:B------:R0:W-:Y:S04]  /*297d0*/  STL [R1+0x6ac], R0 ;  /* 0x0006ac0001007387 */ /* 0x0001e80000100800 */
        /* <DEDUP_REMOVED lines=8> */
[----:B------:R-:W-:-:S03]  /*29860*/  IADD3.X R11, PT, PT, R11, UR6, RZ, P2, !PT ;  /* 0x000000060b0b7c10 */ /* 0x000fc600097fe4ff */
[----:B------:R-:W-:Y:S01]  /*29870*/  STL [R1+0xa10], R26 ;  /* 0x000a101a01007387 */ /* 0x000fe20000100800 */
[----:B------:R-:W-:-:S03]  /*29880*/  IADD3 R8, P2, PT, R8, UR4, RZ ;  /* 0x0000000408087c10 */ /* 0x000fc6000ff5e0ff */
        /* <DEDUP_REMOVED lines=17> */
[----:B------:R-:W-:-:S02]  /*299a0*/  IADD3 R28, P3, PT, R28, UR4, RZ ;  /* 0x000000041c1c7c10 */ /* 0x000fc4000ff7e0ff */
[----:B------:R-:W-:-:S03]  /*299b0*/  IADD3.X R23, PT, PT, R23, UR6, RZ, P2, !PT ;  /* 0x0000000617177c10 */ /* 0x000fc600097fe4ff */
[----:B------:R-:W-:Y:S04]  /*299c0*/  STL [R1+0x58c], R28 ;  /* 0x00058c1c01007387 */ /* 0x000fe80000100800 */
[----:B--2---:R0:W-:Y:S04]  /*299d0*/  STL [R1+0xeac], R0 ;  /* 0x000eac0001007387 */ /* 0x0041e80000100800 */
[----:B------:R-:W-:Y:S04]  /*299e0*/  STL [R1+0x9e8], R23 ;  /* 0x0009e81701007387 */ /* 0x000fe80000100800 */
[----:B0-----:R-:W2:Y:S01]  /*299f0*/  LDL.LU R0, [R1+0x594] ;  /* 0x0005940001007983 */ /* 0x001ea20000300800 */
[----:B------:R-:W-:-:S05]  /*29a00*/  IADD3 R22, P2, PT, R22, UR4, RZ ;  /* 0x0000000416167c10 */ /* 0x000fca000ff5e0ff */
        /* <DEDUP_REMOVED lines=31> */
[----:B--2---:R-:W-:-:S05]  /*29c00*/  IADD3.X R0, PT, PT, R0, UR6, RZ, P1, !PT ;  /* 0x0000000600007c10 */ /* 0x004fca0008ffe4ff */
[----:B------:R0:W-:Y:S04]  /*29c10*/  STL [R1+0x9e0], R0 ;  /* 0x0009e00001007387 */ /* 0x0001e80000100800 */
[----:B0-----:R-:W2:Y:S02]  /*29c20*/  LDL.LU R0, [R1+0xeb0] ;  /* 0x000eb00001007983 */ /* 0x001ea40000300800 */
[----:B--2---:R-:W-:-:S05]  /*29c30*/  IADD3 R0, P1, PT, R0, UR4, RZ ;  /* 0x0000000400007c10 */ /* 0x004fca000ff3e0ff */
[----:B------:R0:W-:Y:S04]  /*29c40*/  STL [R1+0x594], R0 ;  /* 0x0005940001007387 */ /* 0x0001e80000100800 */
[----:B0-----:R-:W2:Y:S01]  /*29c50*/  LDL.LU R0, [R1+0xeac] ;  /* 0x000eac0001007983 */ /* 0x001ea20000300800 */
[----:B----4-:R-:W-:Y:S02]  /*29c60*/  IADD3.X R13, PT, PT, R13, UR6, RZ, P6, !PT ;  /* 0x000000060d0d7c10 */ /* 0x010fe4000b7fe4ff */
[----:B-----5:R-:W-:Y:S02]  /*29c70*/  IADD3 R14, P6, PT, R14, UR4, RZ ;  /* 0x000000040e0e7c10 */ /* 0x020fe4000ffde0ff */
[----:B---3--:R-:W-:Y:S02]  /*29c80*/  IADD3.X R15, PT, PT, R15, UR6, RZ, P5, !PT ;  /* 0x000000060f0f7c10 */ /* 0x008fe4000affe4ff */
        /* <DEDUP_REMOVED lines=19> */
[----:B--2---:R-:W-:Y:S02]  /*29dc0*/  IADD3.X R0, PT, PT, R0, UR6, RZ, P0, !PT ;  /* 0x0000000600007c10 */ /* 0x004fe400087fe4ff */
[----:B------:R-:W-:-:S03]  /*29dd0*/  IADD3 R12, P0, PT, R12, UR4, RZ ;  /* 0x000000040c0c7c10 */ /* 0x000fc6000ff1e0ff */
        /* <DEDUP_REMOVED lines=29> */
[----:B------:R-:W-:-:S02]  /*29fb0*/  IADD3.X R28, PT, PT, R28, UR6, RZ, P1, !PT ;  /* 0x000000061c1c7c10 */ /* 0x000fc40008ffe4ff */
[----:B------:R-:W-:-:S03]  /*29fc0*/  IADD3 R23, P1, PT, R23, UR4, RZ ;  /* 0x0000000417177c10 */ /* 0x000fc6000ff3e0ff */
[----:B------:R-:W-:Y:S04]  /*29fd0*/  STL [R1+0x77c], R28 ;  /* 0x00077c1c01007387 */ /* 0x000fe80000100800 */
        /* <DEDUP_REMOVED lines=545> */
[----:B------:R-:W-:Y:S02]  /*2c1f0*/  IADD3.X R19, PT, PT, R19, UR6, RZ, P0, !PT ;  /* 0x0000000613137c10 */ /* 0x000fe400087fe4ff */
[----:B------:R-:W-:Y:S02]  /*2c200*/  IADD3.X R20, PT, PT, R20, UR6, RZ, P6, !PT ;  /* 0x0000000614147c10 */ /* 0x000fe4000b7fe4ff */
[----:B------:R-:W-:-:S02]  /*2c210*/  IADD3.X R22, PT, PT, R22, UR6, RZ, P2, !PT ;  /* 0x0000000616167c10 */ /* 0x000fc400097fe4ff */
[----:B------:R-:W-:Y:S02]  /*2c220*/  IADD3.X R28, PT, PT, R28, UR6, RZ, P4, !PT ;  /* 0x000000061c1c7c10 */ /* 0x000fe4000a7fe4ff */
[----:B------:R-:W-:Y:S01]  /*2c230*/  IADD3.X R23, PT, PT, R23, UR6, RZ, P3, !PT ;  /* 0x0000000617177c10 */ /* 0x000fe20009ffe4ff */
[----:B------:R-:W-:-:S04]  /*2c240*/  UIADD3 UR5, UPT, UPT, UR5, -0x1, URZ ;  /* 0xffffffff05057890 */ /* 0x000fc8000fffe0ff */
[----:B------:R-:W-:Y:S02]  /*2c250*/  UISETP.NE.U32.AND UP0, UPT, UR5, URZ, UPT ;  /* 0x000000ff0500728c */ /* 0x000fe4000bf05070 */
[----:B------:R-:W-:Y:S01]  /*2c260*/  UIADD3 UR18, UPT, UPT, UR18, -0x80, URZ ;  /* 0xffffff8012127890 */ /* 0x000fe2000fffe0ff */
[----:B--2---:R-:W-:Y:S02]  /*2c270*/  IADD3.X R0, PT, PT, R0, UR6, RZ, P5, !PT ;  /* 0x0000000600007c10 */ /* 0x004fe4000affe4ff */
[----:B------:R-:W-:-:S03]  /*2c280*/  IADD3 R12, P5, PT, R12, UR4, RZ ;  /* 0x000000040c0c7c10 */ /* 0x000fc6000ffbe0ff */
[----:B------:R0:W-:Y:S04]  /*2c290*/  STL [R1+0x910], R0 ;  /* 0x0009100001007387 */ /* 0x0001e80000100800 */
        /* <DEDUP_REMOVED lines=8> */
[----:B------:R0:W-:Y:S01]  /*2c320*/  STL [R1+0x96c], R26 ;  /* 0x00096c1a01007387 */ /* 0x0001e20000100800 */
[----:B------:R-:W-:-:S03]  /*2c330*/  IADD3.X R8, PT, PT, R8, UR6, RZ, P5, !PT ;  /* 0x0000000608087c10 */ /* 0x000fc6000affe4ff */
[----:B------:R0:W-:Y:S01]  /*2c340*/  STL [R1+0x938], R27 ;  /* 0x0009381b01007387 */ /* 0x0001e20000100800 */
        /* <DEDUP_REMOVED lines=20> */
[----:B------:R-:W-:Y:S05]  /*2c490*/  BRA.U UP0, `(.L_x_1) ;  /* 0xfffffe5100507547 */ /* 0x000fea000b83ffff */
.L_x_0:
[----:B0-2---:R-:W2:Y:S01]  /*2c4a0*/  LDL.LU R11, [R1+0x1e0] ;  /* 0x0001e000010b7983 */ /* 0x005ea20000300800 */
[----:B------:R-:W0:Y:S01]  /*2c4b0*/  S2R R4, SR_TID.X ;  /* 0x0000000000047919 */ /* 0x000e220000002100 */
[----:B------:R-:W1:Y:S01]  /*2c4c0*/  S2UR UR5, SR_CgaCtaId ;  /* 0x00000000000579c3 */ /* 0x000e620000008800 */
[----:B------:R-:W-:Y:S01]  /*2c4d0*/  UMOV UR4, 0x400 ;  /* 0x0000040000047882 */ /* 0x000fe20000000000 */
[----:B------:R-:W3:Y:S01]  /*2c4e0*/  LDCU.64 UR10, c[0x0][0x398] ;  /* 0x00007300ff0a77ac */ /* 0x000ee20008000a00 */
[----:B------:R-:W2:Y:S01]  /*2c4f0*/  LDL.LU R10, [R1+0x1e4] ;  /* 0x0001e400010a7983 */ /* 0x000ea20000300800 */
[----:B------:R-:W4:Y:S03]  /*2c500*/  LDCU.64 UR6, c[0x0][0x390] ;  /* 0x00007200ff0677ac */ /* 0x000f260008000a00 */
[----:B------:R-:W5:Y:S01]  /*2c510*/  LDL.LU R9, [R1+0x1e8] ;  /* 0x0001e80001097983 */ /* 0x000f620000300800 */
[----:B------:R-:W0:Y:S03]  /*2c520*/  LDCU UR9, c[0x0][0x39c] ;  /* 0x00007380ff0977ac */ /* 0x000e260008000800 */
[----:B------:R-:W5:Y:S04]  /*2c530*/  LDL.LU R8, [R1+0x1ec] ;  /* 0x0001ec0001087983 */ /* 0x000f680000300800 */
[----:B------:R-:W3:Y:S04]  /*2c540*/  LDL.LU R2, [R1+0x200] ;  /* 0x0002000001027983 */ /* 0x000ee80000300800 */
[----:B------:R-:W3:Y:S04]  /*2c550*/  LDL.LU R0, [R1+0x204] ;  /* 0x0002040001007983 */ /* 0x000ee80000300800 */
[----:B------:R-:W4:Y:S04]  /*2c560*/  LDL.LU R7, [R1+0x208] ;  /* 0x0002080001077983 */ /* 0x000f280000300800 */
[----:B------:R-:W4:Y:S04]  /*2c570*/  LDL.LU R6, [R1+0x20c] ;  /* 0x00020c0001067983 */ /* 0x000f280000300800 */
[----:B------:R-:W4:Y:S04]  /*2c580*/  LDL.LU R5, [R1+0x210] ;  /* 0x0002100001057983 */ /* 0x000f280000300800 */
[----:B------:R-:W4:Y:S04]  /*2c590*/  LDL.LU R3, [R1+0x214] ;  /* 0x0002140001037983 */ /* 0x000f280000300800 */
[----:B------:R0:W-:Y:S01]  /*2c5a0*/  STL [R1+0xf18], R20 ;  /* 0x000f181401007387 */ /* 0x0001e20000100800 */
[----:B------:R-:W-:Y:S01]  /*2c5b0*/  BAR.SYNC.DEFER_BLOCKING 0x0 ;  /* 0x0000000000007b1d */ /* 0x000fe20000010000 */
[----:B--2---:R-:W-:-:S05]  /*2c5c0*/  F2FP.SATFINITE.E5M2.F32.PACK_AB_MERGE_C R10, R10, R11, RZ ;  /* 0x0000000b0a0a723e */ /* 0x004fca00048060ff */
[----:B------:R-:W-:Y:S01]  /*2c5d0*/  STL [R1+0x2c], R10 ;  /* 0x00002c0a01007387 */ /* 0x000fe20000100800 */
[----:B-----5:R-:W-:-:S05]  /*2c5e0*/  F2FP.SATFINITE.E5M2.F32.PACK_AB_MERGE_C R8, R8, R9, RZ ;  /* 0x000000090808723e */ /* 0x020fca00048060ff */
[----:B------:R-:W-:Y:S01]  /*2c5f0*/  STL [R1+0xb4], R8 ;  /* 0x0000b40801007387 */ /* 0x000fe20000100800 */
[----:B---3--:R-:W-:Y:S01]  /*2c600*/  F2FP.SATFINITE.E5M2.F32.PACK_AB_MERGE_C R2, R0, R2, RZ ;  /* 0x000000020002723e */ /* 0x008fe200048060ff */
[----:B0-----:R-:W-:-:S04]  /*2c610*/  IMAD.SHL.U32 R0, R4, 0x40, RZ ;  /* 0x0000004004007824 */ /* 0x001fc800078e00ff */
[----:B------:R0:W-:Y:S01]  /*2c620*/  STL [R1+0x1c], R2 ;  /* 0x00001c0201007387 */ /* 0x0001e20000100800 */
[----:B------:R-:W-:Y:S02]  /*2c630*/  LOP3.LUT R0, R0, 0x3840, RZ, 0xc0, !PT ;  /* 0x0000384000007812 */ /* 0x000fe400078ec0ff */
[----:B----4-:R-:W-:Y:S01]  /*2c640*/  F2FP.SATFINITE.E5M2.F32.PACK_AB_MERGE_C R6, R6, R7, RZ ;  /* 0x000000070606723e */ /* 0x010fe200048060ff */
[----:B------:R-:W2:Y:S01]  /*2c650*/  LDL.LU R20, [R1+0x280] ;  /* 0x0002800001147983 */ /* 0x000ea20000300800 */
[----:B0-----:R-:W-:-:S05]  /*2c660*/  IMAD.SHL.U32 R2, R4, 0x4, RZ ;  /* 0x0000000404027824 */ /* 0x001fca00078e00ff */
[----:B------:R-:W-:Y:S02]  /*2c670*/  LOP3.LUT R0, R0, 0x38, R2, 0xf8, !PT ;  /* 0x0000003800007812 */ /* 0x000fe400078ef802 */
[----:B------:R-:W-:-:S04]  /*2c680*/  SHF.R.S32.HI R2, RZ, 0x4, R4 ;  /* 0x00000004ff027819 */ /* 0x000fc80000011404 */
[----:B------:R-:W-:-:S04]  /*2c690*/  SGXT R2, R2, 0x1 ;  /* 0x000000010202781a */ /* 0x000fc80000000200 */
[----:B------:R-:W-:Y:S02]  /*2c6a0*/  LOP3.LUT R0, R0, 0x4040, R2, 0x78, !PT ;  /* 0x0000404000007812 */ /* 0x000fe400078e7802 */
[----:B------:R-:W-:Y:S01]  /*2c6b0*/  F2FP.SATFINITE.E5M2.F32.PACK_AB_MERGE_C R2, R3, R5, RZ ;  /* 0x000000050302723e */ /* 0x000fe200048060ff */
[----:B------:R-:W-:Y:S04]  /*2c6c0*/  STL [R1+0xb0], R6 ;  /* 0x0000b00601007387 */ /* 0x000fe80000100800 */
[----:B------:R-:W2:Y:S04]  /*2c6d0*/  LDL.LU R29, [R1+0x284] ;  /* 0x00028400011d7983 */ /* 0x000ea80000300800 */
[----:B------:R0:W-:Y:S01]  /*2c6e0*/  STL [R1+0x18], R2 ;  /* 0x0000180201007387 */ /* 0x0001e20000100800 */
[----:B------:R-:W-:-:S03]  /*2c6f0*/  IMAD.SHL.U32 R8, R4, 0x10, RZ ;  /* 0x0000001004087824 */ /* 0x000fc600078e00ff */
[----:B------:R-:W3:Y:S04]  /*2c700*/  LDL.LU R28, [R1+0x288] ;  /* 0x00028800011c7983 */ /* 0x000ee80000300800 */
[----:B------:R-:W3:Y:S04]  /*2c710*/  LDL.LU R27, [R1+0x28c] ;  /* 0x00028c00011b7983 */ /* 0x000ee80000300800 */
[----:B------:R-:W4:Y:S04]  /*2c720*/  LDL.LU R26, [R1+0x290] ;  /* 0x00029000011a7983 */ /* 0x000f280000300800 */
[----:B------:R-:W4:Y:S01]  /*2c730*/  LDL.LU R25, [R1+0x294] ;  /* 0x0002940001197983 */ /* 0x000f220000300800 */
[----:B0-----:R-:W-:-:S03]  /*2c740*/  IMAD.SHL.U32 R2, R4, 0x8, RZ ;  /* 0x0000000804027824 */ /* 0x001fc600078e00ff */
[----:B------:R-:W5:Y:S01]  /*2c750*/  LDL.LU R24, [R1+0x298] ;  /* 0x0002980001187983 */ /* 0x000f620000300800 */
[----:B------:R-:W-:-:S03]  /*2c760*/  LOP3.LUT R8, R8, 0x30, RZ, 0xc0, !PT ;  /* 0x0000003008087812 */ /* 0x000fc600078ec0ff */
[----:B------:R-:W5:Y:S04]  /*2c770*/  LDL.LU R23, [R1+0x29c] ;  /* 0x00029c0001177983 */ /* 0x000f680000300800 */
[----:B------:R-:W2:Y:S04]  /*2c780*/  LDL.LU R22, [R1+0x2a0] ;  /* 0x0002a00001167983 */ /* 0x000ea80000300800 */
[----:B------:R-:W2:Y:S04]  /*2c790*/  LDL.LU R21, [R1+0x2a4] ;  /* 0x0002a40001157983 */ /* 0x000ea80000300800 */
[----:B------:R-:W2:Y:S01]  /*2c7a0*/  LDL.LU R19, [R1+0x2a8] ;  /* 0x0002a80001137983 */ /* 0x000ea20000300800 */
[----:B------:R-:W-:-:S03]  /*2c7b0*/  LOP3.LUT R8, R8, 0x780, R2, 0xf8, !PT ;  /* 0x0000078008087812 */ /* 0x000fc600078ef802 */
[----:B------:R-:W2:Y:S01]  /*2c7c0*/  LDL.LU R18, [R1+0x2ac] ;  /* 0x0002ac0001127983 */ /* 0x000ea20000300800 */
[----:B------:R-:W-:-:S03]  /*2c7d0*/  LOP3.LUT R2, R4, 0x100, RZ, 0xc0, !PT ;  /* 0x0000010004027812 */ /* 0x000fc600078ec0ff */
[----:B------:R-:W2:Y:S01]  /*2c7e0*/  LDL.LU R17, [R1+0x2c0] ;  /* 0x0002c00001117983 */ /* 0x000ea20000300800 */
[----:B------:R-:W-:-:S03]  /*2c7f0*/  SHF.R.S32.HI R3, RZ, 0x2, R4 ;  /* 0x00000002ff037819 */ /* 0x000fc60000011404 */
[----:B------:R-:W2:Y:S04]  /*2c800*/  LDL.LU R16, [R1+0x2c4] ;  /* 0x0002c40001107983 */ /* 0x000ea80000300800 */
[----:B------:R-:W2:Y:S04]  /*2c810*/  LDL.LU R15, [R1+0x2c8] ;  /* 0x0002c800010f7983 */ /* 0x000ea80000300800 */
[----:B------:R-:W2:Y:S01]  /*2c820*/  LDL.LU R14, [R1+0x2cc] ;  /* 0x0002cc00010e7983 */ /* 0x000ea20000300800 */
[----:B------:R-:W-:-:S03]  /*2c830*/  LEA.HI R0, R2, R0, RZ, 0x1f ;  /* 0x0000000002007211 */ /* 0x000fc600078ff8ff */
[----:B------:R-:W2:Y:S01]  /*2c840*/  LDL.LU R13, [R1+0x2b0] ;  /* 0x0002b000010d7983 */ /* 0x000ea20000300800 */
[----:B------:R-:W-:-:S03]  /*2c850*/  SGXT R3, R3, 0x1 ;  /* 0x000000010303781a */ /* 0x000fc60000000200 */
[----:B------:R-:W2:Y:S01]  /*2c860*/  LDL.LU R12, [R1+0x2b4] ;  /* 0x0002b400010c7983 */ /* 0x000ea20000300800 */
[----:B------:R-:W-:-:S03]  /*2c870*/  SHF.R.U32.HI R2, RZ, 0x2, R2 ;  /* 0x00000002ff027819 */ /* 0x000fc60000011602 */
[----:B------:R-:W2:Y:S04]  /*2c880*/  LDL.LU R11, [R1+0x2b8] ;  /* 0x0002b800010b7983 */ /* 0x000ea80000300800 */
[----:B------:R-:W2:Y:S04]  /*2c890*/  LDL.LU R10, [R1+0x2bc] ;  /* 0x0002bc00010a7983 */ /* 0x000ea80000300800 */
[----:B------:R-:W2:Y:S04]  /*2c8a0*/  LDL.LU R9, [R1+0x170] ;  /* 0x0001700001097983 */ /* 0x000ea80000300800 */
[----:B------:R-:W2:Y:S01]  /*2c8b0*/  LDL.LU R7, [R1+0x174] ;  /* 0x0001740001077983 */ /* 0x000ea20000300800 */
[----:B------:R-:W-:-:S03]  /*2c8c0*/  LOP3.LUT R2, R2, 0x4040, R3, 0x78, !PT ;  /* 0x0000404002027812 */ /* 0x000fc600078e7803 */
[----:B------:R-:W2:Y:S04]  /*2c8d0*/  LDL.LU R6, [R1+0x178] ;  /* 0x0001780001067983 */ /* 0x000ea80000300800 */
[----:B------:R-:W2:Y:S04]  /*2c8e0*/  LDL.LU R5, [R1+0x17c] ;  /* 0x00017c0001057983 */ /* 0x000ea80000300800 */
[----:B------:R0:W-:Y:S04]  /*2c8f0*/  STL [R1+0xed0], R0 ;  /* 0x000ed00001007387 */ /* 0x0001e80000100800 */
[----:B0-----:R-:W2:Y:S04]  /*2c900*/  LDL.LU R0, [R1+0x21c] ;  /* 0x00021c0001007983 */ /* 0x001ea80000300800 */
[----:B------:R-:W2:Y:S01]  /*2c910*/  LDL.LU R3, [R1+0x218] ;  /* 0x0002180001037983 */ /* 0x000ea20000300800 */
[----:B------:R-:W-:-:S04]  /*2c920*/  SHF.R.S32.HI R4, RZ, 0x3, R4 ;  /* 0x00000003ff047819 */ /* 0x000fc80000011404 */
[----:B------:R-:W-:-:S04]  /*2c930*/  SGXT R4, R4, 0x1 ;  /* 0x000000010404781a */ /* 0x000fc80000000200 */
[----:B------:R-:W-:-:S04]  /*2c940*/  LOP3.LUT R8, R8, 0x8008, R4, 0xf8, !PT ;  /* 0x0000800808087812 */ /* 0x000fc800078ef804 */
[----:B------:R-:W-:-:S05]  /*2c950*/  LOP3.LUT R8, R8, R2, RZ, 0xfc, !PT ;  /* 0x0000000208087212 */ /* 0x000fca00078efcff */
[----:B------:R-:W-:Y:S01]  /*2c960*/  STL [R1+0xe9c], R8 ;  /* 0x000e9c0801007387 */ /* 0x000fe20000100800 */
[----:B--2---:R-:W-:Y:S02]  /*2c970*/  F2FP.SATFINITE.E5M2.F32.PACK_AB_MERGE_C R2, R0, R3, RZ ;  /* 0x000000030002723e */ /* 0x004fe400048060ff */
[----:B------:R-:W-:Y:S02]  /*2c980*/  F2FP.SATFINITE.E5M2.F32.PACK_AB_MERGE_C R0, R29, R20, RZ ;  /* 0x000000141d00723e */ /* 0x000fe400048060ff */
[----:B---3--:R-:W-:Y:S01]  /*2c990*/  F2FP.SATFINITE.E5M2.F32.PACK_AB_MERGE_C R3, R27, R28, RZ ;  /* 0x0000001c1b03723e */ /* 0x008fe200048060ff */
[----:B------:R4:W-:Y:S01]  /*2c9a0*/  STL [R1+0xac], R2 ;  /* 0x0000ac0201007387 */ /* 0x0009e20000100800 */
[----:B------:R-:W-:-:S03]  /*2c9b0*/  F2FP.SATFINITE.E5M2.F32.PACK_AB_MERGE_C R20, R21, R22, RZ ;  /* 0x000000161514723e */ /* 0x000fc600048060ff */
[----:B------:R5:W-:Y:S01]  /*2c9c0*/  STL [R1+0x1e4], R0 ;  /* 0x0001e40001007387 */ /* 0x000be20000100800 */
[----:B----4-:R-:W-:-:S03]  /*2c9d0*/  F2FP.SATFINITE.E5M2.F32.PACK_AB_MERGE_C R2, R25, R26, RZ ;  /* 0x0000001a1902723e */ /* 0x010fc600048060ff */
[----:B------:R0:W-:Y:S01]  /*2c9e0*/  STL [R1+0x1ec], R3 ;  /* 0x0001ec0301007387 */ /* 0x0001e20000100800 */
[----:B-----5:R-:W-:-:S03]  /*2c9f0*/  F2FP.SATFINITE.E5M2.F32.PACK_AB_MERGE_C R0, R23, R24, RZ ;  /* 0x000000181700723e */ /* 0x020fc600048060ff */
[----:B------:R2:W-:Y:S01]  /*2ca00*/  STL [R1+0x8], R2 ;  /* 0x0000080201007387 */ /* 0x0005e20000100800 */
[----:B------:R-:W-:-:S03]  /*2ca10*/  F2FP.SATFINITE.E5M2.F32.PACK_AB_MERGE_C R24, R16, R17, RZ ;  /* 0x000000111018723e */ /* 0x000fc600048060ff */
[----:B------:R-:W-:Y:S04]  /*2ca20*/  STL [R1+0xf1c], R20 ;  /* 0x000f1c1401007387 */ /* 0x000fe80000100800 */
[----:B------:R3:W-:Y:S01]  /*2ca30*/  STL [R1+0xa8], R0 ;  /* 0x0000a80001007387 */ /* 0x0007e20000100800 */
[----:B0-----:R-:W-:Y:S02]  /*2ca40*/  F2FP.SATFINITE.E5M2.F32.PACK_AB_MERGE_C R3, R14, R15, RZ ;  /* 0x0000000f0e03723e */ /* 0x001fe400048060ff */
[----:B--2---:R-:W-:Y:S01]  /*2ca50*/  F2FP.SATFINITE.E5M2.F32.PACK_AB_MERGE_C R2, R12, R13, RZ ;  /* 0x0000000d0c02723e */ /* 0x004fe200048060ff */
[----:B------:R-:W-:Y:S01]  /*2ca60*/  STL [R1+0xf20], R24 ;  /* 0x000f201801007387 */ /* 0x000fe20000100800 */
[----:B------:R-:W-:Y:S02]  /*2ca70*/  F2FP.SATFINITE.E5M2.F32.PACK_AB_MERGE_C R23, R7, R9, RZ ;  /* 0x000000090717723e */ /* 0x000fe400048060ff */
[----:B---3--:R-:W-:-:S05]  /*2ca80*/  F2FP.SATFINITE.E5M2.F32.PACK_AB_MERGE_C R0, R18, R19, RZ ;  /* 0x000000131200723e */ /* 0x008fca00048060ff */
[----:B------:R0:W-:Y:S04]  /*2ca90*/  STL [R1+0xa4], R0 ;  /* 0x0000a40001007387 */ /* 0x0001e80000100800 */
[----:B------:R-:W-:Y:S01]  /*2caa0*/  STL [R1+0xa0], R3 ;  /* 0x0000a00301007387 */ /* 0x000fe20000100800 */
[----:B0-----:R-:W-:-:S03]  /*2cab0*/  F2FP.SATFINITE.E5M2.F32.PACK_AB_MERGE_C R0, R10, R11, RZ ;  /* 0x0000000b0a00723e */ /* 0x001fc600048060ff */
[----:B------:R-:W-:Y:S04]  /*2cac0*/  STL [R1+0x1e0], R2 ;  /* 0x0001e00201007387 */ /* 0x000fe80000100800 */
[----:B------:R-:W-:Y:S04]  /*2cad0*/  STL [R1+0xf24], R23 ;  /* 0x000f241701007387 */ /* 0x000fe80000100800 */
[----:B------:R0:W-:Y:S04]  /*2cae0*/  STL [R1+0x1e8], R0 ;  /* 0x0001e80001007387 */ /* 0x0001e80000100800 */
[----:B------:R-:W2:Y:S04]  /*2caf0*/  LDL.LU R22, [R1+0x164] ;  /* 0x0001640001167983 */ /* 0x000ea80000300800 */
[----:B------:R-:W3:Y:S01]  /*2cb00*/  LDL.LU R21, [R1+0x154] ;  /* 0x0001540001157983 */ /* 0x000ee20000300800 */
[----:B0-----:R-:W-:-:S05]  /*2cb10*/  F2FP.SATFINITE.E5M2.F32.PACK_AB_MERGE_C R0, R5, R6, RZ ;  /* 0x000000060500723e */ /* 0x001fca00048060ff */
[----:B------:R-:W-:Y:S04]  /*2cb20*/  STL [R1+0x48], R0 ;  /* 0x0000480001007387 */ /* 0x000fe80000100800 */
[----:B---3--:R0:W-:Y:S04]  /*2cb30*/  STL [R1+0xfa8], R21 ;  /* 0x000fa81501007387 */ /* 0x0081e80000100800 */
[----:B0-----:R-:W3:Y:S04]  /*2cb40*/  LDL.LU R21, [R1+0x16c] ;  /* 0x00016c0001157983 */ /* 0x001ee80000300800 */
[----:B---3--:R0:W-:Y:S04]  /*2cb50*/  STL [R1+0xfb0], R21 ;  /* 0x000fb01501007387 */ /* 0x0081e80000100800 */
[----:B0-----:R-:W2:Y:S04]  /*2cb60*/  LDL.LU R21, [R1+0x160] ;  /* 0x0001600001157983 */ /* 0x001ea80000300800 */
[----:B------:R-:W3:Y:S04]  /*2cb70*/  LDL.LU R19, [R1+0x1f4] ;  /* 0x0001f40001137983 */ /* 0x000ee80000300800 */
[----:B---3--:R0:W-:Y:S04]  /*2cb80*/  STL [R1+0xf8c], R19 ;  /* 0x000f8c1301007387 */ /* 0x0081e80000100800 */
[----:B0-----:R-:W3:Y:S04]  /*2cb90*/  LDL.LU R19, [R1+0x14c] ;  /* 0x00014c0001137983 */ /* 0x001ee80000300800 */
        /* <DEDUP_REMOVED lines=8> */
[----:B------:R-:W4:Y:S04]  /*2cc20*/  LDL.LU R18, [R1+0x274] ;  /* 0x0002740001127983 */ /* 0x000f280000300800 */
[----:B----4-:R0:W-:Y:S04]  /*2cc30*/  STL [R1+0xf84], R18 ;  /* 0x000f841201007387 */ /* 0x0101e80000100800 */
[----:B0-----:R-:W4:Y:S04]  /*2cc40*/  LDL.LU R18, [R1+0x1f8] ;  /* 0x0001f80001127983 */ /* 0x001f280000300800 */
[----:B----4-:R0:W-:Y:S04]  /*2cc50*/  STL [R1+0xf88], R18 ;  /* 0x000f881201007387 */ /* 0x0101e80000100800 */
[----:B0-----:R-:W4:Y:S04]  /*2cc60*/  LDL.LU R18, [R1+0x1f0] ;  /* 0x0001f00001127983 */ /* 0x001f280000300800 */
[----:B----4-:R0:W-:Y:S04]  /*2cc70*/  STL [R1+0xf90], R18 ;  /* 0x000f901201007387 */ /* 0x0101e80000100800 */
[----:B0-----:R-:W4:Y:S04]  /*2cc80*/  LDL.LU R18, [R1+0x148] ;  /* 0x0001480001127983 */ /* 0x001f280000300800 */
[----:B----4-:R0:W-:Y:S04]  /*2cc90*/  STL [R1+0xf98], R18 ;  /* 0x000f981201007387 */ /* 0x0101e80000100800 */
[----:B0-----:R-:W4:Y:S01]  /*2cca0*/  LDL.LU R18, [R1+0x140] ;  /* 0x0001400001127983 */ /* 0x001f220000300800 */
[----:B--2---:R-:W-:-:S03]  /*2ccb0*/  F2FP.SATFINITE.E5M2.F32.PACK_AB_MERGE_C R22, R22, R21, RZ ;  /* 0x000000151616723e */ /* 0x004fc600048060ff */
[----:B----4-:R0:W-:Y:S04]  /*2ccc0*/  STL [R1+0xfa0], R18 ;  /* 0x000fa01201007387 */ /* 0x0101e80000100800 */
[----:B0-----:R-:W2:Y:S04]  /*2ccd0*/  LDL.LU R18, [R1+0x158] ;  /* 0x0001580001127983 */ /* 0x001ea80000300800 */
        /* <DEDUP_REMOVED lines=25> */
[----:B------:R-:W3:Y:S04]  /*2ce70*/  LDL.LU R21, [R1+0xfb0] ;  /* 0x000fb00001157983 */ /* 0x000ee80000300800 */
[----:B------:R0:W-:Y:S04]  /*2ce80*/  STL [R1+0xf28], R22 ;  /* 0x000f281601007387 */ /* 0x0001e80000100800 */
[----:B0-----:R-:W4:Y:S01]  /*2ce90*/  LDL.LU R22, [R1+0x278] ;  /* 0x0002780001167983 */ /* 0x001f220000300800 */
[----:B---3--:R-:W-:-:S03]  /*2cea0*/  F2FP.SATFINITE.E5M2.F32.PACK_AB_MERGE_C R21, R21, R19, RZ ;  /* 0x000000131515723e */ /* 0x008fc600048060ff */
[----:B------:R-:W3:Y:S04]  /*2ceb0*/  LDL.LU R19, [R1+0xfac] ;  /* 0x000fac0001137983 */ /* 0x000ee80000300800 */
[----:B------:R0:W-:Y:S04]  /*2cec0*/  STL [R1+0x44], R21 ;  /* 0x0000441501007387 */ /* 0x0001e80000100800 */
[----:B0-----:R-:W3:Y:S02]  /*2ced0*/  LDL.LU R21, [R1+0xfa8] ;  /* 0x000fa80001157983 */ /* 0x001ee40000300800 */
[----:B---3--:R-:W-:-:S02]  /*2cee0*/  F2FP.SATFINITE.E5M2.F32.PACK_AB_MERGE_C R21, R21, R19, RZ ;  /* 0x000000131515723e */ /* 0x008fc400048060ff */
[----:B------:R-:W2:Y:S04]  /*2cef0*/  LDL.LU R19, [R1+0xfa4] ;  /* 0x000fa40001137983 */ /* 0x000ea80000300800 */
[----:B------:R0:W-:Y:S04]  /*2cf00*/  STL [R1+0xf2c], R21 ;  /* 0x000f2c1501007387 */ /* 0x0001e80000100800 */
[----:B0-----:R-:W3:Y:S01]  /*2cf10*/  LDL.LU R21, [R1+0x270] ;  /* 0x0002700001157983 */ /* 0x001ee20000300800 */
[----:B--2---:R-:W-:-:S03]  /*2cf20*/  F2FP.SATFINITE.E5M2.F32.PACK_AB_MERGE_C R19, R19, R18, RZ ;  /* 0x000000121313723e */ /* 0x004fc600048060ff */
[----:B------:R-:W2:Y:S04]  /*2cf30*/  LDL.LU R18, [R1+0xfa0] ;  /* 0x000fa00001127983 */ /* 0x000ea80000300800 */
[----:B------:R0:W-:Y:S04]  /*2cf40*/  STL [R1+0x40], R19 ;  /* 0x0000401301007387 */ /* 0x0001e80000100800 */
[----:B0-----:R-:W2:Y:S02]  /*2cf50*/  LDL.LU R19, [R1+0xf9c] ;  /* 0x000f9c0001137983 */ /* 0x001ea40000300800 */
[----:B--2---:R-:W-:-:S02]  /*2cf60*/  F2FP.SATFINITE.E5M2.F32.PACK_AB_MERGE_C R19, R19, R18, RZ ;  /* 0x000000121313723e */ /* 0x004fc400048060ff */
        /* <DEDUP_REMOVED lines=12> */
[----:B------:R-:W3:Y:S01]  /*2d030*/  LDL.LU R18, [R1+0xf84] ;  /* 0x000f840001127983 */ /* 0x000ee20000300800 */
[----:B----4-:R-:W-:Y:S02]  /*2d040*/  F2FP.SATFINITE.E5M2.F32.PACK_AB_MERGE_C R28, R28, R22, RZ ;  /* 0x000000161c1c723e */ /* 0x010fe400048060ff */
[----:B-----5:R-:W-:Y:S02]  /*2d050*/  F2FP.SATFINITE.E5M2.F32.PACK_AB_MERGE_C R17, R17, R23, RZ ;  /* 0x000000171111723e */ /* 0x020fe400048060ff */
[----:B------:R-:W-:Y:S02]  /*2d060*/  F2FP.SATFINITE.E5M2.F32.PACK_AB_MERGE_C R27, R27, R24, RZ ;  /* 0x000000181b1b723e */ /* 0x000fe400048060ff */
[----:B------:R-:W-:Y:S02]  /*2d070*/  F2FP.SATFINITE.E5M2.F32.PACK_AB_MERGE_C R8, R8, R20, RZ ;  /* 0x000000140808723e */ /* 0x000fe400048060ff */
[----:B------:R-:W-:Y:S02]  /*2d080*/  F2FP.SATFINITE.E5M2.F32.PACK_AB_MERGE_C R29, R29, R3, RZ ;  /* 0x000000031d1d723e */ /* 0x000fe400048060ff */
[----:B------:R-:W-:-:S02]  /*2d090*/  F2FP.SATFINITE.E5M2.F32.PACK_AB_MERGE_C R2, R4, R2, RZ ;  /* 0x000000020402723e */ /* 0x000fc400048060ff */
[----:B------:R-:W-:Y:S02]  /*2d0a0*/  F2FP.SATFINITE.E5M2.F32.PACK_AB_MERGE_C R0, R26, R0, RZ ;  /* 0x000000001a00723e */ /* 0x000fe400048060ff */
[----:B------:R-:W-:Y:S02]  /*2d0b0*/  F2FP.SATFINITE.E5M2.F32.PACK_AB_MERGE_C R26, R16, R25, RZ ;  /* 0x00000019101a723e */ /* 0x000fe400048060ff */
[----:B------:R-:W-:Y:S02]  /*2d0c0*/  F2FP.SATFINITE.E5M2.F32.PACK_AB_MERGE_C R25, R12, R13, RZ ;  /* 0x0000000d0c19723e */ /* 0x000fe400048060ff */
[----:B------:R-:W-:Y:S02]  /*2d0d0*/  F2FP.SATFINITE.E5M2.F32.PACK_AB_MERGE_C R3, R10, R11, RZ ;  /* 0x0000000b0a03723e */ /* 0x000fe400048060ff */
[----:B---3--:R-:W-:-:S05]  /*2d0e0*/  F2FP.SATFINITE.E5M2.F32.PACK_AB_MERGE_C R18, R18, R21, RZ ;  /* 0x000000151212723e */ /* 0x008fca00048060ff */
        /* <DEDUP_REMOVED lines=10> */
[----:B0-----:R-:W-:-:S03]  /*2d190*/  F2FP.SATFINITE.E5M2.F32.PACK_AB_MERGE_C R2, R7, R9, RZ ;  /* 0x000000090702723e */ /* 0x001fc600048060ff */
[----:B------:R-:W-:Y:S01]  /*2d1a0*/  STL [R1+0xf10], R25 ;  /* 0x000f101901007387 */ /* 0x000fe20000100800 */
[----:B--2---:R-:W-:-:S05]  /*2d1b0*/  F2FP.SATFINITE.E5M2.F32.PACK_AB_MERGE_C R0, R14, R15, RZ ;  /* 0x0000000f0e00723e */ /* 0x004fca00048060ff */
[----:B------:R0:W-:Y:S04]  /*2d1c0*/  STL [R1+0x24], R0 ;  /* 0x0000240001007387 */ /* 0x0001e80000100800 */
[----:B------:R-:W-:Y:S04]  /*2d1d0*/  STL [R1+0x20], R3 ;  /* 0x0000200301007387 */ /* 0x000fe80000100800 */
[----:B------:R-:W2:Y:S04]  /*2d1e0*/  LDL.LU R10, [R1+0x1b4] ;  /* 0x0001b400010a7983 */ /* 0x000ea80000300800 */
[----:B------:R-:W-:Y:S04]  /*2d1f0*/  STL [R1+0xd8], R2 ;  /* 0x0000d80201007387 */ /* 0x000fe80000100800 */
        /* <DEDUP_REMOVED lines=25> */
[----:B------:R-:W5:Y:S04]  /*2d390*/  LDL.LU R8, [R1+0x6c] ;  /* 0x00006c0001087983 */ /* 0x000f680000300800 */
[----:B-----5:R0:W-:Y:S04]  /*2d3a0*/  STL [R1+0xf4c], R8 ;  /* 0x000f4c0801007387 */ /* 0x0201e80000100800 */
[----:B0-----:R-:W5:Y:S04]  /*2d3b0*/  LDL.LU R8, [R1+0x60] ;  /* 0x0000600001087983 */ /* 0x001f680000300800 */
[----:B-----5:R0:W-:Y:S04]  /*2d3c0*/  STL [R1+0xf54], R8 ;  /* 0x000f540801007387 */ /* 0x0201e80000100800 */
[----:B0-----:R-:W5:Y:S04]  /*2d3d0*/  LDL.LU R8, [R1+0x1c8] ;  /* 0x0001c80001087983 */ /* 0x001f680000300800 */
[----:B-----5:R0:W-:Y:S04]  /*2d3e0*/  STL [R1+0xf5c], R8 ;  /* 0x000f5c0801007387 */ /* 0x0201e80000100800 */
[----:B0-----:R-:W5:Y:S04]  /*2d3f0*/  LDL.LU R8, [R1+0x1c0] ;  /* 0x0001c00001087983 */ /* 0x001f680000300800 */
[----:B-----5:R0:W-:Y:S04]  /*2d400*/  STL [R1+0xf64], R8 ;  /* 0x000f640801007387 */ /* 0x0201e80000100800 */
[----:B0-----:R-:W5:Y:S04]  /*2d410*/  LDL.LU R8, [R1+0x1d8] ;  /* 0x0001d80001087983 */ /* 0x001f680000300800 */
[----:B------:R-:W2:Y:S04]  /*2d420*/  LDL.LU R2, [R1+0x54] ;  /* 0x0000540001027983 */ /* 0x000ea80000300800 */
[----:B--2---:R0:W-:Y:S04]  /*2d430*/  STL [R1+0xf48], R2 ;  /* 0x000f480201007387 */ /* 0x0041e80000100800 */
[----:B0-----:R-:W2:Y:S04]  /*2d440*/  LDL.LU R2, [R1+0x68] ;  /* 0x0000680001027983 */ /* 0x001ea80000300800 */
[----:B------:R-:W2:Y:S04]  /*2d450*/  LDL.LU R4, [R1+0x5c] ;  /* 0x00005c0001047983 */ /* 0x000ea80000300800 */
[----:B--2---:R0:W-:Y:S04]  /*2d460*/  STL [R1+0xf44], R4 ;  /* 0x000f440401007387 */ /* 0x0041e80000100800 */
[----:B0-----:R-:W2:Y:S04]  /*2d470*/  LDL.LU R4, [R1+0x50] ;  /* 0x0000500001047983 */ /* 0x001ea80000300800 */
[----:B------:R-:W2:Y:S04]  /*2d480*/  LDL.LU R5, [R1+0x74] ;  /* 0x0000740001057983 */ /* 0x000ea80000300800 */
[----:B--2---:R0:W-:Y:S04]  /*2d490*/  STL [R1+0xf40], R5 ;  /* 0x000f400501007387 */ /* 0x0041e80000100800 */
[----:B0-----:R-:W2:Y:S04]  /*2d4a0*/  LDL.LU R5, [R1+0x58] ;  /* 0x0000580001057983 */ /* 0x001ea80000300800 */
[----:B------:R-:W2:Y:S01]  /*2d4b0*/  LDL.LU R17, [R1+0x78] ;  /* 0x0000780001117983 */ /* 0x000ea20000300800 */
[----:B------:R-:W-:-:S03]  /*2d4c0*/  F2FP.SATFINITE.E5M2.F32.PACK_AB_MERGE_C R10, R10, R9, RZ ;  /* 0x000000090a0a723e */ /* 0x000fc600048060ff */
[----:B--2---:R0:W-:Y:S04]  /*2d4d0*/  STL [R1+0xf3c], R17 ;  /* 0x000f3c1101007387 */ /* 0x0041e80000100800 */
        /* <DEDUP_REMOVED lines=23> */
[----:B0-----:R-:W2:Y:S01]  /*2d650*/  LDL.LU R10, [R1+0x188] ;  /* 0x00018800010a7983 */ /* 0x001ea20000300800 */
[----:B---3--:R-:W-:-:S03]  /*2d660*/  F2FP.SATFINITE.E5M2.F32.PACK_AB_MERGE_C R9, R9, R6, RZ ;  /* 0x000000060909723e */ /* 0x008fc600048060ff */
[----:B------:R-:W3:Y:S04]  /*2d670*/  LDL.LU R6, [R1+0xf7c] ;  /* 0x000f7c0001067983 */ /* 0x000ee80000300800 */
[----:B------:R0:W-:Y:S04]  /*2d680*/  STL [R1+0x14], R9 ;  /* 0x0000140901007387 */ /* 0x0001e80000100800 */
[----:B0-----:R-:W3:Y:S02]  /*2d690*/  LDL.LU R9, [R1+0xf78] ;  /* 0x000f780001097983 */ /* 0x001ee40000300800 */
[----:B---3--:R-:W-:-:S02]  /*2d6a0*/  F2FP.SATFINITE.E5M2.F32.PACK_AB_MERGE_C R9, R9, R6, RZ ;  /* 0x000000060909723e */ /* 0x008fc400048060ff */
[----:B------:R-:W4:Y:S02]  /*2d6b0*/  LDL.LU R6, [R1+0xf74] ;  /* 0x000f740001067983 */ /* 0x000f240000300800 */
[----:B----4-:R-:W-:Y:S02]  /*2d6c0*/  F2FP.SATFINITE.E5M2.F32.PACK_AB_MERGE_C R6, R6, R3, RZ ;  /* 0x000000030606723e */ /* 0x010fe400048060ff */
[----:B------:R-:W3:Y:S04]  /*2d6d0*/  LDL.LU R3, [R1+0xf70] ;  /* 0x000f700001037983 */ /* 0x000ee80000300800 */
[----:B------:R0:W-:Y:S04]  /*2d6e0*/  STL [R1+0x10], R6 ;  /* 0x0000100601007387 */ /* 0x0001e80000100800 */
[----:B0-----:R-:W3:Y:S02]  /*2d6f0*/  LDL.LU R6, [R1+0xf6c] ;  /* 0x000f6c0001067983 */ /* 0x001ee40000300800 */
[----:B---3--:R-:W-:-:S02]  /*2d700*/  F2FP.SATFINITE.E5M2.F32.PACK_AB_MERGE_C R6, R6, R3, RZ ;  /* 0x000000030606723e */ /* 0x008fc400048060ff */
[----:B------:R-:W5:Y:S02]  /*2d710*/  LDL.LU R3, [R1+0xf68] ;  /* 0x000f680001037983 */ /* 0x000f640000300800 */
[----:B-----5:R-:W-:Y:S02]  /*2d720*/  F2FP.SATFINITE.E5M2.F32.PACK_AB_MERGE_C R3, R3, R8, RZ ;  /* 0x000000080303723e */ /* 0x020fe400048060ff */
[----:B------:R-:W3:Y:S04]  /*2d730*/  LDL.LU R8, [R1+0xf64] ;  /* 0x000f640001087983 */ /* 0x000ee80000300800 */
[----:B------:R0:W-:Y:S04]  /*2d740*/  STL [R1+0xc], R3 ;  /* 0x00000c0301007387 */ /* 0x0001e80000100800 */
[----:B0-----:R-:W3:Y:S02]  /*2d750*/  LDL.LU R3, [R1+0xf60] ;  /* 0x000f600001037983 */ /* 0x001ee40000300800 */
[----:B---3--:R-:W-:-:S02]  /*2d760*/  F2FP.SATFINITE.E5M2.F32.PACK_AB_MERGE_C R3, R3, R8, RZ ;  /* 0x000000080303723e */ /* 0x008fc400048060ff */
        /* <DEDUP_REMOVED lines=8> */
[----:B------:R-:W3:Y:S02]  /*2d7f0*/  LDL.LU R8, [R1+0xf4c] ;  /* 0x000f4c0001087983 */ /* 0x000ee40000300800 */
[----:B---3--:R-:W-:Y:S02]  /*2d800*/  F2FP.SATFINITE.E5M2.F32.PACK_AB_MERGE_C R8, R8, R2, RZ ;  /* 0x000000020808723e */ /* 0x008fe400048060ff */
[----:B------:R-:W3:Y:S04]  /*2d810*/  LDL.LU R2, [R1+0xf48] ;  /* 0x000f480001027983 */ /* 0x000ee80000300800 */
[----:B------:R0:W-:Y:S04]  /*2d820*/  STL [R1+0xef4], R8 ;  /* 0x000ef40801007387 */ /* 0x0001e80000100800 */
[----:B0-----:R-:W4:Y:S01]  /*2d830*/  LDL.LU R8, [R1+0x184] ;  /* 0x0001840001087983 */ /* 0x001f220000300800 */
[----:B---3--:R-:W-:-:S03]  /*2d840*/  F2FP.SATFINITE.E5M2.F32.PACK_AB_MERGE_C R2, R2, R4, RZ ;  /* 0x000000040202723e */ /* 0x008fc600048060ff */
[----:B------:R-:W3:Y:S02]  /*2d850*/  LDL.LU R4, [R1+0xf44] ;  /* 0x000f440001047983 */ /* 0x000ee40000300800 */
[----:B---3--:R-:W-:Y:S02]  /*2d860*/  F2FP.SATFINITE.E5M2.F32.PACK_AB_MERGE_C R4, R4, R5, RZ ;  /* 0x000000050404723e */ /* 0x008fe400048060ff */
[----:B------:R-:W2:Y:S04]  /*2d870*/  LDL.LU R5, [R1+0xf40] ;  /* 0x000f400001057983 */ /* 0x000ea80000300800 */
[----:B------:R0:W-:Y:S04]  /*2d880*/  STL [R1+0xef8], R4 ;  /* 0x000ef80401007387 */ /* 0x0001e80000100800 */
[----:B0-----:R-:W4:Y:S01]  /*2d890*/  LDL.LU R4, [R1+0x180] ;  /* 0x0001800001047983 */ /* 0x001f220000300800 */
[----:B--2---:R-:W-:-:S03]  /*2d8a0*/  F2FP.SATFINITE.E5M2.F32.PACK_AB_MERGE_C R5, R5, R17, RZ ;  /* 0x000000110505723e */ /* 0x004fc600048060ff */
[----:B------:R-:W2:Y:S01]  /*2d8b0*/  LDL.LU R17, [R1+0xf3c] ;  /* 0x000f3c0001117983 */ /* 0x000ea20000300800 */
[----:B------:R-:W-:Y:S02]  /*2d8c0*/  F2FP.SATFINITE.E5M2.F32.PACK_AB_MERGE_C R0, R0, R18, RZ ;  /* 0x000000120000723e */ /* 0x000fe400048060ff */
[----:B------:R-:W-:Y:S02]  /*2d8d0*/  F2FP.SATFINITE.E5M2.F32.PACK_AB_MERGE_C R21, R21, R19, RZ ;  /* 0x000000131515723e */ /* 0x000fe400048060ff */
[----:B------:R-:W-:Y:S02]  /*2d8e0*/  F2FP.SATFINITE.E5M2.F32.PACK_AB_MERGE_C R11, R11, R22, RZ ;  /* 0x000000160b0b723e */ /* 0x000fe400048060ff */
[----:B------:R-:W-:Y:S02]  /*2d8f0*/  F2FP.SATFINITE.E5M2.F32.PACK_AB_MERGE_C R12, R12, R23, RZ ;  /* 0x000000170c0c723e */ /* 0x000fe400048060ff */
[----:B------:R-:W-:Y:S02]  /*2d900*/  F2FP.SATFINITE.E5M2.F32.PACK_AB_MERGE_C R13, R13, R24, RZ ;  /* 0x000000180d0d723e */ /* 0x000fe400048060ff */
[----:B------:R-:W-:-:S02]  /*2d910*/  F2FP.SATFINITE.E5M2.F32.PACK_AB_MERGE_C R14, R14, R20, RZ ;  /* 0x000000140e0e723e */ /* 0x000fc400048060ff */
[----:B--2---:R-:W-:Y:S02]  /*2d920*/  F2FP.SATFINITE.E5M2.F32.PACK_AB_MERGE_C R7, R7, R17, RZ ;  /* 0x000000110707723e */ /* 0x004fe400048060ff */
[----:B------:R-:W2:Y:S04]  /*2d930*/  LDL.LU R17, [R1+0xf38] ;  /* 0x000f380001117983 */ /* 0x000ea80000300800 */
[----:B------:R0:W-:Y:S04]  /*2d940*/  STL [R1+0xefc], R7 ;  /* 0x000efc0701007387 */ /* 0x0001e80000100800 */
[----:B0-----:R-:W3:Y:S04]  /*2d950*/  LDL.LU R7, [R1+0x198] ;  /* 0x0001980001077983 */ /* 0x001ee80000300800 */
[----:B------:R-:W5:Y:S04]  /*2d960*/  LDL.LU R18, [R1+0xf34] ;  /* 0x000f340001127983 */ /* 0x000f680000300800 */
[----:B------:R0:W-:Y:S04]  /*2d970*/  STL [R1+0xee4], R0 ;  /* 0x000ee40001007387 */ /* 0x0001e80000100800 */
[----:B0-----:R-:W2:Y:S04]  /*2d980*/  LDL.LU R0, [R1+0x190] ;  /* 0x0001900001007983 */ /* 0x001ea80000300800 */
[----:B------:R-:W5:Y:S04]  /*2d990*/  LDL.LU R19, [R1+0xf30] ;  /* 0x000f300001137983 */ /* 0x000f680000300800 */
[----:B------:R0:W-:Y:S04]  /*2d9a0*/  STL [R1+0xec], R21 ;  /* 0x0000ec1501007387 */ /* 0x0001e80000100800 */
[----:B0-----:R-:W5:Y:S04]  /*2d9b0*/  LDL.LU R21, [R1+0xf2c] ;  /* 0x000f2c0001157983 */ /* 0x001f680000300800 */
[----:B------:R-:W5:Y:S04]  /*2d9c0*/  LDL.LU R22, [R1+0xf28] ;  /* 0x000f280001167983 */ /* 0x000f680000300800 */
[----:B------:R-:W5:Y:S04]  /*2d9d0*/  LDL.LU R23, [R1+0xf24] ;  /* 0x000f240001177983 */ /* 0x000f680000300800 */
[----:B------:R-:W5:Y:S04]  /*2d9e0*/  LDL.LU R24, [R1+0xf20] ;  /* 0x000f200001187983 */ /* 0x000f680000300800 */
[----:B------:R-:W5:Y:S01]  /*2d9f0*/  LDL.LU R20, [R1+0xf1c] ;  /* 0x000f1c0001147983 */ /* 0x000f620000300800 */
[----:B----4-:R-:W-:-:S02]  /*2da00*/  F2FP.SATFINITE.E5M2.F32.PACK_AB_MERGE_C R4, R8, R4, RZ ;  /* 0x000000040804723e */ /* 0x010fc400048060ff */
[----:B------:R-:W-:Y:S02]  /*2da10*/  LOP3.LUT R29, R29, 0xffff, RZ, 0xc0, !PT ;  /* 0x0000ffff1d1d7812 */ /* 0x000fe400078ec0ff */
[----:B------:R-:W-:Y:S01]  /*2da20*/  LOP3.LUT R26, R26, 0xffff, RZ, 0xc0, !PT ;  /* 0x0000ffff1a1a7812 */ /* 0x000fe200078ec0ff */
[----:B------:R-:W-:Y:S01]  /*2da30*/  STL [R1+0x90], R4 ;  /* 0x0000900401007387 */ /* 0x000fe20000100800 */
[----:B------:R-:W-:Y:S02]  /*2da40*/  LOP3.LUT R28, R28, 0xffff, RZ, 0xc0, !PT ;  /* 0x0000ffff1c1c7812 */ /* 0x000fe400078ec0ff */
[----:B---3--:R-:W-:Y:S02]  /*2da50*/  F2FP.SATFINITE.E5M2.F32.PACK_AB_MERGE_C R16, R16, R7, RZ ;  /* 0x000000071010723e */ /* 0x008fe400048060ff */
[----:B--2---:R-:W-:Y:S02]  /*2da60*/  F2FP.SATFINITE.E5M2.F32.PACK_AB_MERGE_C R15, R15, R0, RZ ;  /* 0x000000000f0f723e */ /* 0x004fe400048060ff */
[----:B------:R-:W-:-:S02]  /*2da70*/  F2FP.SATFINITE.E5M2.F32.PACK_AB_MERGE_C R0, R25, R10, RZ ;  /* 0x0000000a1900723e */ /* 0x000fc400048060ff */
[----:B------:R-:W-:-:S03]  /*2da80*/  LOP3.LUT R10, R27, 0xffff, RZ, 0xc0, !PT ;  /* 0x0000ffff1b0a7812 */ /* 0x000fc600078ec0ff */
[----:B------:R0:W-:Y:S04]  /*2da90*/  STL [R1+0xd4], R0 ;  /* 0x0000d40001007387 */ /* 0x0001e80000100800 */
[----:B------:R-:W-:Y:S04]  /*2daa0*/  STL [R1+0x38], R29 ;  /* 0x0000381d01007387 */ /* 0x000fe80000100800 */
[----:B------:R-:W-:Y:S04]  /*2dab0*/  STL [R1+0x34], R26 ;  /* 0x0000341a01007387 */ /* 0x000fe80000100800 */
[----:B------:R2:W-:Y:S01]  /*2dac0*/  STL [R1+0x30], R10 ;  /* 0x0000300a01007387 */ /* 0x0005e20000100800 */
[----:B-----5:R-:W-:-:S02]  /*2dad0*/  LOP3.LUT R21, R21, 0xffff, RZ, 0xc0, !PT ;  /* 0x0000ffff15157812 */ /* 0x020fc400078ec0ff */
[----:B------:R-:W-:Y:S02]  /*2dae0*/  LOP3.LUT R8, R22, 0xffff, RZ, 0xc0, !PT ;  /* 0x0000ffff16087812 */ /* 0x000fe400078ec0ff */
[----:B------:R-:W-:Y:S02]  /*2daf0*/  LOP3.LUT R7, R23, 0xffff, RZ, 0xc0, !PT ;  /* 0x0000ffff17077812 */ /* 0x000fe400078ec0ff */
[----:B------:R-:W-:Y:S02]  /*2db00*/  LOP3.LUT R25, R24, 0xffff, RZ, 0xc0, !PT ;  /* 0x0000ffff18197812 */ /* 0x000fe400078ec0ff */
[----:B------:R-:W-:Y:S02]  /*2db10*/  LOP3.LUT R27, R20, 0xffff, RZ, 0xc0, !PT ;  /* 0x0000ffff141b7812 */ /* 0x000fe400078ec0ff */
[----:B------:R-:W3:Y:S01]  /*2db20*/  LDL.LU R20, [R1+0xf18] ;  /* 0x000f180001147983 */ /* 0x000ee20000300800 */
[----:B0-----:R-:W-:-:S03]  /*2db30*/  LOP3.LUT R0, R19, 0xffff, RZ, 0xc0, !PT ;  /* 0x0000ffff13007812 */ /* 0x001fc600078ec0ff */
[----:B------:R-:W-:Y:S01]  /*2db40*/  STL [R1+0x2c], R28 ;  /* 0x00002c1c01007387 */ /* 0x000fe20000100800 */
[----:B------:R-:W-:-:S03]  /*2db50*/  LOP3.LUT R4, R18, 0xffff, RZ, 0xc0, !PT ;  /* 0x0000ffff12047812 */ /* 0x000fc600078ec0ff */
[----:B------:R-:W-:Y:S01]  /*2db60*/  STL [R1+0x8], R27 ;  /* 0x0000081b01007387 */ /* 0x000fe20000100800 */
[----:B------:R-:W-:-:S03]  /*2db70*/  LOP3.LUT R24, R17, 0xffff, RZ, 0xc0, !PT ;  /* 0x0000ffff11187812 */ /* 0x000fc600078ec0ff */
[----:B------:R-:W-:Y:S01]  /*2db80*/  STL [R1+0x4], R25 ;  /* 0x0000041901007387 */ /* 0x000fe20000100800 */
[----:B------:R-:W-:-:S03]  /*2db90*/  PRMT R17, R10, 0x3340, R1 ;  /* 0x000033400a117816 */ /* 0x000fc60000000001 */
[----:B------:R-:W-:Y:S04]  /*2dba0*/  STL [R1+0x58], R7 ;  /* 0x0000580701007387 */ /* 0x000fe80000100800 */
[----:B------:R-:W-:Y:S04]  /*2dbb0*/  STL [R1+0x54], R8 ;  /* 0x0000540801007387 */ /* 0x000fe80000100800 */
[----:B------:R0:W-:Y:S01]  /*2dbc0*/  STL [R1+0x50], R21 ;  /* 0x0000501501007387 */ /* 0x0001e20000100800 */
[----:B------:R-:W-:-:S03]  /*2dbd0*/  PRMT R18, R25, 0x3340, R1 ;  /* 0x0000334019127816 */ /* 0x000fc60000000001 */
[----:B--2---:R-:W2:Y:S01]  /*2dbe0*/  LDL.LU R10, [R1+0xf14] ;  /* 0x000f1400010a7983 */ /* 0x004ea20000300800 */
[----:B------:R-:W-:-:S03]  /*2dbf0*/  PRMT R19, R21, 0x3340, R1 ;  /* 0x0000334015137816 */ /* 0x000fc60000000001 */
[----:B------:R-:W-:Y:S01]  /*2dc00*/  STL [R1+0x4c], R0 ;  /* 0x00004c0001007387 */ /* 0x000fe20000100800 */
[----:B0-----:R-:W-:-:S03]  /*2dc10*/  PRMT R21, R29, 0x3340, R26 ;  /* 0x000033401d157816 */ /* 0x001fc6000000001a */
[----:B------:R-:W-:Y:S04]  /*2dc20*/  STL [R1+0x1c], R4 ;  /* 0x00001c0401007387 */ /* 0x000fe80000100800 */
[----:B------:R0:W-:Y:S04]  /*2dc30*/  STL [R1+0x18], R24 ;  /* 0x0000181801007387 */ /* 0x0001e80000100800 */
[----:B------:R-:W4:Y:S04]  /*2dc40*/  LDL.LU R25, [R1+0xf10] ;  /* 0x000f100001197983 */ /* 0x000f280000300800 */
[----:B------:R-:W5:Y:S04]  /*2dc50*/  LDL.LU R26, [R1+0xf0c] ;  /* 0x000f0c00011a7983 */ /* 0x000f680000300800 */
[----:B------:R-:W2:Y:S01]  /*2dc60*/  LDL.LU R29, [R1+0xf08] ;  /* 0x000f0800011d7983 */ /* 0x000ea20000300800 */
[----:B------:R-:W-:-:S02]  /*2dc70*/  PRMT R22, R28, 0x3340, R27 ;  /* 0x000033401c167816 */ /* 0x000fc4000000001b */
[----:B------:R-:W-:Y:S01]  /*2dc80*/  PRMT R23, R7, 0x3340, R8 ;  /* 0x0000334007177816 */ /* 0x000fe20000000008 */
[----:B------:R-:W2:Y:S03]  /*2dc90*/  LDL.LU R27, [R1+0xf04] ;  /* 0x000f0400011b7983 */ /* 0x000ea60000300800 */
[----:B------:R-:W-:Y:S02]  /*2dca0*/  PRMT R7, R23, 0x5410, R19 ;  /* 0x0000541017077816 */ /* 0x000fe40000000013 */
[----:B------:R-:W-:Y:S02]  /*2dcb0*/  LOP3.LUT R19, R3, 0xffff, RZ, 0xc0, !PT ;  /* 0x0000ffff03137812 */ /* 0x000fe400078ec0ff */
[----:B------:R-:W-:Y:S02]  /*2dcc0*/  LOP3.LUT R28, R2, 0xffff, RZ, 0xc0, !PT ;  /* 0x0000ffff021c7812 */ /* 0x000fe400078ec0ff */
[----:B------:R-:W-:-:S02]  /*2dcd0*/  LOP3.LUT R5, R5, 0xffff, RZ, 0xc0, !PT ;  /* 0x0000ffff05057812 */ /* 0x000fc400078ec0ff */
[----:B------:R-:W-:Y:S02]  /*2dce0*/  LOP3.LUT R6, R6, 0xffff, RZ, 0xc0, !PT ;  /* 0x0000ffff06067812 */ /* 0x000fe400078ec0ff */
[----:B------:R-:W-:Y:S02]  /*2dcf0*/  LOP3.LUT R23, R13, 0xffff, RZ, 0xc0, !PT ;  /* 0x0000ffff0d177812 */ /* 0x000fe400078ec0ff */
[----:B------:R-:W-:Y:S02]  /*2dd00*/  PRMT R3, R6, 0x3340, R1 ;  /* 0x0000334006037816 */ /* 0x000fe40000000001 */
[----:B---3--:R-:W-:Y:S02]  /*2dd10*/  PRMT R20, R24, 0x3340, R20 ;  /* 0x0000334018147816 */ /* 0x008fe40000000014 */
[----:B0-----:R-:W-:Y:S02]  /*2dd20*/  PRMT R24, R0, 0x3340, R4 ;  /* 0x0000334000187816 */ /* 0x001fe40000000004 */
[----:B------:R-:W-:-:S02]  /*2dd30*/  PRMT R4, R21, 0x5410, R17 ;  /* 0x0000541015047816 */ /* 0x000fc40000000011 */
[----:B------:R-:W-:-:S03]  /*2dd40*/  PRMT R0, R22, 0x5410, R18 ;  /* 0x0000541016007816 */ /* 0x000fc60000000012 */
[----:B------:R0:W-:Y:S04]  /*2dd50*/  STL [R1+0xe8], R4 ;  /* 0x0000e80401007387 */ /* 0x0001e80000100800 */
[----:B------:R3:W-:Y:S01]  /*2dd60*/  STL [R1+0xe4], R0 ;  /* 0x0000e40001007387 */ /* 0x0007e20000100800 */
[----:B0-----:R-:W-:-:S03]  /*2dd70*/  PRMT R4, R24, 0x5410, R20 ;  /* 0x0000541018047816 */ /* 0x001fc60000000014 */
[----:B---3--:R-:W3:Y:S04]  /*2dd80*/  LDL.LU R0, [R1+0xb0] ;  /* 0x0000b00001007983 */ /* 0x008ee80000300800 */
[----:B------:R-:W-:Y:S04]  /*2dd90*/  STL [R1+0xe0], R7 ;  /* 0x0000e00701007387 */ /* 0x000fe80000100800 */
[----:B------:R-:W3:Y:S04]  /*2dda0*/  LDL.LU R22, [R1+0xa0] ;  /* 0x0000a00001167983 */ /* 0x000ee80000300800 */
[----:B------:R0:W-:Y:S01]  /*2ddb0*/  STL [R1+0xdc], R4 ;  /* 0x0000dc0401007387 */ /* 0x0001e20000100800 */
[----:B------:R-:W-:-:S03]  /*2ddc0*/  LOP3.LUT R20, R11, 0xffff, RZ, 0xc0, !PT ;  /* 0x0000ffff0b147812 */ /* 0x000fc600078ec0ff */
[----:B0-----:R-:W3:Y:S01]  /*2ddd0*/  LDL.LU R4, [R1+0x48] ;  /* 0x0000480001047983 */ /* 0x001ee20000300800 */
[----:B----4-:R-:W-:-:S03]  /*2dde0*/  LOP3.LUT R18, R25, 0xffff, RZ, 0xc0, !PT ;  /* 0x0000ffff19127812 */ /* 0x010fc600078ec0ff */
[----:B------:R-:W4:Y:S01]  /*2ddf0*/  LDL.LU R7, [R1+0x44] ;  /* 0x0000440001077983 */ /* 0x000f220000300800 */
[----:B-----5:R-:W-:-:S03]  /*2de00*/  LOP3.LUT R17, R26, 0xffff, RZ, 0xc0, !PT ;  /* 0x0000ffff1a117812 */ /* 0x020fc600078ec0ff */
[----:B------:R-:W5:Y:S01]  /*2de10*/  LDL.LU R21, [R1+0x40] ;  /* 0x0000400001157983 */ /* 0x000f620000300800 */
[----:B--2---:R-:W-:-:S03]  /*2de20*/  LOP3.LUT R29, R29, 0xffff, RZ, 0xc0, !PT ;  /* 0x0000ffff1d1d7812 */ /* 0x004fc600078ec0ff */
[----:B------:R-:W2:Y:S04]  /*2de30*/  LDL.LU R8, [R1+0x3c] ;  /* 0x00003c0001087983 */ /* 0x000ea80000300800 */
[----:B------:R-:W2:Y:S01]  /*2de40*/  LDL.LU R26, [R1+0xa4] ;  /* 0x0000a400011a7983 */ /* 0x000ea20000300800 */
[----:B------:R-:W-:-:S03]  /*2de50*/  LOP3.LUT R24, R15, 0xffff, RZ, 0xc0, !PT ;  /* 0x0000ffff0f187812 */ /* 0x000fc600078ec0ff */
[----:B------:R-:W2:Y:S01]  /*2de60*/  LDL.LU R25, [R1+0xa8] ;  /* 0x0000a80001197983 */ /* 0x000ea20000300800 */
[----:B------:R-:W-:-:S03]  /*2de70*/  PRMT R2, R18, 0x3340, R1 ;  /* 0x0000334012027816 */ /* 0x000fc60000000001 */
[----:B------:R0:W-:Y:S01]  /*2de80*/  STL [R1+0x68], R19 ;  /* 0x0000681301007387 */ /* 0x0001e20000100800 */
[----:B------:R-:W-:-:S03]  /*2de90*/  PRMT R13, R29, 0x3340, R17 ;  /* 0x000033401d0d7816 */ /* 0x000fc60000000011 */
[----:B------:R-:W-:Y:S04]  /*2dea0*/  STL [R1+0x64], R28 ;  /* 0x0000641c01007387 */ /* 0x000fe80000100800 */
[----:B------:R-:W-:Y:S04]  /*2deb0*/  STL [R1+0x60], R5 ;  /* 0x0000600501007387 */ /* 0x000fe80000100800 */
[----:B------:R-:W-:Y:S01]  /*2dec0*/  STL [R1+0x5c], R20 ;  /* 0x00005c1401007387 */ /* 0x000fe20000100800 */
[----:B0-----:R-:W-:-:S03]  /*2ded0*/  PRMT R19, R19, 0x3340, R28 ;  /* 0x0000334013137816 */ /* 0x001fc6000000001c */
[----:B------:R0:W-:Y:S04]  /*2dee0*/  STL [R1+0xee8], R18 ;  /* 0x000ee81201007387 */ /* 0x0001e80000100800 */
[----:B0-----:R-:W2:Y:S04]  /*2def0*/  LDL.LU R18, [R1+0xb4] ;  /* 0x0000b40001127983 */ /* 0x001ea80000300800 */
[----:B------:R0:W-:Y:S04]  /*2df00*/  STL [R1+0xeec], R6 ;  /* 0x000eec0601007387 */ /* 0x0001e80000100800 */
[----:B------:R-:W-:Y:S04]  /*2df10*/  STL [R1+0xef0], R24 ;  /* 0x000ef01801007387 */ /* 0x000fe80000100800 */
[----:B------:R-:W2:Y:S01]  /*2df20*/  LDL.LU R28, [R1+0xf00] ;  /* 0x000f0000011c7983 */ /* 0x000ea20000300800 */
[----:B0-----:R-:W-:-:S03]  /*2df30*/  PRMT R6, R13, 0x5410, R2 ;  /* 0x000054100d067816 */ /* 0x001fc60000000002 */
[----:B------:R-:W2:Y:S01]  /*2df40*/  LDL.LU R2, [R1+0xac] ;  /* 0x0000ac0001027983 */ /* 0x000ea20000300800 */
[----:B------:R-:W-:Y:S02]  /*2df50*/  LOP3.LUT R10, R10, 0xffff, RZ, 0xc0, !PT ;  /* 0x0000ffff0a0a7812 */ /* 0x000fe400078ec0ff */
[----:B------:R-:W-:Y:S02]  /*2df60*/  LOP3.LUT R9, R9, 0xffff, RZ, 0xc0, !PT ;  /* 0x0000ffff09097812 */ /* 0x000fe400078ec0ff */
[----:B------:R-:W-:Y:S02]  /*2df70*/  PRMT R5, R5, 0x3340, R1 ;  /* 0x0000334005057816 */ /* 0x000fe40000000001 */
[----:B------:R-:W-:Y:S02]  /*2df80*/  PRMT R15, R10, 0x3340, R9 ;  /* 0x000033400a0f7816 */ /* 0x000fe40000000009 */
[----:B------:R-:W-:Y:S02]  /*2df90*/  PRMT R11, R24, 0x3340, R1 ;  /* 0x00003340180b7816 */ /* 0x000fe40000000001 */
[----:B------:R-:W-:-:S02]  /*2dfa0*/  PRMT R20, R20, 0x3340, R23 ;  /* 0x0000334014147816 */ /* 0x000fc40000000017 */
[----:B------:R-:W-:Y:S01]  /*2dfb0*/  PRMT R13, R15, 0x5410, R3 ;  /* 0x000054100f0d7816 */ /* 0x000fe20000000003 */
[----:B------:R0:W-:Y:S01]  /*2dfc0*/  STL [R1+0xc8], R6 ;  /* 0x0000c80601007387 */ /* 0x0001e20000100800 */
[----:B------:R-:W-:Y:S02]  /*2dfd0*/  PRMT R3, R19, 0x5410, R5 ;  /* 0x0000541013037816 */ /* 0x000fe40000000005 */
[----:B------:R-:W-:Y:S01]  /*2dfe0*/  PRMT R11, R20, 0x5410, R11 ;  /* 0x00005410140b7816 */ /* 0x000fe2000000000b */
[----:B0-----:R-:W2:Y:S04]  /*2dff0*/  LDL.LU R6, [R1+0x28] ;  /* 0x0000280001067983 */ /* 0x001ea80000300800 */
[----:B------:R-:W-:Y:S04]  /*2e000*/  STL [R1+0xc4], R13 ;  /* 0x0000c40d01007387 */ /* 0x000fe80000100800 */
[----:B------:R-:W2:Y:S04]  /*2e010*/  LDL.LU R24, [R1+0x24] ;  /* 0x0000240001187983 */ /* 0x000ea80000300800 */
[----:B------:R0:W-:Y:S04]  /*2e020*/  STL [R1+0xc0], R3 ;  /* 0x0000c00301007387 */ /* 0x0001e80000100800 */
[----:B------:R0:W-:Y:S01]  /*2e030*/  STL [R1+0xbc], R11 ;  /* 0x0000bc0b01007387 */ /* 0x0001e20000100800 */
[----:B---3--:R-:W-:-:S02]  /*2e040*/  LOP3.LUT R5, R0, 0xffff, RZ, 0xc0, !PT ;  /* 0x0000ffff00057812 */ /* 0x008fc400078ec0ff */
[----:B------:R-:W-:Y:S02]  /*2e050*/  LOP3.LUT R15, R22, 0xffff, RZ, 0xc0, !PT ;  /* 0x0000ffff160f7812 */ /* 0x000fe400078ec0ff */
[----:B------:R-:W-:Y:S02]  /*2e060*/  LOP3.LUT R22, R27, 0xffff, RZ, 0xc0, !PT ;  /* 0x0000ffff1b167812 */ /* 0x000fe400078ec0ff */
[----:B------:R-:W-:Y:S02]  /*2e070*/  LOP3.LUT R4, R4, 0xffff, RZ, 0xc0, !PT ;  /* 0x0000ffff04047812 */ /* 0x000fe400078ec0ff */
[----:B----4-:R-:W-:Y:S02]  /*2e080*/  LOP3.LUT R7, R7, 0xffff, RZ, 0xc0, !PT ;  /* 0x0000ffff07077812 */ /* 0x010fe400078ec0ff */
[----:B-----5:R-:W-:Y:S02]  /*2e090*/  LOP3.LUT R21, R21, 0xffff, RZ, 0xc0, !PT ;  /* 0x0000ffff15157812 */ /* 0x020fe400078ec0ff */
[----:B--2---:R-:W-:-:S02]  /*2e0a0*/  LOP3.LUT R8, R8, 0xffff, RZ, 0xc0, !PT ;  /* 0x0000ffff08087812 */ /* 0x004fc400078ec0ff */
[----:B------:R-:W-:Y:S02]  /*2e0b0*/  PRMT R27, R4, 0x3340, R7 ;  /* 0x00003340041b7816 */ /* 0x000fe40000000007 */
[----:B------:R-:W-:Y:S02]  /*2e0c0*/  LOP3.LUT R19, R25, 0xffff, RZ, 0xc0, !PT ;  /* 0x0000ffff19137812 */ /* 0x000fe400078ec0ff */
[----:B0-----:R-:W-:Y:S02]  /*2e0d0*/  LOP3.LUT R3, R18, 0xffff, RZ, 0xc0, !PT ;  /* 0x0000ffff12037812 */ /* 0x001fe400078ec0ff */
[----:B------:R-:W2:Y:S02]  /*2e0e0*/  LDL.LU R18, [R1+0x10] ;  /* 0x0000100001127983 */ /* 0x000ea40000300800 */
[----:B------:R-:W-:Y:S02]  /*2e0f0*/  PRMT R25, R3, 0x3340, R5 ;  /* 0x0000334003197816 */ /* 0x000fe40000000005 */
[----:B------:R-:W3:Y:S04]  /*2e100*/  LDL.LU R0, [R1+0xc] ;  /* 0x00000c0001007983 */ /* 0x000ee80000300800 */
[----:B------:R-:W-:Y:S01]  /*2e110*/  STL [R1+0x80], R4 ;  /* 0x0000800401007387 */ /* 0x000fe20000100800 */
[----:B------:R-:W-:-:S02]  /*2e120*/  LOP3.LUT R28, R28, 0xffff, RZ, 0xc0, !PT ;  /* 0x0000ffff1c1c7812 */ /* 0x000fc400078ec0ff */
[----:B------:R-:W-:Y:S01]  /*2e130*/  LOP3.LUT R13, R2, 0xffff, RZ, 0xc0, !PT ;  /* 0x0000ffff020d7812 */ /* 0x000fe200078ec0ff */
[----:B------:R0:W-:Y:S03]  /*2e140*/  STL [R1+0x7c], R7 ;  /* 0x00007c0701007387 */ /* 0x0001e60000100800 */
[----:B------:R-:W-:Y:S01]  /*2e150*/  PRMT R11, R13, 0x3340, R1 ;  /* 0x000033400d0b7816 */ /* 0x000fe20000000001 */
[----:B------:R-:W-:Y:S04]  /*2e160*/  STL [R1+0x78], R21 ;  /* 0x0000781501007387 */ /* 0x000fe80000100800 */
[----:B------:R-:W-:Y:S01]  /*2e170*/  STL [R1+0x74], R8 ;  /* 0x0000740801007387 */ /* 0x000fe20000100800 */
[----:B------:R-:W-:-:S03]  /*2e180*/  PRMT R11, R25, 0x5410, R11 ;  /* 0x00005410190b7816 */ /* 0x000fc6000000000b */
[----:B------:R4:W-:Y:S04]  /*2e190*/  STL [R1+0x70], R28 ;  /* 0x0000701c01007387 */ /* 0x0009e80000100800 */
[----:B------:R-:W-:Y:S04]  /*2e1a0*/  STL [R1+0x6c], R22 ;  /* 0x00006c1601007387 */ /* 0x000fe80000100800 */
[----:B0-----:R-:W5:Y:S01]  /*2e1b0*/  LDL.LU R7, [R1+0xefc] ;  /* 0x000efc0001077983 */ /* 0x001f620000300800 */
[----:B----4-:R-:W-:-:S03]  /*2e1c0*/  PRMT R28, R8, 0x3340, R28 ;  /* 0x00003340081c7816 */ /* 0x010fc6000000001c */
[----:B------:R-:W4:Y:S04]  /*2e1d0*/  LDL.LU R4, [R1+0xef8] ;  /* 0x000ef80001047983 */ /* 0x000f280000300800 */
[----:B------:R-:W3:Y:S04]  /*2e1e0*/  LDL.LU R8, [R1+0xef4] ;  /* 0x000ef40001087983 */ /* 0x000ee80000300800 */
[----:B------:R-:W5:Y:S04]  /*2e1f0*/  LDL.LU R25, [R1+0x20] ;  /* 0x0000200001197983 */ /* 0x000f680000300800 */
[----:B------:R0:W-:Y:S04]  /*2e200*/  STL [R1+0xd0], R11 ;  /* 0x0000d00b01007387 */ /* 0x0001e80000100800 */
[----:B0-----:R-:W5:Y:S01]  /*2e210*/  LDL.LU R11, [R1+0x14] ;  /* 0x00001400010b7983 */ /* 0x001f620000300800 */
[----:B------:R-:W-:-:S02]  /*2e220*/  LOP3.LUT R2, R26, 0xffff, RZ, 0xc0, !PT ;  /* 0x0000ffff1a027812 */ /* 0x000fc400078ec0ff */
[--C-:B------:R-:W-:Y:S02]  /*2e230*/  PRMT R20, R15, 0x3340, R1.reuse ;  /* 0x000033400f147816 */ /* 0x100fe40000000001 */
[----:B------:R-:W-:Y:S02]  /*2e240*/  PRMT R26, R19, 0x3340, R2 ;  /* 0x00003340131a7816 */ /* 0x000fe40000000002 */
[--C-:B------:R-:W-:Y:S02]  /*2e250*/  PRMT R21, R21, 0x3340, R1.reuse ;  /* 0x0000334015157816 */ /* 0x100fe40000000001 */
[----:B------:R-:W-:Y:S02]  /*2e260*/  PRMT R22, R22, 0x3340, R1 ;  /* 0x0000334016167816 */ /* 0x000fe40000000001 */
[----:B------:R-:W-:Y:S02]  /*2e270*/  PRMT R26, R26, 0x5410, R20 ;  /* 0x000054101a1a7816 */ /* 0x000fe40000000014 */
[----:B------:R-:W-:-:S02]  /*2e280*/  PRMT R21, R27, 0x5410, R21 ;  /* 0x000054101b157816 */ /* 0x000fc40000000015 */
[----:B------:R-:W-:Y:S01]  /*2e290*/  PRMT R20, R28, 0x5410, R22 ;  /* 0x000054101c147816 */ /* 0x000fe20000000016 */
[----:B------:R-:W-:Y:S01]  /*2e2a0*/  STL [R1+0xb4], R26 ;  /* 0x0000b41a01007387 */ /* 0x000fe20000100800 */
[----:B------:R-:W-:Y:S02]  /*2e2b0*/  LOP3.LUT R6, R6, 0xffff, RZ, 0xc0, !PT ;  /* 0x0000ffff06067812 */ /* 0x000fe400078ec0ff */
[----:B------:R-:W-:Y:S01]  /*2e2c0*/  LOP3.LUT R24, R24, 0xffff, RZ, 0xc0, !PT ;  /* 0x0000ffff18187812 */ /* 0x000fe200078ec0ff */
[----:B------:R0:W-:Y:S04]  /*2e2d0*/  STL [R1+0xb0], R21 ;  /* 0x0000b01501007387 */ /* 0x0001e80000100800 */
[----:B------:R3:W-:Y:S04]  /*2e2e0*/  STL [R1+0xac], R20 ;  /* 0x0000ac1401007387 */ /* 0x0007e80000100800 */
[----:B------:R-:W5:Y:S01]  /*2e2f0*/  LDL.LU R22, [R1+0x4] ;  /* 0x0000040001167983 */ /* 0x000f620000300800 */
[----:B0-----:R-:W-:-:S03]  /*2e300*/  LOP3.LUT R21, R14, 0xffff, RZ, 0xc0, !PT ;  /* 0x0000ffff0e157812 */ /* 0x001fc600078ec0ff */
[----:B------:R-:W-:Y:S01]  /*2e310*/  STL [R1+0x3c], R6 ;  /* 0x00003c0601007387 */ /* 0x000fe20000100800 */
[----:B------:R-:W-:-:S03]  /*2e320*/  PRMT R14, R6, 0x3340, R24 ;  /* 0x00003340060e7816 */ /* 0x000fc60000000018 */
[----:B------:R-:W-:Y:S01]  /*2e330*/  STL [R1+0x28], R24 ;  /* 0x0000281801007387 */ /* 0x000fe20000100800 */
[----:B--2---:R-:W-:Y:S02]  /*2e340*/  LOP3.LUT R26, R18, 0xffff, RZ, 0xc0, !PT ;  /* 0x0000ffff121a7812 */ /* 0x004fe400078ec0ff */
[----:B----4-:R-:W-:Y:S02]  /*2e350*/  LOP3.LUT R18, R4, 0xffff, RZ, 0xc0, !PT ;  /* 0x0000ffff04127812 */ /* 0x010fe400078ec0ff */
[----:B---3--:R-:W-:Y:S02]  /*2e360*/  LOP3.LUT R20, R8, 0xffff, RZ, 0xc0, !PT ;  /* 0x0000ffff08147812 */ /* 0x008fe400078ec0ff */
[----:B------:R-:W-:Y:S02]  /*2e370*/  LOP3.LUT R8, R12, 0xffff, RZ, 0xc0, !PT ;  /* 0x0000ffff0c087812 */ /* 0x000fe400078ec0ff */
[----:B-----5:R-:W-:Y:S01]  /*2e380*/  LOP3.LUT R28, R25, 0xffff, RZ, 0xc0, !PT ;  /* 0x0000ffff191c7812 */ /* 0x020fe200078ec0ff */
[----:B------:R0:W-:Y:S01]  /*2e390*/  STL [R1+0xa4], R20 ;  /* 0x0000a41401007387 */ /* 0x0001e20000100800 */
[----:B------:R-:W-:-:S02]  /*2e3a0*/  LOP3.LUT R25, R0, 0xffff, RZ, 0xc0, !PT ;  /* 0x0000ffff00197812 */ /* 0x000fc400078ec0ff */
[----:B------:R-:W-:Y:S01]  /*2e3b0*/  PRMT R4, R28, 0x3340, R1 ;  /* 0x000033401c047816 */ /* 0x000fe20000000001 */
[----:B------:R-:W-:Y:S01]  /*2e3c0*/  STL [R1+0xa0], R18 ;  /* 0x0000a01201007387 */ /* 0x000fe20000100800 */
[----:B------:R-:W-:Y:S02]  /*2e3d0*/  LOP3.LUT R27, R11, 0xffff, RZ, 0xc0, !PT ;  /* 0x0000ffff0b1b7812 */ /* 0x000fe400078ec0ff */
[----:B------:R-:W-:-:S05]  /*2e3e0*/  LOP3.LUT R11, R7, 0xffff, RZ, 0xc0, !PT ;  /* 0x0000ffff070b7812 */ /* 0x000fca00078ec0ff */
[----:B------:R-:W-:Y:S04]  /*2e3f0*/  STL [R1+0x9c], R11 ;  /* 0x00009c0b01007387 */ /* 0x000fe80000100800 */
[----:B------:R-:W-:Y:S01]  /*2e400*/  STL [R1+0x98], R8 ;  /* 0x0000980801007387 */ /* 0x000fe20000100800 */
[----:B------:R-:W-:-:S03]  /*2e410*/  LOP3.LUT R0, R16, 0xffff, RZ, 0xc0, !PT ;  /* 0x0000ffff10007812 */ /* 0x000fc600078ec0ff */
[----:B------:R2:W-:Y:S01]  /*2e420*/  STL [R1+0x94], R21 ;  /* 0x0000941501007387 */ /* 0x0005e20000100800 */
[----:B0-----:R-:W-:-:S03]  /*2e430*/  PRMT R20, R20, 0x3340, R18 ;  /* 0x0000334014147816 */ /* 0x001fc60000000012 */
[----:B------:R-:W3:Y:S01]  /*2e440*/  LDL.LU R24, [R1+0xef0] ;  /* 0x000ef00001187983 */ /* 0x000ee20000300800 */
[----:B------:R-:W-:Y:S02]  /*2e450*/  PRMT R7, R25, 0x3340, R1 ;  /* 0x0000334019077816 */ /* 0x000fe40000000001 */
[----:B------:R-:W-:Y:S01]  /*2e460*/  PRMT R16, R27, 0x3340, R26 ;  /* 0x000033401b107816 */ /* 0x000fe2000000001a */
[----:B------:R-:W4:Y:S01]  /*2e470*/  LDL.LU R6, [R1+0xeec] ;  /* 0x000eec0001067983 */ /* 0x000f220000300800 */
[----:B--2---:R-:W-:Y:S02]  /*2e480*/  PRMT R21, R8, 0x3340, R21 ;  /* 0x0000334008157816 */ /* 0x004fe40000000015 */
[----:B------:R-:W-:Y:S01]  /*2e490*/  PRMT R8, R14, 0x5410, R4 ;  /* 0x000054100e087816 */ /* 0x000fe20000000004 */
[----:B------:R-:W2:Y:S04]  /*2e4a0*/  LDL.LU R18, [R1+0xee8] ;  /* 0x000ee80001127983 */ /* 0x000ea80000300800 */
[----:B------:R-:W5:Y:S01]  /*2e4b0*/  LDL.LU R4, [R1+0x38] ;  /* 0x0000380001047983 */ /* 0x000f620000300800 */
[----:B------:R-:W-:-:S03]  /*2e4c0*/  PRMT R11, R11, 0x3340, R1 ;  /* 0x000033400b0b7816 */ /* 0x000fc60000000001 */
[----:B------:R-:W2:Y:S04]  /*2e4d0*/  LDL.LU R14, [R1+0x8] ;  /* 0x00000800010e7983 */ /* 0x000ea80000300800 */
[----:B------:R0:W-:Y:S02]  /*2e4e0*/  STL [R1+0xa8], R8 ;  /* 0x0000a80801007387 */ /* 0x0001e40000100800 */
[----:B0-----:R-:W-:Y:S02]  /*2e4f0*/  PRMT R8, R16, 0x5410, R7 ;  /* 0x0000541010087816 */ /* 0x001fe40000000007 */
[----:B------:R-:W2:Y:S04]  /*2e500*/  LDL.LU R7, [R1+0x34] ;  /* 0x0000340001077983 */ /* 0x000ea80000300800 */
[----:B------:R-:W3:Y:S04]  /*2e510*/  LDL.LU R16, [R1+0x2c] ;  /* 0x00002c0001107983 */ /* 0x000ee80000300800 */
[----:B------:R0:W-:Y:S02]  /*2e520*/  STL [R1+0x8c], R8 ;  /* 0x00008c0801007387 */ /* 0x0001e40000100800 */
[----:B0-----:R-:W-:-:S02]  /*2e530*/  PRMT R8, R20, 0x5410, R11 ;  /* 0x0000541014087816 */ /* 0x001fc4000000000b */
[----:B------:R-:W4:Y:S01]  /*2e540*/  LDL.LU R11, [R1+0x30] ;  /* 0x00003000010b7983 */ /* 0x000f220000300800 */
[----:B------:R-:W-:-:S03]  /*2e550*/  PRMT R12, R0, 0x3340, R1 ;  /* 0x00003340000c7816 */ /* 0x000fc60000000001 */
[----:B------:R-:W4:Y:S01]  /*2e560*/  LDL.LU R20, [R1+0x50] ;  /* 0x0000500001147983 */ /* 0x000f220000300800 */
[----:B------:R-:W-:-:S03]  /*2e570*/  PRMT R12, R21, 0x5410, R12 ;  /* 0x00005410150c7816 */ /* 0x000fc6000000000c */
[----:B------:R0:W-:Y:S04]  /*2e580*/  STL [R1+0xea0], R8 ;  /* 0x000ea00801007387 */ /* 0x0001e80000100800 */
[----:B0-----:R-:W4:Y:S04]  /*2e590*/  LDL.LU R8, [R1+0x18] ;  /* 0x0000180001087983 */ /* 0x001f280000300800 */
[----:B------:R3:W-:Y:S01]  /*2e5a0*/  STL [R1+0x84], R12 ;  /* 0x0000840c01007387 */ /* 0x0007e20000100800 */
[----:B-----5:R-:W-:-:S04]  /*2e5b0*/  SHF.R.U32.HI R4, RZ, 0x8, R4 ;  /* 0x00000008ff047819 */ /* 0x020fc80000011604 */
[----:B------:R-:W-:Y:S02]  /*2e5c0*/  LOP3.LUT R4, R4, 0xffff, RZ, 0xc0, !PT ;  /* 0x0000ffff04047812 */ /* 0x000fe400078ec0ff */
[----:B--2---:R-:W-:-:S04]  /*2e5d0*/  SHF.R.U32.HI R7, RZ, 0x8, R7 ;  /* 0x00000008ff077819 */ /* 0x004fc80000011607 */
[----:B------:R-:W-:Y:S02]  /*2e5e0*/  LOP3.LUT R7, R7, 0xffff, RZ, 0xc0, !PT ;  /* 0x0000ffff07077812 */ /* 0x000fe400078ec0ff */
[----:B---3--:R-:W-:Y:S02]  /*2e5f0*/  SHF.R.U32.HI R12, RZ, 0x8, R16 ;  /* 0x00000008ff0c7819 */ /* 0x008fe40000011610 */
[----:B------:R-:W-:Y:S02]  /*2e600*/  PRMT R21, R4, 0x3340, R7 ;  /* 0x0000334004157816 */ /* 0x000fe40000000007 */
[----:B------:R-:W-:Y:S01]  /*2e610*/  SHF.R.U32.HI R16, RZ, 0x8, R22 ;  /* 0x00000008ff107819 */ /* 0x000fe20000011616 */
[----:B------:R-:W2:Y:S04]  /*2e620*/  LDL.LU R7, [R1+0x4c] ;  /* 0x00004c0001077983 */ /* 0x000ea80000300800 */
[----:B------:R-:W3:Y:S01]  /*2e630*/  LDL.LU R4, [R1+0x1c] ;  /* 0x00001c0001047983 */ /* 0x000ee20000300800 */
[----:B----4-:R-:W-:-:S04]  /*2e640*/  SHF.R.U32.HI R11, RZ, 0x8, R11 ;  /* 0x00000008ff0b7819 */ /* 0x010fc8000001160b */
[----:B------:R-:W-:Y:S01]  /*2e650*/  LOP3.LUT R11, R11, 0xffff, RZ, 0xc0, !PT ;  /* 0x0000ffff0b0b7812 */ /* 0x000fe200078ec0ff */
[----:B------:R-:W-:Y:S03]  /*2e660*/  STL [R1+0x38], R21 ;  /* 0x0000381501007387 */ /* 0x000fe60000100800 */
[----:B------:R-:W-:Y:S02]  /*2e670*/  PRMT R22, R11, 0x3340, R1 ;  /* 0x000033400b167816 */ /* 0x000fe40000000001 */
[----:B------:R-:W4:Y:S04]  /*2e680*/  LDL.LU R11, [R1+0x54] ;  /* 0x00005400010b7983 */ /* 0x000f280000300800 */
[----:B------:R0:W-:Y:S04]  /*2e690*/  STL [R1+0xed4], R22 ;  /* 0x000ed41601007387 */ /* 0x0001e80000100800 */
[----:B0-----:R-:W5:Y:S01]  /*2e6a0*/  LDL.LU R22, [R1+0x58] ;  /* 0x0000580001167983 */ /* 0x001f620000300800 */
[----:B------:R-:W-:-:S02]  /*2e6b0*/  SHF.R.U32.HI R14, RZ, 0x8, R14 ;  /* 0x00000008ff0e7819 */ /* 0x000fc4000001160e */
[----:B------:R-:W-:Y:S02]  /*2e6c0*/  LOP3.LUT R16, R16, 0xffff, RZ, 0xc0, !PT ;  /* 0x0000ffff10107812 */ /* 0x000fe400078ec0ff */
[----:B------:R-:W-:Y:S02]  /*2e6d0*/  LOP3.LUT R14, R14, 0xffff, RZ, 0xc0, !PT ;  /* 0x0000ffff0e0e7812 */ /* 0x000fe400078ec0ff */
[----:B------:R-:W-:Y:S02]  /*2e6e0*/  LOP3.LUT R12, R12, 0xffff, RZ, 0xc0, !PT ;  /* 0x0000ffff0c0c7812 */ /* 0x000fe400078ec0ff */
[----:B------:R-:W-:Y:S02]  /*2e6f0*/  PRMT R21, R16, 0x3340, R1 ;  /* 0x0000334010157816 */ /* 0x000fe40000000001 */
[----:B------:R-:W-:-:S03]  /*2e700*/  PRMT R12, R12, 0x3340, R14 ;  /* 0x000033400c0c7816 */ /* 0x000fc6000000000e */
[----:B------:R0:W-:Y:S04]  /*2e710*/  STL [R1+0xecc], R21 ;  /* 0x000ecc1501007387 */ /* 0x0001e80000100800 */
[----:B------:R4:W-:Y:S04]  /*2e720*/  STL [R1+0x40], R12 ;  /* 0x0000400c01007387 */ /* 0x0009e80000100800 */
[----:B------:R-:W3:Y:S04]  /*2e730*/  LDL.LU R16, [R1+0x68] ;  /* 0x0000680001107983 */ /* 0x000ee80000300800 */
[----:B0-----:R-:W3:Y:S01]  /*2e740*/  LDL.LU R21, [R1+0x64] ;  /* 0x0000640001157983 */ /* 0x001ee20000300800 */
[----:B----4-:R-:W-:-:S02]  /*2e750*/  SHF.R.U32.HI R12, RZ, 0x8, R11 ;  /* 0x00000008ff0c7819 */ /* 0x010fc4000001160b */
[----:B------:R-:W-:Y:S02]  /*2e760*/  SHF.R.U32.HI R11, RZ, 0x8, R8 ;  /* 0x00000008ff0b7819 */ /* 0x000fe40000011608 */
[----:B-----5:R-:W-:Y:S02]  /*2e770*/  SHF.R.U32.HI R14, RZ, 0x8, R22 ;  /* 0x00000008ff0e7819 */ /* 0x020fe40000011616 */
[----:B------:R-:W4:Y:S04]  /*2e780*/  LDL.LU R22, [R1+0x60] ;  /* 0x0000600001167983 */ /* 0x000f280000300800 */
[----:B------:R-:W5:Y:S01]  /*2e790*/  LDL.LU R8, [R1+0x5c] ;  /* 0x00005c0001087983 */ /* 0x000f620000300800 */
[----:B------:R-:W-:Y:S02]  /*2e7a0*/  SHF.R.U32.HI R20, RZ, 0x8, R20 ;  /* 0x00000008ff147819 */ /* 0x000fe40000011614 */
[----:B--2---:R-:W-:-:S02]  /*2e7b0*/  SHF.R.U32.HI R7, RZ, 0x8, R7 ;  /* 0x00000008ff077819 */ /* 0x004fc40000011607 */
[----:B---3--:R-:W-:Y:S02]  /*2e7c0*/  SHF.R.U32.HI R4, RZ, 0x8, R4 ;  /* 0x00000008ff047819 */ /* 0x008fe40000011604 */
[----:B------:R-:W-:Y:S02]  /*2e7d0*/  LOP3.LUT R20, R20, 0xffff, RZ, 0xc0, !PT ;  /* 0x0000ffff14147812 */ /* 0x000fe400078ec0ff */
[----:B------:R-:W-:Y:S02]  /*2e7e0*/  LOP3.LUT R12, R12, 0xffff, RZ, 0xc0, !PT ;  /* 0x0000ffff0c0c7812 */ /* 0x000fe400078ec0ff */
[----:B------:R-:W-:Y:S02]  /*2e7f0*/  LOP3.LUT R14, R14, 0xffff, RZ, 0xc0, !PT ;  /* 0x0000ffff0e0e7812 */ /* 0x000fe400078ec0ff */
[----:B------:R-:W-:Y:S02]  /*2e800*/  LOP3.LUT R11, R11, 0xffff, RZ, 0xc0, !PT ;  /* 0x0000ffff0b0b7812 */ /* 0x000fe400078ec0ff */
[----:B------:R-:W-:-:S02]  /*2e810*/  LOP3.LUT R4, R4, 0xffff, RZ, 0xc0, !PT ;  /* 0x0000ffff04047812 */ /* 0x000fc400078ec0ff */
[----:B------:R-:W-:Y:S02]  /*2e820*/  LOP3.LUT R7, R7, 0xffff, RZ, 0xc0, !PT ;  /* 0x0000ffff07077812 */ /* 0x000fe400078ec0ff */
[--C-:B------:R-:W-:Y:S02]  /*2e830*/  PRMT R20, R20, 0x3340, R1.reuse ;  /* 0x0000334014147816 */ /* 0x100fe40000000001 */
[----:B------:R-:W-:Y:S02]  /*2e840*/  PRMT R12, R14, 0x3340, R12 ;  /* 0x000033400e0c7816 */ /* 0x000fe4000000000c */
[----:B------:R-:W-:Y:S02]  /*2e850*/  PRMT R11, R11, 0x3340, R1 ;  /* 0x000033400b0b7816 */ /* 0x000fe40000000001 */
[----:B------:R-:W-:Y:S01]  /*2e860*/  PRMT R4, R7, 0x3340, R4 ;  /* 0x0000334007047816 */ /* 0x000fe20000000004 */
[----:B------:R-:W-:Y:S01]  /*2e870*/  STL [R1+0xec8], R20 ;  /* 0x000ec81401007387 */ /* 0x000fe20000100800 */
[----:B------:R-:W-:-:S02]  /*2e880*/  SHF.R.U32.HI R18, RZ, 0x8, R18 ;  /* 0x00000008ff127819 */ /* 0x000fc40000011612 */
[----:B------:R-:W-:Y:S01]  /*2e890*/  SHF.R.U32.HI R29, RZ, 0x8, R29 ;  /* 0x00000008ff1d7819 */ /* 0x000fe2000001161d */
[----:B------:R-:W-:Y:S01]  /*2e8a0*/  STL [R1+0x44], R12 ;  /* 0x0000440c01007387 */ /* 0x000fe20000100800 */
[----:B------:R-:W-:Y:S02]  /*2e8b0*/  SHF.R.U32.HI R17, RZ, 0x8, R17 ;  /* 0x00000008ff117819 */ /* 0x000fe40000011611 */
[----:B------:R-:W-:Y:S02]  /*2e8c0*/  SHF.R.U32.HI R10, RZ, 0x8, R10 ;  /* 0x00000008ff0a7819 */ /* 0x000fe4000001160a */
[----:B------:R-:W-:Y:S01]  /*2e8d0*/  SHF.R.U32.HI R9, RZ, 0x8, R9 ;  /* 0x00000008ff097819 */ /* 0x000fe20000011609 */
[----:B------:R-:W-:Y:S01]  /*2e8e0*/  STL [R1+0xec4], R11 ;  /* 0x000ec40b01007387 */ /* 0x000fe20000100800 */
[----:B------:R-:W-:Y:S02]  /*2e8f0*/  SHF.R.U32.HI R6, RZ, 0x8, R6 ;  /* 0x00000008ff067819 */ /* 0x000fe40000011606 */
[----:B------:R-:W-:Y:S01]  /*2e900*/  LOP3.LUT R18, R18, 0xffff, RZ, 0xc0, !PT ;  /* 0x0000ffff12127812 */ /* 0x000fe200078ec0ff */
[----:B------:R0:W-:Y:S01]  /*2e910*/  STL [R1+0x48], R4 ;  /* 0x0000480401007387 */ /* 0x0001e20000100800 */
[----:B------:R-:W-:-:S02]  /*2e920*/  LOP3.LUT R17, R17, 0xffff, RZ, 0xc0, !PT ;  /* 0x0000ffff11117812 */ /* 0x000fc400078ec0ff */
[----:B------:R-:W-:Y:S02]  /*2e930*/  LOP3.LUT R29, R29, 0xffff, RZ, 0xc0, !PT ;  /* 0x0000ffff1d1d7812 */ /* 0x000fe400078ec0ff */
[----:B------:R-:W-:Y:S02]  /*2e940*/  LOP3.LUT R9, R9, 0xffff, RZ, 0xc0, !PT ;  /* 0x0000ffff09097812 */ /* 0x000fe400078ec0ff */
[----:B------:R-:W-:Y:S02]  /*2e950*/  LOP3.LUT R6, R6, 0xffff, RZ, 0xc0, !PT ;  /* 0x0000ffff06067812 */ /* 0x000fe400078ec0ff */
[----:B------:R-:W-:Y:S02]  /*2e960*/  SHF.R.U32.HI R16, RZ, 0x8, R16 ;  /* 0x00000008ff107819 */ /* 0x000fe40000011610 */
[----:B0-----:R-:W-:Y:S02]  /*2e970*/  LOP3.LUT R4, R10, 0xffff, RZ, 0xc0, !PT ;  /* 0x0000ffff0a047812 */ /* 0x001fe400078ec0ff */
[----:B------:R-:W-:-:S02]  /*2e980*/  SHF.R.U32.HI R14, RZ, 0x8, R21 ;  /* 0x00000008ff0e7819 */ /* 0x000fc40000011615 */
[----:B------:R-:W-:Y:S02]  /*2e990*/  PRMT R10, R18, 0x3340, R1 ;  /* 0x00003340120a7816 */ /* 0x000fe40000000001 */
[----:B------:R-:W-:Y:S02]  /*2e9a0*/  PRMT R7, R29, 0x3340, R17 ;  /* 0x000033401d077816 */ /* 0x000fe40000000011 */
[----:B------:R-:W-:Y:S02]  /*2e9b0*/  PRMT R4, R4, 0x3340, R9 ;  /* 0x0000334004047816 */ /* 0x000fe40000000009 */
[----:B------:R-:W-:Y:S02]  /*2e9c0*/  PRMT R9, R6, 0x3340, R1 ;  /* 0x0000334006097816 */ /* 0x000fe40000000001 */
[----:B------:R-:W-:Y:S02]  /*2e9d0*/  LOP3.LUT R14, R14, 0xffff, RZ, 0xc0, !PT ;  /* 0x0000ffff0e0e7812 */ /* 0x000fe400078ec0ff */
[----:B------:R-:W-:Y:S01]  /*2e9e0*/  LOP3.LUT R16, R16, 0xffff, RZ, 0xc0, !PT ;  /* 0x0000ffff10107812 */ /* 0x000fe200078ec0ff */
[----:B------:R-:W-:Y:S04]  /*2e9f0*/  STL [R1+0xec0], R10 ;  /* 0x000ec00a01007387 */ /* 0x000fe80000100800 */
[----:B------:R4:W-:Y:S04]  /*2ea00*/  STL [R1+0x20], R7 ;  /* 0x0000200701007387 */ /* 0x0009e80000100800 */
[----:B------:R-:W-:Y:S04]  /*2ea10*/  STL [R1+0xebc], R9 ;  /* 0x000ebc0901007387 */ /* 0x000fe80000100800 */
[----:B------:R-:W-:Y:S04]  /*2ea20*/  STL [R1+0x24], R4 ;  /* 0x0000240401007387 */ /* 0x000fe80000100800 */
[----:B------:R-:W2:Y:S04]  /*2ea30*/  LDL.LU R18, [R1+0x80] ;  /* 0x0000800001127983 */ /* 0x000ea80000300800 */
[----:B------:R-:W3:Y:S01]  /*2ea40*/  LDL.LU R11, [R1+0x7c] ;  /* 0x00007c00010b7983 */ /* 0x000ee20000300800 */
[----:B-----5:R-:W-:-:S02]  /*2ea50*/  SHF.R.U32.HI R12, RZ, 0x8, R8 ;  /* 0x00000008ff0c7819 */ /* 0x020fc40000011608 */
[----:B------:R-:W-:-:S05]  /*2ea60*/  PRMT R8, R16, 0x3340, R14 ;  /* 0x0000334010087816 */ /* 0x000fca000000000e */
[----:B------:R0:W-:Y:S04]  /*2ea70*/  STL [R1+0x1c], R8 ;  /* 0x00001c0801007387 */ /* 0x0001e80000100800 */
[----:B------:R-:W5:Y:S01]  /*2ea80*/  LDL.LU R20, [R1+0x78] ;  /* 0x0000780001147983 */ /* 0x000f620000300800 */
[----:B----4-:R-:W-:-:S03]  /*2ea90*/  SHF.R.U32.HI R7, RZ, 0x8, R22 ;  /* 0x00000008ff077819 */ /* 0x010fc60000011616 */
[----:B------:R-:W4:Y:S04]  /*2eaa0*/  LDL.LU R21, [R1+0x74] ;  /* 0x0000740001157983 */ /* 0x000f280000300800 */
[----:B------:R-:W4:Y:S04]  /*2eab0*/  LDL.LU R22, [R1+0x70] ;  /* 0x0000700001167983 */ /* 0x000f280000300800 */
[----:B0-----:R-:W4:Y:S01]  /*2eac0*/  LDL.LU R8, [R1+0x6c] ;  /* 0x00006c0001087983 */ /* 0x001f220000300800 */
[----:B------:R-:W-:Y:S02]  /*2ead0*/  SHF.R.U32.HI R4, RZ, 0x8, R23 ;  /* 0x00000008ff047819 */ /* 0x000fe40000011617 */
[----:B------:R-:W-:-:S02]  /*2eae0*/  SHF.R.U32.HI R6, RZ, 0x8, R24 ;  /* 0x00000008ff067819 */ /* 0x000fc40000011618 */
[----:B------:R-:W-:Y:S02]  /*2eaf0*/  LOP3.LUT R7, R7, 0xffff, RZ, 0xc0, !PT ;  /* 0x0000ffff07077812 */ /* 0x000fe400078ec0ff */
[----:B------:R-:W-:Y:S02]  /*2eb00*/  SHF.R.U32.HI R3, RZ, 0x8, R3 ;  /* 0x00000008ff037819 */ /* 0x000fe40000011603 */
[----:B------:R-:W-:Y:S02]  /*2eb10*/  SHF.R.U32.HI R5, RZ, 0x8, R5 ;  /* 0x00000008ff057819 */ /* 0x000fe40000011605 */
[----:B------:R-:W-:Y:S02]  /*2eb20*/  SHF.R.U32.HI R13, RZ, 0x8, R13 ;  /* 0x00000008ff0d7819 */ /* 0x000fe4000001160d */
[----:B------:R-:W-:Y:S02]  /*2eb30*/  LOP3.LUT R4, R4, 0xffff, RZ, 0xc0, !PT ;  /* 0x0000ffff04047812 */ /* 0x000fe400078ec0ff */
[----:B------:R-:W-:-:S02]  /*2eb40*/  LOP3.LUT R12, R12, 0xffff, RZ, 0xc0, !PT ;  /* 0x0000ffff0c0c7812 */ /* 0x000fc400078ec0ff */
[----:B------:R-:W-:Y:S02]  /*2eb50*/  LOP3.LUT R6, R6, 0xffff, RZ, 0xc0, !PT ;  /* 0x0000ffff06067812 */ /* 0x000fe400078ec0ff */
[--C-:B------:R-:W-:Y:S02]  /*2eb60*/  PRMT R7, R7, 0x3340, R1.reuse ;  /* 0x0000334007077816 */ /* 0x100fe40000000001 */
[----:B------:R-:W-:Y:S02]  /*2eb70*/  LOP3.LUT R5, R5, 0xffff, RZ, 0xc0, !PT ;  /* 0x0000ffff05057812 */ /* 0x000fe400078ec0ff */
[----:B------:R-:W-:Y:S02]  /*2eb80*/  LOP3.LUT R3, R3, 0xffff, RZ, 0xc0, !PT ;  /* 0x0000ffff03037812 */ /* 0x000fe400078ec0ff */
[----:B------:R-:W-:Y:S02]  /*2eb90*/  LOP3.LUT R13, R13, 0xffff, RZ, 0xc0, !PT ;  /* 0x0000ffff0d0d7812 */ /* 0x000fe400078ec0ff */
[----:B------:R-:W-:Y:S01]  /*2eba0*/  PRMT R4, R12, 0x3340, R4 ;  /* 0x000033400c047816 */ /* 0x000fe20000000004 */
[----:B------:R-:W-:Y:S01]  /*2ebb0*/  STL [R1+0xeb8], R7 ;  /* 0x000eb80701007387 */ /* 0x000fe20000100800 */
[----:B------:R-:W-:-:S02]  /*2ebc0*/  PRMT R6, R6, 0x3340, R1 ;  /* 0x0000334006067816 */ /* 0x000fc40000000001 */
[----:B------:R-:W-:Y:S01]  /*2ebd0*/  PRMT R3, R3, 0x3340, R5 ;  /* 0x0000334003037816 */ /* 0x000fe20000000005 */
[----:B------:R-:W4:Y:S01]  /*2ebe0*/  LDL.LU R29, [R1+0x3c] ;  /* 0x00003c00011d7983 */ /* 0x000f220000300800 */
[----:B------:R-:W-:Y:S02]  /*2ebf0*/  PRMT R5, R13, 0x3340, R1 ;  /* 0x000033400d057816 */ /* 0x000fe40000000001 */
[----:B------:R-:W-:Y:S01]  /*2ec00*/  SHF.R.U32.HI R15, RZ, 0x8, R15 ;  /* 0x00000008ff0f7819 */ /* 0x000fe2000001160f */
[----:B------:R-:W4:Y:S01]  /*2ec10*/  LDL.LU R17, [R1+0x28] ;  /* 0x0000280001117983 */ /* 0x000f220000300800 */
[----:B------:R-:W-:-:S03]  /*2ec20*/  SHF.R.U32.HI R19, RZ, 0x8, R19 ;  /* 0x00000008ff137819 */ /* 0x000fc60000011613 */
[----:B------:R0:W-:Y:S01]  /*2ec30*/  STL [R1+0x18], R4 ;  /* 0x0000180401007387 */ /* 0x0001e20000100800 */
[----:B------:R-:W-:-:S03]  /*2ec40*/  SHF.R.U32.HI R2, RZ, 0x8, R2 ;  /* 0x00000008ff027819 */ /* 0x000fc60000011602 */
[----:B------:R-:W-:Y:S04]  /*2ec50*/  STL [R1+0xeb4], R6 ;  /* 0x000eb40601007387 */ /* 0x000fe80000100800 */
[----:B------:R-:W-:Y:S01]  /*2ec60*/  STL [R1+0xeb0], R5 ;  /* 0x000eb00501007387 */ /* 0x000fe20000100800 */
[----:B0-----:R-:W-:-:S03]  /*2ec70*/  LOP3.LUT R4, R15, 0xffff, RZ, 0xc0, !PT ;  /* 0x0000ffff0f047812 */ /* 0x001fc600078ec0ff */
[----:B------:R-:W-:Y:S01]  /*2ec80*/  STL [R1+0x10], R3 ;  /* 0x0000100301007387 */ /* 0x000fe20000100800 */
[----:B------:R-:W-:Y:S02]  /*2ec90*/  LOP3.LUT R2, R2, 0xffff, RZ, 0xc0, !PT ;  /* 0x0000ffff02027812 */ /* 0x000fe400078ec0ff */
[----:B------:R-:W-:Y:S02]  /*2eca0*/  LOP3.LUT R19, R19, 0xffff, RZ, 0xc0, !PT ;  /* 0x0000ffff13137812 */ /* 0x000fe400078ec0ff */
[----:B------:R-:W-:Y:S02]  /*2ecb0*/  PRMT R4, R4, 0x3340, R1 ;  /* 0x0000334004047816 */ /* 0x000fe40000000001 */
[----:B--2---:R-:W-:Y:S02]  /*2ecc0*/  SHF.R.U32.HI R15, RZ, 0x8, R18 ;  /* 0x00000008ff0f7819 */ /* 0x004fe40000011612 */
[----:B---3--:R-:W-:Y:S02]  /*2ecd0*/  SHF.R.U32.HI R14, RZ, 0x8, R11 ;  /* 0x00000008ff0e7819 */ /* 0x008fe4000001160b */
[----:B------:R-:W-:-:S02]  /*2ece0*/  LOP3.LUT R15, R15, 0xffff, RZ, 0xc0, !PT ;  /* 0x0000ffff0f0f7812 */ /* 0x000fc400078ec0ff */
[----:B------:R-:W-:Y:S02]  /*2ecf0*/  LOP3.LUT R14, R14, 0xffff, RZ, 0xc0, !PT ;  /* 0x0000ffff0e0e7812 */ /* 0x000fe400078ec0ff */
[----:B------:R-:W-:Y:S01]  /*2ed00*/  PRMT R2, R19, 0x3340, R2 ;  /* 0x0000334013027816 */ /* 0x000fe20000000002 */
[----:B------:R0:W-:Y:S04]  /*2ed10*/  STL [R1+0xed8], R4 ;  /* 0x000ed80401007387 */ /* 0x0001e80000100800 */
[----:B------:R-:W-:Y:S04]  /*2ed20*/  STL [R1+0xc], R2 ;  /* 0x00000c0201007387 */ /* 0x000fe80000100800 */
[----:B------:R-:W2:Y:S01]  /*2ed30*/  LDL.LU R11, [R1+0xa4] ;  /* 0x0000a400010b7983 */ /* 0x000ea20000300800 */
[----:B0-----:R-:W-:-:S02]  /*2ed40*/  PRMT R4, R15, 0x3340, R14 ;  /* 0x000033400f047816 */ /* 0x001fc4000000000e */
[----:B-----5:R-:W-:-:S04]  /*2ed50*/  SHF.R.U32.HI R3, RZ, 0x8, R20 ;  /* 0x00000008ff037819 */ /* 0x020fc80000011614 */
[----:B------:R-:W-:Y:S02]  /*2ed60*/  LOP3.LUT R3, R3, 0xffff, RZ, 0xc0, !PT ;  /* 0x0000ffff03037812 */ /* 0x000fe400078ec0ff */
[----:B----4-:R-:W-:Y:S02]  /*2ed70*/  SHF.R.U32.HI R13, RZ, 0x8, R21 ;  /* 0x00000008ff0d7819 */ /* 0x010fe40000011615 */
[----:B------:R-:W-:Y:S02]  /*2ed80*/  SHF.R.U32.HI R12, RZ, 0x8, R22 ;  /* 0x00000008ff0c7819 */ /* 0x000fe40000011616 */
[----:B------:R-:W-:Y:S02]  /*2ed90*/  PRMT R3, R3, 0x3340, R1 ;  /* 0x0000334003037816 */ /* 0x000fe40000000001 */
[----:B------:R-:W-:Y:S02]  /*2eda0*/  LOP3.LUT R12, R12, 0xffff, RZ, 0xc0, !PT ;  /* 0x0000ffff0c0c7812 */ /* 0x000fe400078ec0ff */
[----:B------:R-:W-:Y:S01]  /*2edb0*/  LOP3.LUT R13, R13, 0xffff, RZ, 0xc0, !PT ;  /* 0x0000ffff0d0d7812 */ /* 0x000fe200078ec0ff */
[----:B------:R0:W-:Y:S04]  /*2edc0*/  STL [R1+0xeac], R3 ;  /* 0x000eac0301007387 */ /* 0x0001e80000100800 */
[----:B------:R-:W-:Y:S04]  /*2edd0*/  STL [R1+0x8], R4 ;  /* 0x0000080401007387 */ /* 0x000fe80000100800 */
[----:B------:R-:W3:Y:S01]  /*2ede0*/  LDL.LU R20, [R1+0xa0] ;  /* 0x0000a00001147983 */ /* 0x000ee20000300800 */
[----:B0-----:R-:W-:-:S03]  /*2edf0*/  PRMT R3, R13, 0x3340, R12 ;  /* 0x000033400d037816 */ /* 0x001fc6000000000c */
[----:B------:R-:W4:Y:S01]  /*2ee00*/  LDL.LU R22, [R1+0x9c] ;  /* 0x00009c0001167983 */ /* 0x000f220000300800 */
[----:B------:R-:W-:-:S03]  /*2ee10*/  SHF.R.U32.HI R2, RZ, 0x8, R8 ;  /* 0x00000008ff027819 */ /* 0x000fc60000011608 */
[----:B------:R-:W-:Y:S04]  /*2ee20*/  STL [R1+0x4], R3 ;  /* 0x0000040301007387 */ /* 0x000fe80000100800 */
[----:B------:R-:W5:Y:S04]  /*2ee30*/  LDL.LU R21, [R1+0x98] ;  /* 0x0000980001157983 */ /* 0x000f680000300800 */
[----:B------:R-:W5:Y:S01]  /*2ee40*/  LDL.LU R8, [R1+0x94] ;  /* 0x0000940001087983 */ /* 0x000f620000300800 */
[----:B------:R-:W-:Y:S02]  /*2ee50*/  LOP3.LUT R2, R2, 0xffff, RZ, 0xc0, !PT ;  /* 0x0000ffff02027812 */ /* 0x000fe400078ec0ff */
[----:B------:R-:W-:-:S02]  /*2ee60*/  SHF.R.U32.HI R23, RZ, 0x8, R28 ;  /* 0x00000008ff177819 */ /* 0x000fc4000001161c */
[----:B------:R-:W-:Y:S02]  /*2ee70*/  SHF.R.U32.HI R14, RZ, 0x8, R29 ;  /* 0x00000008ff0e7819 */ /* 0x000fe4000001161d */
[----:B------:R-:W-:Y:S02]  /*2ee80*/  SHF.R.U32.HI R12, RZ, 0x8, R27 ;  /* 0x00000008ff0c7819 */ /* 0x000fe4000001161b */
[----:B------:R-:W-:Y:S02]  /*2ee90*/  SHF.R.U32.HI R13, RZ, 0x8, R17 ;  /* 0x00000008ff0d7819 */ /* 0x000fe40000011611 */
[----:B------:R-:W-:Y:S02]  /*2eea0*/  SHF.R.U32.HI R24, RZ, 0x8, R26 ;  /* 0x00000008ff187819 */ /* 0x000fe4000001161a */
[----:B------:R-:W-:Y:S02]  /*2eeb0*/  PRMT R2, R2, 0x3340, R1 ;  /* 0x0000334002027816 */ /* 0x000fe40000000001 */
[----:B------:R-:W-:-:S02]  /*2eec0*/  SHF.R.U32.HI R25, RZ, 0x8, R25 ;  /* 0x00000008ff197819 */ /* 0x000fc40000011619 */
[----:B------:R-:W-:Y:S02]  /*2eed0*/  LOP3.LUT R23, R23, 0xffff, RZ, 0xc0, !PT ;  /* 0x0000ffff17177812 */ /* 0x000fe400078ec0ff */
[----:B------:R-:W-:Y:S02]  /*2eee0*/  LOP3.LUT R13, R13, 0xffff, RZ, 0xc0, !PT ;  /* 0x0000ffff0d0d7812 */ /* 0x000fe400078ec0ff */
[----:B------:R-:W-:Y:S02]  /*2eef0*/  LOP3.LUT R14, R14, 0xffff, RZ, 0xc0, !PT ;  /* 0x0000ffff0e0e7812 */ /* 0x000fe400078ec0ff */
[----:B------:R-:W-:Y:S02]  /*2ef00*/  LOP3.LUT R24, R24, 0xffff, RZ, 0xc0, !PT ;  /* 0x0000ffff18187812 */ /* 0x000fe400078ec0ff */
[----:B------:R-:W-:Y:S01]  /*2ef10*/  LOP3.LUT R12, R12, 0xffff, RZ, 0xc0, !PT ;  /* 0x0000ffff0c0c7812 */ /* 0x000fe200078ec0ff */
[----:B------:R0:W-:Y:S01]  /*2ef20*/  STL [R1+0xea8], R2 ;  /* 0x000ea80201007387 */ /* 0x0001e20000100800 */
[----:B------:R-:W-:-:S02]  /*2ef30*/  LOP3.LUT R25, R25, 0xffff, RZ, 0xc0, !PT ;  /* 0x0000ffff19197812 */ /* 0x000fc400078ec0ff */
[--C-:B------:R-:W-:Y:S02]  /*2ef40*/  PRMT R23, R23, 0x3340, R1.reuse ;  /* 0x0000334017177816 */ /* 0x100fe40000000001 */
[----:B------:R-:W-:Y:S02]  /*2ef50*/  PRMT R24, R12, 0x3340, R24 ;  /* 0x000033400c187816 */ /* 0x000fe40000000018 */
[----:B------:R-:W-:Y:S02]  /*2ef60*/  PRMT R25, R25, 0x3340, R1 ;  /* 0x0000334019197816 */ /* 0x000fe40000000001 */
[----:B0-----:R-:W-:Y:S01]  /*2ef70*/  PRMT R2, R14, 0x3340, R13 ;  /* 0x000033400e027816 */ /* 0x001fe2000000000d */
[----:B------:R-:W-:Y:S04]  /*2ef80*/  STL [R1+0xea4], R23 ;  /* 0x000ea41701007387 */ /* 0x000fe80000100800 */
[----:B------:R0:W-:Y:S04]  /*2ef90*/  STL [R1], R2 ;  /* 0x0000000201007387 */ /* 0x0001e80000100800 */
[----:B------:R-:W-:Y:S04]  /*2efa0*/  STL [R1+0xedc], R24 ;  /* 0x000edc1801007387 */ /* 0x000fe80000100800 */
[----:B------:R0:W-:Y:S01]  /*2efb0*/  STL [R1+0xee0], R25 ;  /* 0x000ee01901007387 */ /* 0x0001e20000100800 */
[----:B--2---:R-:W-:-:S03]  /*2efc0*/  SHF.R.U32.HI R13, RZ, 0x8, R11 ;  /* 0x00000008ff0d7819 */ /* 0x004fc6000001160b */
[----:B------:R-:W2:Y:S04]  /*2efd0*/  LDL.LU R7, [R1+0x1e4] ;  /* 0x0001e40001077983 */ /* 0x000ea80000300800 */
[----:B------:R-:W0:Y:S01]  /*2efe0*/  LDL.LU R9, [R1+0x1e0] ;  /* 0x0001e00001097983 */ /* 0x000e220000300800 */
[----:B------:R-:W-:-:S03]  /*2eff0*/  SHF.R.U32.HI R29, RZ, 0x8, R0 ;  /* 0x00000008ff1d7819 */ /* 0x000fc60000011600 */
[----:B------:R-:W2:Y:S04]  /*2f000*/  LDL.LU R10, [R1+0xf8] ;  /* 0x0000f800010a7983 */ /* 0x000ea80000300800 */
[----:B------:R-:W2:Y:S01]  /*2f010*/  LDL.LU R11, [R1+0xf0] ;  /* 0x0000f000010b7983 */ /* 0x000ea20000300800 */
[----:B---3--:R-:W-:-:S03]  /*2f020*/  SHF.R.U32.HI R26, RZ, 0x8, R20 ;  /* 0x00000008ff1a7819 */ /* 0x008fc60000011614 */
[----:B------:R-:W3:Y:S01]  /*2f030*/  LDL.LU R20, [R1+0xd8] ;  /* 0x0000d80001147983 */ /* 0x000ee20000300800 */
[----:B----4-:R-:W-:-:S03]  /*2f040*/  SHF.R.U32.HI R27, RZ, 0x8, R22 ;  /* 0x00000008ff1b7819 */ /* 0x010fc60000011616 */
[----:B------:R-:W4:Y:S04]  /*2f050*/  LDL.LU R22, [R1+0xcc] ;  /* 0x0000cc0001167983 */ /* 0x000f280000300800 */
[----:B------:R-:W4:Y:S01]  /*2f060*/  LDL.LU R0, [R1+0xee4] ;  /* 0x000ee40001007983 */ /* 0x000f220000300800 */
[----:B-----5:R-:W-:Y:S02]  /*2f070*/  SHF.R.U32.HI R12, RZ, 0x8, R21 ;  /* 0x00000008ff0c7819 */ /* 0x020fe40000011615 */
[----:B------:R-:W-:Y:S02]  /*2f080*/  SHF.R.U32.HI R28, RZ, 0x8, R8 ;  /* 0x00000008ff1c7819 */ /* 0x000fe40000011608 */
[----:B------:R-:W5:Y:S04]  /*2f090*/  LDL.LU R8, [R1+0x90] ;  /* 0x0000900001087983 */ /* 0x000f680000300800 */
[----:B------:R-:W5:Y:S04]  /*2f0a0*/  LDL.LU R21, [R1+0xe8] ;  /* 0x0000e80001157983 */ /* 0x000f680000300800 */
[----:B------:R-:W5:Y:S04]  /*2f0b0*/  LDL.LU R3, [R1+0xe4] ;  /* 0x0000e40001037983 */ /* 0x000f680000300800 */
[----:B------:R-:W5:Y:S04]  /*2f0c0*/  LDL.LU R14, [R1+0xe0] ;  /* 0x0000e000010e7983 */ /* 0x000f680000300800 */
[----:B------:R-:W5:Y:S04]  /*2f0d0*/  LDL.LU R15, [R1+0xdc] ;  /* 0x0000dc00010f7983 */ /* 0x000f680000300800 */
[----:B------:R-:W5:Y:S04]  /*2f0e0*/  LDL.LU R16, [R1+0xc8] ;  /* 0x0000c80001107983 */ /* 0x000f680000300800 */
[----:B------:R-:W5:Y:S04]  /*2f0f0*/  LDL.LU R17, [R1+0xc4] ;  /* 0x0000c40001117983 */ /* 0x000f680000300800 */
[----:B------:R-:W5:Y:S01]  /*2f100*/  LDL.LU R18, [R1+0xc0] ;  /* 0x0000c00001127983 */ /* 0x000f620000300800 */
[----:B------:R-:W-:-:S03]  /*2f110*/  LOP3.LUT R28, R28, 0xffff, RZ, 0xc0, !PT ;  /* 0x0000ffff1c1c7812 */ /* 0x000fc600078ec0ff */
[----:B------:R-:W5:Y:S01]  /*2f120*/  LDL.LU R19, [R1+0xbc] ;  /* 0x0000bc0001137983 */ /* 0x000f620000300800 */
[----:B------:R-:W-:-:S04]  /*2f130*/  LOP3.LUT R12, R12, 0xffff, RZ, 0xc0, !PT ;  /* 0x0000ffff0c0c7812 */ /* 0x000fc800078ec0ff */
[----:B------:R-:W-:Y:S02]  /*2f140*/  PRMT R28, R12, 0x3340, R28 ;  /* 0x000033400c1c7816 */ /* 0x000fe4000000001c */
[----:B--2---:R-:W-:Y:S02]  /*2f150*/  LOP3.LUT R5, R7, 0xffff, RZ, 0xc0, !PT ;  /* 0x0000ffff07057812 */ /* 0x004fe400078ec0ff */
[----:B0-----:R-:W-:-:S03]  /*2f160*/  LOP3.LUT R2, R9, 0xffff, RZ, 0xc0, !PT ;  /* 0x0000ffff09027812 */ /* 0x001fc600078ec0ff */
[----:B------:R0:W-:Y:S01]  /*2f170*/  STL [R1+0x14], R5 ;  /* 0x0000140501007387 */ /* 0x0001e20000100800 */
[----:B------:R-:W-:-:S03]  /*2f180*/  LOP3.LUT R25, R10, 0xffff, RZ, 0xc0, !PT ;  /* 0x0000ffff0a197812 */ /* 0x000fc600078ec0ff */
[----:B------:R2:W-:Y:S01]  /*2f190*/  STL [R1+0x28], R2 ;  /* 0x0000280201007387 */ /* 0x0005e20000100800 */
[----:B------:R-:W-:-:S03]  /*2f1a0*/  LOP3.LUT R24, R11, 0xffff, RZ, 0xc0, !PT ;  /* 0x0000ffff0b187812 */ /* 0x000fc600078ec0ff */
[----:B------:R0:W-:Y:S04]  /*2f1b0*/  STL [R1+0x2c], R25 ;  /* 0x00002c1901007387 */ /* 0x0001e80000100800 */
[----:B------:R0:W-:Y:S01]  /*2f1c0*/  STL [R1+0x30], R24 ;  /* 0x0000301801007387 */ /* 0x0001e20000100800 */
[----:B------:R-:W-:Y:S02]  /*2f1d0*/  LOP3.LUT R26, R26, 0xffff, RZ, 0xc0, !PT ;  /* 0x0000ffff1a1a7812 */ /* 0x000fe400078ec0ff */
[----:B------:R-:W-:-:S04]  /*2f1e0*/  LOP3.LUT R13, R13, 0xffff, RZ, 0xc0, !PT ;  /* 0x0000ffff0d0d7812 */ /* 0x000fc800078ec0ff */
[----:B------:R-:W-:Y:S02]  /*2f1f0*/  PRMT R26, R13, 0x3340, R26 ;  /* 0x000033400d1a7816 */ /* 0x000fe4000000001a */
[----:B---3--:R-:W-:Y:S02]  /*2f200*/  LOP3.LUT R4, R20, 0xffff, RZ, 0xc0, !PT ;  /* 0x0000ffff14047812 */ /* 0x008fe400078ec0ff */
[----:B----4-:R-:W-:-:S03]  /*2f210*/  LOP3.LUT R22, R22, 0xffff, RZ, 0xc0, !PT ;  /* 0x0000ffff16167812 */ /* 0x010fc600078ec0ff */
[----:B------:R3:W-:Y:S01]  /*2f220*/  STL [R1+0x34], R4 ;  /* 0x0000340401007387 */ /* 0x0007e20000100800 */
[----:B------:R-:W-:-:S03]  /*2f230*/  LOP3.LUT R0, R0, 0xffff, RZ, 0xc0, !PT ;  /* 0x0000ffff00007812 */ /* 0x000fc600078ec0ff */
[----:B------:R4:W-:Y:S04]  /*2f240*/  STL [R1+0x3c], R22 ;  /* 0x00003c1601007387 */ /* 0x0009e80000100800 */
[----:B------:R0:W-:Y:S01]  /*2f250*/  STL [R1+0x4c], R0 ;  /* 0x00004c0001007387 */ /* 0x0001e20000100800 */
[----:B-----5:R-:W-:-:S03]  /*2f260*/  PRMT R12, R21, 0x4210, R5 ;  /* 0x00004210150c7816 */ /* 0x020fc60000000005 */
[----:B------:R-:W5:Y:S04]  /*2f270*/  LDL.LU R21, [R1+0x38] ;  /* 0x0000380001157983 */ /* 0x000f680000300800 */
[----:B------:R-:W5:Y:S04]  /*2f280*/  LDL.LU R20, [R1+0x40] ;  /* 0x0000400001147983 */ /* 0x000f680000300800 */
[----:B------:R-:W5:Y:S04]  /*2f290*/  LDL.LU R11, [R1+0x44] ;  /* 0x00004400010b7983 */ /* 0x000f680000300800 */
[----:B------:R-:W5:Y:S01]  /*2f2a0*/  LDL.LU R10, [R1+0x48] ;  /* 0x00004800010a7983 */ /* 0x000f620000300800 */
[----:B------:R-:W-:-:S03]  /*2f2b0*/  PRMT R13, R3, 0x4210, R2 ;  /* 0x00004210030d7816 */ /* 0x000fc60000000002 */
[----:B------:R-:W5:Y:S04]  /*2f2c0*/  LDL.LU R9, [R1+0x20] ;  /* 0x0000200001097983 */ /* 0x000f680000300800 */
[----:B------:R-:W5:Y:S04]  /*2f2d0*/  LDL.LU R7, [R1+0x24] ;  /* 0x0000240001077983 */ /* 0x000f680000300800 */
[----:B------:R-:W5:Y:S01]  /*2f2e0*/  LDL.LU R6, [R1+0x1c] ;  /* 0x00001c0001067983 */ /* 0x000f620000300800 */
[----:B------:R-:W-:-:S03]  /*2f2f0*/  PRMT R14, R14, 0x4210, R25 ;  /* 0x000042100e0e7816 */ /* 0x000fc60000000019 */
[----:B0-----:R-:W5:Y:S01]  /*2f300*/  LDL.LU R5, [R1+0x18] ;  /* 0x0000180001057983 */ /* 0x001f620000300800 */
[----:B------:R-:W-:-:S03]  /*2f310*/  PRMT R15, R15, 0x4210, R24 ;  /* 0x000042100f0f7816 */ /* 0x000fc60000000018 */
[----:B------:R-:W5:Y:S01]  /*2f320*/  LDL.LU R3, [R1+0xc] ;  /* 0x00000c0001037983 */ /* 0x000f620000300800 */
[----:B------:R-:W-:-:S03]  /*2f330*/  PRMT R16, R16, 0x4210, R4 ;  /* 0x0000421010107816 */ /* 0x000fc60000000004 */
[----:B--2---:R-:W2:Y:S01]  /*2f340*/  LDL.LU R2, [R1+0x8] ;  /* 0x0000080001027983 */ /* 0x004ea20000300800 */
[----:B------:R-:W-:-:S03]  /*2f350*/  PRMT R17, R17, 0x4210, R22 ;  /* 0x0000421011117816 */ /* 0x000fc60000000016 */
[----:B------:R-:W2:Y:S01]  /*2f360*/  LDL.LU R23, [R1+0x4] ;  /* 0x0000040001177983 */ /* 0x000ea20000300800 */
[----:B------:R-:W-:-:S03]  /*2f370*/  PRMT R18, R18, 0x4210, R0 ;  /* 0x0000421012127816 */ /* 0x000fc60000000000 */
[----:B------:R-:W2:Y:S04]  /*2f380*/  LDL.LU R25, [R1+0xee0] ;  /* 0x000ee00001197983 */ /* 0x000ea80000300800 */
[----:B------:R-:W2:Y:S04]  /*2f390*/  LDL.LU R24, [R1+0xedc] ;  /* 0x000edc0001187983 */ /* 0x000ea80000300800 */
[----:B---3--:R-:W3:Y:S04]  /*2f3a0*/  LDL.LU R4, [R1+0xed8] ;  /* 0x000ed80001047983 */ /* 0x008ee80000300800 */
[----:B----4-:R-:W5:Y:S04]  /*2f3b0*/  LDL.LU R22, [R1+0xed4] ;  /* 0x000ed40001167983 */ /* 0x010f680000300800 */
[----:B------:R-:W4:Y:S01]  /*2f3c0*/  LDL.LU R0, [R1+0xed0] ;  /* 0x000ed00001007983 */ /* 0x000f220000300800 */
[----:B-1----:R-:W-:Y:S01]  /*2f3d0*/  ULEA UR4, UR5, UR4, 0x18 ;  /* 0x0000000405047291 */ /* 0x002fe2000f8ec0ff */
[----:B------:R-:W-:Y:S01]  /*2f3e0*/  LOP3.LUT R8, R8, 0xffff, RZ, 0xc0, !PT ;  /* 0x0000ffff08087812 */ /* 0x000fe200078ec0ff */
[----:B------:R-:W0:Y:S03]  /*2f3f0*/  LDCU UR5, c[0x0][0x3b4] ;  /* 0x00007680ff0577ac */ /* 0x000e260008000800 */
[----:B------:R-:W-:-:S04]  /*2f400*/  PRMT R19, R19, 0x4210, R8 ;  /* 0x0000421013137816 */ /* 0x000fc80000000008 */
[----:B----4-:R1:W-:Y:S04]  /*2f410*/  STS.64 [R0+UR4], R12 ;  /* 0x0000000c00007988 */ /* 0x0103e80008000a04 */
[----:B------:R4:W-:Y:S04]  /*2f420*/  STS.64 [R0+UR4+0x100], R14 ;  /* 0x0001000e00007988 */ /* 0x0009e80008000a04 */
[----:B------:R0:W-:Y:S04]  /*2f430*/  STS.64 [R0+UR4+0x200], R16 ;  /* 0x0002001000007988 */ /* 0x0001e80008000a04 */
[----:B-1----:R-:W2:Y:S04]  /*2f440*/  LDL.LU R12, [R1] ;  /* 0x00000000010c7983 */ /* 0x002ea80000300800 */
[----:B------:R-:W2:Y:S04]  /*2f450*/  LDL.LU R13, [R1+0x34] ;  /* 0x00003400010d7983 */ /* 0x000ea80000300800 */
[----:B----4-:R-:W4:Y:S04]  /*2f460*/  LDL.LU R14, [R1+0x3c] ;  /* 0x00003c00010e7983 */ /* 0x010f280000300800 */
[----:B------:R-:W2:Y:S01]  /*2f470*/  LDL.LU R15, [R1+0x4c] ;  /* 0x00004c00010f7983 */ /* 0x000ea20000300800 */
[----:B-----5:R-:W-:-:S03]  /*2f480*/  PRMT R22, R21, 0x5410, R22 ;  /* 0x0000541015167816 */ /* 0x020fc60000000016 */
[----:B0-----:R-:W5:Y:S04]  /*2f490*/  LDL.LU R17, [R1+0x10] ;  /* 0x0000100001117983 */ /* 0x001f680000300800 */
[----:B------:R-:W2:Y:S04]  /*2f4a0*/  LDL.LU R16, [R1+0x30] ;  /* 0x0000300001107983 */ /* 0x000ea80000300800 */
[----:B------:R0:W-:Y:S04]  /*2f4b0*/  STS.64 [R0+UR4+0x300], R18 ;  /* 0x0003001200007988 */ /* 0x0001e80008000a04 */
[----:B0-----:R-:W2:Y:S04]  /*2f4c0*/  LDL.LU R18, [R1+0x28] ;  /* 0x0000280001127983 */ /* 0x001ea80000300800 */
[----:B------:R-:W2:Y:S04]  /*2f4d0*/  LDL.LU R19, [R1+0x2c] ;  /* 0x00002c0001137983 */ /* 0x000ea80000300800 */
[----:B------:R-:W2:Y:S02]  /*2f4e0*/  LDL.LU R21, [R1+0xecc] ;  /* 0x000ecc0001157983 */ /* 0x000ea40000300800 */
[----:B--2---:R-:W-:-:S02]  /*2f4f0*/  PRMT R21, R20, 0x5410, R21 ;  /* 0x0000541014157816 */ /* 0x004fc40000000015 */
[----:B------:R-:W2:Y:S02]  /*2f500*/  LDL.LU R20, [R1+0xec8] ;  /* 0x000ec80001147983 */ /* 0x000ea40000300800 */
[----:B--2---:R-:W-:Y:S02]  /*2f510*/  PRMT R20, R11, 0x5410, R20 ;  /* 0x000054100b147816 */ /* 0x004fe40000000014 */
[----:B------:R-:W2:Y:S02]  /*2f520*/  LDL.LU R11, [R1+0xec4] ;  /* 0x000ec400010b7983 */ /* 0x000ea40000300800 */
[----:B--2---:R-:W-:Y:S02]  /*2f530*/  PRMT R11, R10, 0x5410, R11 ;  /* 0x000054100a0b7816 */ /* 0x004fe4000000000b */
        /* <DEDUP_REMOVED lines=8> */
[----:B------:R-:W5:Y:S01]  /*2f5c0*/  LDL.LU R5, [R1+0xeb0] ;  /* 0x000eb00001057983 */ /* 0x000f620000300800 */
[----:B---3--:R-:W-:Y:S02]  /*2f5d0*/  PRMT R4, R3, 0x5410, R4 ;  /* 0x0000541003047816 */ /* 0x008fe40000000004 */
[----:B-----5:R-:W-:Y:S02]  /*2f5e0*/  PRMT R5, R17, 0x5410, R5 ;  /* 0x0000541011057816 */ /* 0x020fe40000000005 */
[----:B------:R-:W2:Y:S04]  /*2f5f0*/  LDL.LU R17, [R1+0x1ec] ;  /* 0x0001ec0001117983 */ /* 0x000ea80000300800 */
[----:B------:R-:W3:Y:S02]  /*2f600*/  LDL.LU R3, [R1+0xeac] ;  /* 0x000eac0001037983 */ /* 0x000ee40000300800 */
[----:B---3--:R-:W-:-:S02]  /*2f610*/  PRMT R3, R2, 0x5410, R3 ;  /* 0x0000541002037816 */ /* 0x008fc40000000003 */
[----:B------:R-:W3:Y:S02]  /*2f620*/  LDL.LU R2, [R1+0xea8] ;  /* 0x000ea80001027983 */ /* 0x000ee40000300800 */
[----:B---3--:R-:W-:Y:S02]  /*2f630*/  PRMT R2, R23, 0x5410, R2 ;  /* 0x0000541017027816 */ /* 0x008fe40000000002 */
[----:B------:R-:W3:Y:S01]  /*2f640*/  LDL.LU R23, [R1+0xea4] ;  /* 0x000ea40001177983 */ /* 0x000ee20000300800 */
[----:B------:R-:W-:Y:S02]  /*2f650*/  LOP3.LUT R29, R29, 0xffff, RZ, 0xc0, !PT ;  /* 0x0000ffff1d1d7812 */ /* 0x000fe400078ec0ff */
[----:B------:R-:W-:Y:S02]  /*2f660*/  LOP3.LUT R27, R27, 0xffff, RZ, 0xc0, !PT ;  /* 0x0000ffff1b1b7812 */ /* 0x000fe400078ec0ff */
[----:B---3--:R-:W-:Y:S02]  /*2f670*/  PRMT R12, R12, 0x5410, R23 ;  /* 0x000054100c0c7816 */ /* 0x008fe40000000017 */
[----:B------:R-:W3:Y:S01]  /*2f680*/  LDL.LU R23, [R1+0x14] ;  /* 0x0000140001177983 */ /* 0x000ee20000300800 */
[----:B------:R-:W-:-:S02]  /*2f690*/  PRMT R29, R29, 0x3340, R1 ;  /* 0x000033401d1d7816 */ /* 0x000fc40000000001 */
[----:B------:R-:W-:Y:S02]  /*2f6a0*/  PRMT R27, R27, 0x3340, R1 ;  /* 0x000033401b1b7816 */ /* 0x000fe40000000001 */
[----:B------:R-:W-:Y:S02]  /*2f6b0*/  PRMT R28, R28, 0x5410, R29 ;  /* 0x000054101c1c7816 */ /* 0x000fe4000000001d */
[----:B------:R-:W-:Y:S01]  /*2f6c0*/  PRMT R26, R26, 0x5410, R27 ;  /* 0x000054101a1a7816 */ /* 0x000fe2000000001b */
[----:B------:R-:W5:Y:S01]  /*2f6d0*/  LDL.LU R29, [R1+0xac] ;  /* 0x0000ac00011d7983 */ /* 0x000f620000300800 */
[----:B------:R-:W-:-:S03]  /*2f6e0*/  PRMT R10, R10, 0x5210, R13 ;  /* 0x000052100a0a7816 */ /* 0x000fc6000000000d */
[----:B------:R-:W2:Y:S01]  /*2f6f0*/  LDL.LU R27, [R1+0xfc] ;  /* 0x0000fc00011b7983 */ /* 0x000ea20000300800 */
[----:B------:R-:W-:-:S03]  /*2f700*/  PRMT R24, R24, 0x5410, R25 ;  /* 0x0000541018187816 */ /* 0x000fc60000000019 */
[----:B------:R-:W2:Y:S01]  /*2f710*/  LDL.LU R13, [R1+0xf4] ;  /* 0x0000f400010d7983 */ /* 0x000ea20000300800 */
[----:B------:R-:W-:Y:S02]  /*2f720*/  PRMT R20, R20, 0x5210, R19 ;  /* 0x0000521014147816 */ /* 0x000fe40000000013 */
[----:B---3--:R-:W-:Y:S02]  /*2f730*/  PRMT R22, R22, 0x5210, R23 ;  /* 0x0000521016167816 */ /* 0x008fe40000000017 */
[----:B------:R-:W-:Y:S02]  /*2f740*/  PRMT R23, R21, 0x5210, R18 ;  /* 0x0000521015177816 */ /* 0x000fe40000000012 */
[----:B------:R-:W-:Y:S02]  /*2f750*/  PRMT R21, R11, 0x5210, R16 ;  /* 0x000052100b157816 */ /* 0x000fe40000000010 */
[----:B----4-:R-:W-:Y:S02]  /*2f760*/  PRMT R11, R9, 0x5210, R14 ;  /* 0x00005210090b7816 */ /* 0x010fe4000000000e */
[----:B------:R-:W3:Y:S01]  /*2f770*/  LDL.LU R9, [R1+0xb0] ;  /* 0x0000b00001097983 */ /* 0x000ee20000300800 */
[----:B------:R-:W-:-:S03]  /*2f780*/  PRMT R14, R7, 0x5210, R15 ;  /* 0x00005210070e7816 */ /* 0x000fc6000000000f */
[----:B------:R-:W4:Y:S01]  /*2f790*/  LDL.LU R25, [R1+0xa8] ;  /* 0x0000a80001197983 */ /* 0x000f220000300800 */
[----:B------:R-:W-:-:S03]  /*2f7a0*/  PRMT R15, R6, 0x5210, R8 ;  /* 0x00005210060f7816 */ /* 0x000fc60000000008 */
[----:B------:R-:W3:Y:S04]  /*2f7b0*/  LDL.LU R18, [R1+0xec] ;  /* 0x0000ec0001127983 */ /* 0x000ee80000300800 */
[----:B------:R-:W3:Y:S04]  /*2f7c0*/  LDL.LU R19, [R1+0xd4] ;  /* 0x0000d40001137983 */ /* 0x000ee80000300800 */
[----:B------:R-:W3:Y:S04]  /*2f7d0*/  LDL.LU R16, [R1+0x8c] ;  /* 0x00008c0001107983 */ /* 0x000ee80000300800 */
[----:B------:R-:W3:Y:S04]  /*2f7e0*/  LDL.LU R8, [R1+0xea0] ;  /* 0x000ea00001087983 */ /* 0x000ee80000300800 */
[----:B------:R-:W3:Y:S04]  /*2f7f0*/  LDL.LU R6, [R1+0xd0] ;  /* 0x0000d00001067983 */ /* 0x000ee80000300800 */
[----:B------:R0:W-:Y:S04]  /*2f800*/  STS.64 [R0+UR4+0x400], R22 ;  /* 0x0004001600007988 */ /* 0x0001e80008000a04 */
[----:B------:R1:W-:Y:S04]  /*2f810*/  STS.64 [R0+UR4+0x500], R20 ;  /* 0x0005001400007988 */ /* 0x0003e80008000a04 */
[----:B0-----:R-:W4:Y:S04]  /*2f820*/  LDL.LU R22, [R1+0xb4] ;  /* 0x0000b40001167983 */ /* 0x001f280000300800 */
[----:B------:R-:W4:Y:S04]  /*2f830*/  LDL.LU R23, [R1+0x140] ;  /* 0x0001400001177983 */ /* 0x000f280000300800 */
[----:B-1----:R-:W5:Y:S04]  /*2f840*/  LDL.LU R20, [R1+0x1e8] ;  /* 0x0001e80001147983 */ /* 0x002f680000300800 */
[----:B------:R-:W5:Y:S01]  /*2f850*/  LDL.LU R21, [R1+0x144] ;  /* 0x0001440001157983 */ /* 0x000f620000300800 */
[----:B--2---:R-:W-:-:S03]  /*2f860*/  LOP3.LUT R7, R17, 0xffff, RZ, 0xc0, !PT ;  /* 0x0000ffff11077812 */ /* 0x004fc600078ec0ff */
[----:B------:R-:W2:Y:S04]  /*2f870*/  LDL.LU R17, [R1+0x84] ;  /* 0x0000840001117983 */ /* 0x000ea80000300800 */
[----:B------:R0:W-:Y:S04]  /*2f880*/  STS.64 [R0+UR4+0x600], R10 ;  /* 0x0006000a00007988 */ /* 0x0001e80008000a04 */
[----:B------:R1:W-:Y:S01]  /*2f890*/  STS.64 [R0+UR4+0x700], R14 ;  /* 0x0007000e00007988 */ /* 0x0003e20008000a04 */
[----:B0-----:R-:W-:Y:S02]  /*2f8a0*/  PRMT R10, R5, 0x5210, R7 ;  /* 0x00005210050a7816 */ /* 0x001fe40000000007 */
[----:B-1----:R-:W-:-:S02]  /*2f8b0*/  LOP3.LUT R0, R0, 0x8, RZ, 0x3c, !PT ;  /* 0x0000000800007812 */ /* 0x002fc400078e3cff */
[----:B---3--:R-:W-:Y:S02]  /*2f8c0*/  PRMT R6, R6, 0x4210, R7 ;  /* 0x0000421006067816 */ /* 0x008fe40000000007 */
[----:B----4-:R-:W-:Y:S02]  /*2f8d0*/  LOP3.LUT R15, R23, 0xffff, RZ, 0xc0, !PT ;  /* 0x0000ffff170f7812 */ /* 0x010fe400078ec0ff */
[----:B-----5:R-:W-:Y:S02]  /*2f8e0*/  LOP3.LUT R11, R20, 0xffff, RZ, 0xc0, !PT ;  /* 0x0000ffff140b7812 */ /* 0x020fe400078ec0ff */
[----:B------:R-:W-:Y:S02]  /*2f8f0*/  LOP3.LUT R14, R21, 0xffff, RZ, 0xc0, !PT ;  /* 0x0000ffff150e7812 */ /* 0x000fe400078ec0ff */
[--C-:B------:R-:W-:Y:S02]  /*2f900*/  PRMT R7, R22, 0x4210, R11.reuse ;  /* 0x0000421016077816 */ /* 0x100fe4000000000b */
[----:B------:R-:W-:-:S02]  /*2f910*/  PRMT R11, R4, 0x5210, R11 ;  /* 0x00005210040b7816 */ /* 0x000fc4000000000b */
[----:B------:R-:W-:Y:S02]  /*2f920*/  PRMT R4, R9, 0x4210, R14 ;  /* 0x0000421009047816 */ /* 0x000fe4000000000e */
[----:B------:R-:W-:Y:S01]  /*2f930*/  PRMT R5, R29, 0x4210, R15 ;  /* 0x000042101d057816 */ /* 0x000fe2000000000f */
[----:B------:R0:W-:Y:S04]  /*2f940*/  STS.64 [R0+UR4+0x8400], R10 ;  /* 0x0084000a00007988 */ /* 0x0001e80008000a04 */
[----:B------:R1:W-:Y:S04]  /*2f950*/  STS.64 [R0+UR4+0x8100], R4 ;  /* 0x0081000400007988 */ /* 0x0003e80008000a04 */
[----:B------:R3:W-:Y:S04]  /*2f960*/  STS.64 [R0+UR4+0x8000], R6 ;  /* 0x0080000600007988 */ /* 0x0007e80008000a04 */
[----:B0-----:R-:W4:Y:S01]  /*2f970*/  LDL.LU R10, [R1+0xc2c] ;  /* 0x000c2c00010a7983 */ /* 0x001f220000300800 */
[----:B-1----:R-:W-:-:S03]  /*2f980*/  LOP3.LUT R5, R18, 0xffff, RZ, 0xc0, !PT ;  /* 0x0000ffff12057812 */ /* 0x002fc600078ec0ff */
[----:B---3--:R-:W3:Y:S01]  /*2f990*/  LDL.LU R7, [R1+0x4c8] ;  /* 0x0004c80001077983 */ /* 0x008ee20000300800 */
[----:B------:R-:W-:-:S03]  /*2f9a0*/  PRMT R4, R8, 0x4210, R5 ;  /* 0x0000421008047816 */ /* 0x000fc60000000005 */
[----:B------:R-:W5:Y:S01]  /*2f9b0*/  LDL.LU R8, [R1+0xe9c] ;  /* 0x000e9c0001087983 */ /* 0x000f620000300800 */
[----:B------:R-:W-:Y:S02]  /*2f9c0*/  PRMT R14, R3, 0x5210, R14 ;  /* 0x00005210030e7816 */ /* 0x000fe4000000000e */
[----:B------:R-:W-:Y:S01]  /*2f9d0*/  LOP3.LUT R3, R27, 0xffff, RZ, 0xc0, !PT ;  /* 0x0000ffff1b037812 */ /* 0x000fe200078ec0ff */
[----:B------:R-:W3:Y:S01]  /*2f9e0*/  LDL.LU R6, [R1+0xc30] ;  /* 0x000c300001067983 */ /* 0x000ee20000300800 */
[----:B------:R-:W-:Y:S02]  /*2f9f0*/  LOP3.LUT R13, R13, 0xffff, RZ, 0xc0, !PT ;  /* 0x0000ffff0d0d7812 */ /* 0x000fe400078ec0ff */
[----:B------:R-:W-:Y:S02]  /*2fa00*/  LOP3.LUT R27, R19, 0xffff, RZ, 0xc0, !PT ;  /* 0x0000ffff131b7812 */ /* 0x000fe400078ec0ff */
[----:B------:R-:W-:Y:S02]  /*2fa10*/  PRMT R15, R2, 0x5210, R15 ;  /* 0x00005210020f7816 */ /* 0x000fe4000000000f */
[----:B------:R-:W-:-:S02]  /*2fa20*/  PRMT R2, R25, 0x4210, R3 ;  /* 0x0000421019027816 */ /* 0x000fc40000000003 */
[----:B------:R-:W-:Y:S02]  /*2fa30*/  PRMT R12, R12, 0x5210, R3 ;  /* 0x000052100c0c7816 */ /* 0x000fe40000000003 */
[----:B------:R-:W-:Y:S02]  /*2fa40*/  PRMT R26, R26, 0x5210, R5 ;  /* 0x000052101a1a7816 */ /* 0x000fe40000000005 */
[----:B------:R-:W-:Y:S02]  /*2fa50*/  PRMT R3, R16, 0x4210, R13 ;  /* 0x0000421010037816 */ /* 0x000fe4000000000d */
[----:B--2---:R-:W-:Y:S01]  /*2fa60*/  PRMT R5, R17, 0x4210, R27 ;  /* 0x0000421011057816 */ /* 0x004fe2000000001b */
[----:B------:R-:W-:Y:S01]  /*2fa70*/  STS.64 [R0+UR4+0x8500], R14 ;  /* 0x0085000e00007988 */ /* 0x000fe20008000a04 */
[----:B------:R-:W-:Y:S02]  /*2fa80*/  PRMT R13, R24, 0x5210, R13 ;  /* 0x00005210180d7816 */ /* 0x000fe4000000000d */
[----:B------:R-:W-:Y:S01]  /*2fa90*/  PRMT R27, R28, 0x5210, R27 ;  /* 0x000052101c1b7816 */ /* 0x000fe2000000001b */
[----:B------:R-:W-:Y:S04]  /*2faa0*/  STS.64 [R0+UR4+0x8200], R2 ;  /* 0x0082000200007988 */ /* 0x000fe80008000a04 */
[----:B------:R-:W-:Y:S04]  /*2fab0*/  STS.64 [R0+UR4+0x8600], R12 ;  /* 0x0086000c00007988 */ /* 0x000fe80008000a04 */
[----:B------:R-:W-:Y:S04]  /*2fac0*/  STS.64 [R0+UR4+0x8300], R4 ;  /* 0x0083000400007988 */ /* 0x000fe80008000a04 */
[----:B------:R5:W-:Y:S01]  /*2fad0*/  STS.64 [R0+UR4+0x8700], R26 ;  /* 0x0087001a00007988 */ /* 0x000be20008000a04 */
[----:B------:R-:W-:Y:S06]  /*2fae0*/  BAR.SYNC.DEFER_BLOCKING 0x0 ;  /* 0x0000000000007b1d */ /* 0x000fec0000010000 */
[----:B------:R-:W2:Y:S01]  /*2faf0*/  LDL.LU R16, [R1+0xd00] ;  /* 0x000d000001107983 */ /* 0x000ea20000300800 */
[----:B-----5:R-:W-:-:S03]  /*2fb00*/  LOP3.LUT R26, R8, 0x8, RZ, 0x3c, !PT ;  /* 0x00000008081a7812 */ /* 0x020fc600078e3cff */
[----:B------:R-:W0:Y:S04]  /*2fb10*/  LDS.64 R14, [R8+UR4] ;  /* 0x00000004080e7984 */ /* 0x000e280008000a00 */
[----:B------:R-:W1:Y:S01]  /*2fb20*/  LDS.64 R2, [R26+UR4] ;  /* 0x000000041a027984 */ /* 0x000e620008000a00 */
[C---:B----4-:R-:W-:Y:S01]  /*2fb30*/  IMAD R0, R10.reuse, UR5, RZ ;  /* 0x000000050a007c24 */ /* 0x050fe2000f8e02ff */
[----:B------:R-:W-:Y:S01]  /*2fb40*/  ISETP.GE.AND P0, PT, R10, UR10, PT ;  /* 0x0000000a0a007c0c */ /* 0x000fe2000bf06270 */
[----:B------:R-:W2:Y:S01]  /*2fb50*/  LDCU UR10, c[0x0][0x39c] ;  /* 0x00007380ff0a77ac */ /* 0x000ea20008000800 */
[----:B------:R-:W4:Y:S04]  /*2fb60*/  LDS.64 R4, [R8+UR4+0x800] ;  /* 0x0008000408047984 */ /* 0x000f280008000a00 */
[----:B------:R-:W5:Y:S04]  /*2fb70*/  LDS.64 R22, [R26+UR4+0x800] ;  /* 0x000800041a167984 */ /* 0x000f680008000a00 */
[----:B------:R-:W2:Y:S04]  /*2fb80*/  LDS.64 R18, [R8+UR4+0x1000] ;  /* 0x0010000408127984 */ /* 0x000ea80008000a00 */
[----:B------:R-:W2:Y:S04]  /*2fb90*/  LDS.64 R20, [R26+UR4+0x1000] ;  /* 0x001000041a147984 */ /* 0x000ea80008000a00 */
[----:B------:R-:W2:Y:S04]  /*2fba0*/  LDS.64 R24, [R8+UR4+0x2000] ;  /* 0x0020000408187984 */ /* 0x000ea80008000a00 */
[----:B0-----:R0:W-:Y:S01]  /*2fbb0*/  STL.64 [R1], R14 ;  /* 0x0000000e01007387 */ /* 0x0011e20000100a00 */
[----:B------:R-:W-:Y:S01]  /*2fbc0*/  IMAD.MOV.U32 R9, RZ, RZ, R14 ;  /* 0x000000ffff097224 */ /* 0x000fe200078e000e */
[----:B------:R-:W2:Y:S02]  /*2fbd0*/  LDCU UR5, c[0x0][0x39c] ;  /* 0x00007380ff0577ac */ /* 0x000ea40008000800 */
[----:B-1----:R1:W-:Y:S04]  /*2fbe0*/  STL.64 [R1+0x8], R2 ;  /* 0x0000080201007387 */ /* 0x0023e80000100a00 */
[----:B------:R-:W2:Y:S04]  /*2fbf0*/  LDL.LU R13, [R1+0xc38] ;  /* 0x000c3800010d7983 */ /* 0x000ea80000300800 */
[----:B------:R-:W2:Y:S01]  /*2fc00*/  LDL.LU R11, [R1+0xc34] ;  /* 0x000c3400010b7983 */ /* 0x000ea20000300800 */
[----:B0-----:R-:W0:Y:S03]  /*2fc10*/  LDC R15, c[0x0][0x3b8] ;  /* 0x0000ee00ff0f7b82 */ /* 0x001e260000000800 */
[----:B------:R-:W2:Y:S01]  /*2fc20*/  LDL.LU R10, [R1+0xc3c] ;  /* 0x000c3c00010a7983 */ /* 0x000ea20000300800 */
[----:B------:R-:W-:Y:S01]  /*2fc30*/  IMAD.MOV.U32 R14, RZ, RZ, R2 ;  /* 0x000000ffff0e7224 */ /* 0x000fe200078e0002 */
[C---:B-1----:R-:W-:Y:S01]  /*2fc40*/  IADD3 R2, P1, PT, R0.reuse, UR6, RZ ;  /* 0x0000000600027c10 */ /* 0x042fe2000ff3e0ff */
[----:B------:R-:W1:Y:S03]  /*2fc50*/  LDCU UR6, c[0x0][0x39c] ;  /* 0x00007380ff0677ac */ /* 0x000e660008000800 */
[----:B------:R-:W-:Y:S01]  /*2fc60*/  LEA.HI.X.SX32 R0, R0, UR7, 0x1, P1 ;  /* 0x0000000700007c11 */ /* 0x000fe200088f0eff */
[----:B------:R-:W0:Y:S01]  /*2fc70*/  LDCU UR7, c[0x0][0x39c] ;  /* 0x00007380ff0777ac */ /* 0x000e220008000800 */
[----:B----4-:R4:W-:Y:S01]  /*2fc80*/  STL.64 [R1+0x20], R4 ;  /* 0x0000200401007387 */ /* 0x0109e20000100a00 */
[----:B---3--:R-:W-:-:S02]  /*2fc90*/  ISETP.LT.AND P2, PT, R7, UR11, !P0 ;  /* 0x0000000b07007c0c */ /* 0x008fc4000c741270 */
[C---:B------:R-:W-:Y:S01]  /*2fca0*/  ISETP.LT.AND P4, PT, R6.reuse, UR9, !P0 ;  /* 0x0000000906007c0c */ /* 0x040fe2000c781270 */
[----:B------:R-:W-:Y:S02]  /*2fcb0*/  IMAD.MOV.U32 R12, RZ, RZ, R4 ;  /* 0x000000ffff0c7224 */ /* 0x000fe400078e0004 */
[-C--:B0-----:R-:W-:Y:S02]  /*2fcc0*/  IMAD R3, R7, R15.reuse, RZ ;  /* 0x0000000f07037224 */ /* 0x081fe400078e02ff */
[----:B----4-:R-:W-:Y:S01]  /*2fcd0*/  IMAD R5, R6, R15, RZ ;  /* 0x0000000f06057224 */ /* 0x010fe200078e02ff */
[----:B------:R-:W-:Y:S01]  /*2fce0*/  PRMT R9, R9, 0x7770, RZ ;  /* 0x0000777009097816 */ /* 0x000fe200000000ff */
[----:B-----5:R-:W-:Y:S01]  /*2fcf0*/  STL [R1+0xe7c], R23 ;  /* 0x000e7c1701007387 */ /* 0x020fe20000100800 */
[-C--:B------:R-:W-:Y:S01]  /*2fd00*/  IADD3 R6, P1, PT, R3, R2.reuse, RZ ;  /* 0x0000000203067210 */ /* 0x080fe20007f3e0ff */
[----:B------:R-:W0:Y:S01]  /*2fd10*/  LDCU UR9, c[0x0][0x39c] ;  /* 0x00007380ff0977ac */ /* 0x000e220008000800 */
[----:B------:R-:W-:-:S02]  /*2fd20*/  IADD3 R4, P3, PT, R5, R2, RZ ;  /* 0x0000000205047210 */ /* 0x000fc40007f7e0ff */
[-C--:B------:R-:W-:Y:S02]  /*2fd30*/  LEA.HI.X.SX32 R7, R3, R0.reuse, 0x1, P1 ;  /* 0x0000000003077211 */ /* 0x080fe400008f0eff */
[----:B------:R-:W-:Y:S02]  /*2fd40*/  LEA.HI.X.SX32 R5, R5, R0, 0x1, P3 ;  /* 0x0000000005057211 */ /* 0x000fe400018f0eff */
[----:B------:R-:W-:Y:S01]  /*2fd50*/  PRMT R3, R14, 0x7770, RZ ;  /* 0x000077700e037816 */ /* 0x000fe200000000ff */
[----:B------:R3:W-:Y:S04]  /*2fd60*/  @P2 STG.E.U8 desc[UR12][R6.64], R9 ;  /* 0x0000000906002986 */ /* 0x0007e8000c10110c */
[----:B------:R4:W-:Y:S04]  /*2fd70*/  @P4 STG.E.U8 desc[UR12][R4.64], R3 ;  /* 0x0000000304004986 */ /* 0x0009e8000c10110c */
[----:B--2---:R-:W-:Y:S04]  /*2fd80*/  STL.64 [R1+0x18], R18 ;  /* 0x0000181201007387 */ /* 0x004fe80000100a00 */
[----:B------:R-:W-:Y:S01]  /*2fd90*/  LDS.64 R18, [R26+UR4+0x1800] ;  /* 0x001800041a127984 */ /* 0x000fe20008000a00 */
[----:B------:R-:W-:Y:S01]  /*2fda0*/  ISETP.LT.AND P1, PT, R16, UR10, !P0 ;  /* 0x0000000a10007c0c */ /* 0x000fe2000c721270 */
[----:B------:R-:W2:Y:S02]  /*2fdb0*/  LDCU UR10, c[0x0][0x39c] ;  /* 0x00007380ff0a77ac */ /* 0x000ea40008000800 */
[----:B------:R-:W-:Y:S04]  /*2fdc0*/  STL [R1+0xe80], R21 ;  /* 0x000e801501007387 */ /* 0x000fe80000100800 */
[----:B------:R-:W0:Y:S04]  /*2fdd0*/  LDL.LU R17, [R1+0xc40] ;  /* 0x000c400001117983 */ /* 0x000e280000300800 */
[----:B------:R-:W2:Y:S01]  /*2fde0*/  LDL.LU R16, [R1+0xc44] ;  /* 0x000c440001107983 */ /* 0x000ea20000300800 */
[C---:B-1----:R-:W-:Y:S01]  /*2fdf0*/  ISETP.LT.AND P2, PT, R11.reuse, UR6, !P0 ;  /* 0x000000060b007c0c */ /* 0x042fe2000c741270 */
[-C--:B---3--:R-:W-:Y:S01]  /*2fe00*/  IMAD R7, R11, R15.reuse, RZ ;  /* 0x0000000f0b077224 */ /* 0x088fe200078e02ff */
[C---:B------:R-:W-:Y:S01]  /*2fe10*/  ISETP.LT.AND P3, PT, R10.reuse, UR7, !P0 ;  /* 0x000000070a007c0c */ /* 0x040fe2000c761270 */
[-C--:B----4-:R-:W-:Y:S01]  /*2fe20*/  IMAD R3, R10, R15.reuse, RZ ;  /* 0x0000000f0a037224 */ /* 0x090fe200078e02ff */
[C---:B------:R-:W-:Y:S01]  /*2fe30*/  ISETP.LT.AND P4, PT, R13.reuse, UR5, !P0 ;  /* 0x000000050d007c0c */ /* 0x040fe2000c781270 */
[----:B------:R-:W1:Y:S01]  /*2fe40*/  LDS.64 R10, [R8+UR4+0x1800] ;  /* 0x00180004080a7984 */ /* 0x000e620008000a00 */
[----:B------:R-:W-:Y:S01]  /*2fe50*/  IMAD R5, R13, R15, RZ ;  /* 0x0000000f0d057224 */ /* 0x000fe200078e02ff */
[----:B------:R-:W3:Y:S02]  /*2fe60*/  LDCU UR5, c[0x0][0x39c] ;  /* 0x00007380ff0577ac */ /* 0x000ee40008000800 */
[----:B------:R-:W3:Y:S01]  /*2fe70*/  LDL.LU R13, [R1+0xc48] ;  /* 0x000c4800010d7983 */ /* 0x000ee20000300800 */
[-C--:B------:R-:W-:Y:S01]  /*2fe80*/  IADD3 R6, P5, PT, R7, R2.reuse, RZ ;  /* 0x0000000207067210 */ /* 0x080fe20007fbe0ff */
[----:B------:R-:W-:Y:S01]  /*2fe90*/  IMAD.MOV.U32 R23, RZ, RZ, R24 ;  /* 0x000000ffff177224 */ /* 0x000fe200078e0018 */
[----:B------:R-:W-:Y:S01]  /*2fea0*/  PRMT R9, R12, 0x7770, RZ ;  /* 0x000077700c097816 */ /* 0x000fe200000000ff */
[----:B------:R-:W4:Y:S01]  /*2feb0*/  LDCU UR6, c[0x0][0x39c] ;  /* 0x00007380ff0677ac */ /* 0x000f220008000800 */
[----:B------:R-:W5:Y:S01]  /*2fec0*/  LDCU UR7, c[0x0][0x39c] ;  /* 0x00007380ff0777ac */ /* 0x000f620008000800 */
[----:B-1----:R-:W-:Y:S04]  /*2fed0*/  STL [R1+0x2c], R11 ;  /* 0x00002c0b01007387 */ /* 0x002fe80000100800 */
[----:B------:R1:W-:Y:S04]  /*2fee0*/  STL [R1+0xe84], R19 ;  /* 0x000e841301007387 */ /* 0x0003e80000100800 */
[----:B-1----:R-:W4:Y:S04]  /*2fef0*/  LDL.LU R19, [R1+0x18] ;  /* 0x0000180001137983 */ /* 0x002f280000300800 */
[----:B------:R-:W-:Y:S04]  /*2ff00*/  STL [R1+0x14], R25 ;  /* 0x0000141901007387 */ /* 0x000fe80000100800 */
[----:B------:R-:W5:Y:S01]  /*2ff10*/  LDL.LU R14, [R1+0xc4c] ;  /* 0x000c4c00010e7983 */ /* 0x000f620000300800 */
[----:B------:R-:W-:Y:S01]  /*2ff20*/  IADD3 R4, P6, PT, R5, R2, RZ ;  /* 0x0000000205047210 */ /* 0x000fe20007fde0ff */
[----:B------:R-:W-:-:S03]  /*2ff30*/  IMAD.MOV.U32 R21, RZ, RZ, R10 ;  /* 0x000000ffff157224 */ /* 0x000fc600078e000a */
[----:B------:R-:W-:Y:S02]  /*2ff40*/  LEA.HI.X.SX32 R5, R5, R0, 0x1, P6 ;  /* 0x0000000005057211 */ /* 0x000fe400030f0eff */
[----:B------:R-:W-:Y:S02]  /*2ff50*/  IADD3 R10, P6, PT, R3, R2, RZ ;  /* 0x00000002030a7210 */ /* 0x000fe40007fde0ff */
[-C--:B------:R-:W-:Y:S02]  /*2ff60*/  LEA.HI.X.SX32 R7, R7, R0.reuse, 0x1, P5 ;  /* 0x0000000007077211 */ /* 0x080fe400028f0eff */
[----:B------:R-:W-:Y:S02]  /*2ff70*/  PRMT R12, R22, 0x7770, RZ ;  /* 0x00007770160c7816 */ /* 0x000fe400000000ff */
[----:B------:R-:W-:Y:S01]  /*2ff80*/  LEA.HI.X.SX32 R11, R3, R0, 0x1, P6 ;  /* 0x00000000030b7211 */ /* 0x000fe200030f0eff */
[----:B------:R1:W-:Y:S01]  /*2ff90*/  @P4 STG.E.U8 desc[UR12][R4.64], R9 ;  /* 0x0000000904004986 */ /* 0x0003e2000c10110c */
[----:B--2---:R-:W-:-:S03]  /*2ffa0*/  ISETP.LT.AND P5, PT, R16, UR10, !P0 ;  /* 0x0000000a10007c0c */ /* 0x004fc6000c7a1270 */
[----:B------:R-:W-:Y:S01]  /*2ffb0*/  @P2 STG.E.U8 desc[UR12][R6.64], R12 ;  /* 0x0000000c06002986 */ /* 0x000fe2000c10110c */
[C---:B0-----:R-:W-:Y:S01]  /*2ffc0*/  ISETP.LT.AND P2, PT, R17.reuse, UR9, !P0 ;  /* 0x0000000911007c0c */ /* 0x041fe2000c741270 */
[-C--:B-1----:R-:W-:Y:S02]  /*2ffd0*/  IMAD R5, R17, R15.reuse, RZ ;  /* 0x0000000f11057224 */ /* 0x082fe400078e02ff */
[----:B------:R-:W-:Y:S02]  /*2ffe0*/  IMAD R4, R16, R15, RZ ;  /* 0x0000000f10047224 */ /* 0x000fe400078e02ff */
[----:B------:R-:W0:Y:S04]  /*2fff0*/  LDS.64 R16, [R26+UR4+0x2000] ;  /* 0x002000041a107984 */ /* 0x000e280008000a00 */
[----:B------:R-:W-:Y:S04]  /*30000*/  STL [R1+0xe98], R22 ;  /* 0x000e981601007387 */ /* 0x000fe80000100800 */
[----:B------:R-:W2:Y:S04]  /*30010*/  LDL.LU R24, [R1+0xc50] ;  /* 0x000c500001187983 */ /* 0x000ea80000300800 */
[----:B0-----:R-:W-:Y:S01]  /*30020*/  STL [R1+0xe88], R17 ;  /* 0x000e881101007387 */ /* 0x001fe20000100800 */
[----:B---3--:R-:W-:Y:S01]  /*30030*/  ISETP.LT.AND P4, PT, R13, UR5, !P0 ;  /* 0x000000050d007c0c */ /* 0x008fe2000c781270 */
[----:B------:R-:W2:Y:S01]  /*30040*/  LDCU UR5, c[0x0][0x39c] ;  /* 0x00007380ff0577ac */ /* 0x000ea20008000800 */
[----:B----4-:R-:W-:-:S05]  /*30050*/  PRMT R3, R19, 0x7770, RZ ;  /* 0x0000777013037816 */ /* 0x010fca00000000ff */
[----:B------:R0:W-:Y:S02]  /*30060*/  @P3 STG.E.U8 desc[UR12][R10.64], R3 ;  /* 0x000000030a003986 */ /* 0x0001e4000c10110c */
[----:B0-----:R-:W-:Y:S02]  /*30070*/  IMAD R3, R13, R15, RZ ;  /* 0x0000000f0d037224 */ /* 0x001fe400078e02ff */
[----:B------:R-:W0:Y:S04]  /*30080*/  LDS.64 R12, [R8+UR4+0x2800] ;  /* 0x00280004080c7984 */ /* 0x000e280008000a00 */
[----:B0-----:R0:W-:Y:S04]  /*30090*/  STL [R1+0xe8c], R13 ;  /* 0x000e8c0d01007387 */ /* 0x0011e80000100800 */
[----:B------:R-:W3:Y:S04]  /*300a0*/  LDL.LU R22, [R1+0xc54] ;  /* 0x000c540001167983 */ /* 0x000ee80000300800 */
[----:B0-----:R-:W4:Y:S01]  /*300b0*/  LDL.LU R13, [R1+0xc58] ;  /* 0x000c5800010d7983 */ /* 0x001f220000300800 */
[----:B------:R-:W-:-:S02]  /*300c0*/  IADD3 R10, P6, PT, R5, R2, RZ ;  /* 0x00000002050a7210 */ /* 0x000fc40007fde0ff */
[----:B------:R-:W-:Y:S02]  /*300d0*/  PRMT R7, R20, 0x7770, RZ ;  /* 0x0000777014077816 */ /* 0x000fe400000000ff */
[----:B------:R-:W-:Y:S02]  /*300e0*/  LEA.HI.X.SX32 R11, R5, R0, 0x1, P6 ;  /* 0x00000000050b7211 */ /* 0x000fe400030f0eff */
[----:B------:R-:W-:-:S03]  /*300f0*/  IADD3 R6, P6, PT, R4, R2, RZ ;  /* 0x0000000204067210 */ /* 0x000fc60007fde0ff */
[----:B------:R0:W-:Y:S01]  /*30100*/  @P2 STG.E.U8 desc[UR12][R10.64], R7 ;  /* 0x000000070a002986 */ /* 0x0001e2000c10110c */
[----:B------:R-:W-:Y:S01]  /*30110*/  PRMT R9, R21, 0x7770, RZ ;  /* 0x0000777015097816 */ /* 0x000fe200000000ff */
[C---:B-----5:R-:W-:Y:S01]  /*30120*/  IMAD R5, R14.reuse, R15, RZ ;  /* 0x0000000f0e057224 */ /* 0x060fe200078e02ff */
[----:B------:R-:W-:Y:S01]  /*30130*/  ISETP.LT.AND P3, PT, R14, UR6, !P0 ;  /* 0x000000060e007c0c */ /* 0x000fe2000c761270 */
[----:B------:R-:W1:Y:S01]  /*30140*/  LDCU UR6, c[0x0][0x39c] ;  /* 0x00007380ff0677ac */ /* 0x000e620008000800 */
[----:B------:R-:W5:Y:S01]  /*30150*/  LDS.64 R14, [R26+UR4+0x2800] ;  /* 0x002800041a0e7984 */ /* 0x000f620008000a00 */
[C---:B0-----:R-:W-:Y:S02]  /*30160*/  IADD3 R10, P2, PT, R3.reuse, R2, RZ ;  /* 0x00000002030a7210 */ /* 0x041fe40007f5e0ff */
[-C--:B------:R-:W-:Y:S02]  /*30170*/  LEA.HI.X.SX32 R7, R4, R0.reuse, 0x1, P6 ;  /* 0x0000000004077211 */ /* 0x080fe400030f0eff */
[----:B------:R-:W-:-:S02]  /*30180*/  LEA.HI.X.SX32 R11, R3, R0, 0x1, P2 ;  /* 0x00000000030b7211 */ /* 0x000fc400010f0eff */
[----:B------:R-:W-:Y:S01]  /*30190*/  PRMT R3, R18, 0x7770, RZ ;  /* 0x0000777012037816 */ /* 0x000fe200000000ff */
[----:B------:R-:W-:Y:S04]  /*301a0*/  @P5 STG.E.U8 desc[UR12][R6.64], R9 ;  /* 0x0000000906005986 */ /* 0x000fe8000c10110c */
[----:B------:R-:W-:Y:S04]  /*301b0*/  @P4 STG.E.U8 desc[UR12][R10.64], R3 ;  /* 0x000000030a004986 */ /* 0x000fe8000c10110c */
[----:B------:R-:W0:Y:S04]  /*301c0*/  LDS.64 R10, [R8+UR4+0x3000] ;  /* 0x00300004080a7984 */ /* 0x000e280008000a00 */
[----:B-----5:R5:W-:Y:S01]  /*301d0*/  STL [R1+0xe90], R15 ;  /* 0x000e900f01007387 */ /* 0x020be20000100800 */
[----:B----4-:R-:W-:-:S03]  /*301e0*/  ISETP.LT.AND P2, PT, R13, UR7, !P0 ;  /* 0x000000070d007c0c */ /* 0x010fc6000c741270 */
[----:B0-----:R0:W-:Y:S01]  /*301f0*/  STL [R1+0xe94], R11 ;  /* 0x000e940b01007387 */ /* 0x0011e20000100800 */
[----:B------:R-:W-:Y:S01]  /*30200*/  IADD3 R4, P6, PT, R5, R2, RZ ;  /* 0x0000000205047210 */ /* 0x000fe20007fde0ff */
[----:B------:R-:W4:Y:S02]  /*30210*/  LDCU UR7, c[0x0][0x39c] ;  /* 0x00007380ff0777ac */ /* 0x000f240008000800 */
[----:B------:R-:W4:Y:S04]  /*30220*/  LDL.LU R17, [R1+0xc5c] ;  /* 0x000c5c0001117983 */ /* 0x000f280000300800 */
[----:B-----5:R-:W5:Y:S01]  /*30230*/  LDL.LU R15, [R1+0xc60] ;  /* 0x000c6000010f7983 */ /* 0x020f620000300800 */
[----:B0-----:R-:W0:Y:S01]  /*30240*/  LDC R11, c[0x0][0x3b8] ;  /* 0x0000ee00ff0b7b82 */ /* 0x001e220000000800 */
[----:B------:R-:W-:-:S02]  /*30250*/  PRMT R6, R23, 0x7770, RZ ;  /* 0x0000777017067816 */ /* 0x000fc400000000ff */
[----:B------:R-:W-:Y:S01]  /*30260*/  LDS.64 R8, [R8+UR4+0x3800] ;  /* 0x0038000408087984 */ /* 0x000fe20008000a00 */
[----:B0-----:R-:W-:-:S03]  /*30270*/  IMAD R3, R13, R11, RZ ;  /* 0x0000000b0d037224 */ /* 0x001fc600078e02ff */
[----:B------:R-:W5:Y:S01]  /*30280*/  LDL.LU R13, [R1+0xc64] ;  /* 0x000c6400010d7983 */ /* 0x000f620000300800 */
[----:B------:R-:W-:Y:S01]  /*30290*/  LEA.HI.X.SX32 R5, R5, R0, 0x1, P6 ;  /* 0x0000000005057211 */ /* 0x000fe200030f0eff */
[-C--:B---3--:R-:W-:Y:S01]  /*302a0*/  IMAD R25, R22, R11.reuse, RZ ;  /* 0x0000000b16197224 */ /* 0x088fe200078e02ff */
[----:B--2---:R-:W-:Y:S01]  /*302b0*/  ISETP.LT.AND P5, PT, R24, UR5, !P0 ;  /* 0x0000000518007c0c */ /* 0x004fe2000c7a1270 */
[----:B------:R-:W0:Y:S02]  /*302c0*/  LDCU UR5, c[0x0][0x39c] ;  /* 0x00007380ff0577ac */ /* 0x000e240008000800 */
[----:B------:R2:W-:Y:S01]  /*302d0*/  @P3 STG.E.U8 desc[UR12][R4.64], R6 ;  /* 0x0000000604003986 */ /* 0x0005e2000c10110c */
[----:B-1----:R-:W-:Y:S01]  /*302e0*/  ISETP.LT.AND P6, PT, R22, UR6, !P0 ;  /* 0x0000000616007c0c */ /* 0x002fe2000c7c1270 */
[----:B------:R-:W1:Y:S01]  /*302f0*/  LDCU UR6, c[0x0][0x39c] ;  /* 0x00007380ff0677ac */ /* 0x000e620008000800 */
[----:B------:R-:W-:Y:S01]  /*30300*/  PRMT R27, R16, 0x7770, RZ ;  /* 0x00007770101b7816 */ /* 0x000fe200000000ff */
[----:B------:R-:W3:Y:S01]  /*30310*/  LDS.64 R6, [R26+UR4+0x3000] ;  /* 0x003000041a067984 */ /* 0x000ee20008000a00 */
[----:B--2---:R-:W-:Y:S01]  /*30320*/  IMAD R5, R24, R11, RZ ;  /* 0x0000000b18057224 */ /* 0x004fe200078e02ff */
[----:B------:R-:W-:-:S04]  /*30330*/  IADD3 R24, P4, PT, R25, R2, RZ ;  /* 0x0000000219187210 */ /* 0x000fc80007f9e0ff */
[----:B------:R-:W-:Y:S02]  /*30340*/  IADD3 R4, P3, PT, R5, R2, RZ ;  /* 0x0000000205047210 */ /* 0x000fe40007f7e0ff */
[-C--:B------:R-:W-:Y:S02]  /*30350*/  LEA.HI.X.SX32 R25, R25, R0.reuse, 0x1, P4 ;  /* 0x0000000019197211 */ /* 0x080fe400020f0eff */
[----:B------:R-:W-:Y:S02]  /*30360*/  LEA.HI.X.SX32 R5, R5, R0, 0x1, P3 ;  /* 0x0000000005057211 */ /* 0x000fe400018f0eff */
[----:B------:R-:W-:-:S03]  /*30370*/  PRMT R28, R12, 0x7770, RZ ;  /* 0x000077700c1c7816 */ /* 0x000fc600000000ff */
[----:B------:R-:W-:Y:S04]  /*30380*/  @P5 STG.E.U8 desc[UR12][R4.64], R27 ;  /* 0x0000001b04005986 */ /* 0x000fe8000c10110c */
[----:B------:R2:W-:Y:S04]  /*30390*/  @P6 STG.E.U8 desc[UR12][R24.64], R28 ;  /* 0x0000001c18006986 */ /* 0x0005e8000c10110c */
[----:B------:R0:W1:Y:S01]  /*303a0*/  LDS.64 R4, [R26+UR4+0x3800] ;  /* 0x003800041a047984 */ /* 0x0000620008000a00 */
[----:B------:R-:W-:Y:S01]  /*303b0*/  PRMT R29, R10, 0x7770, RZ ;  /* 0x000077700a1d7816 */ /* 0x000fe200000000ff */
[----:B------:R-:W1:Y:S01]  /*303c0*/  LDCU UR4, c[0x0][0x39c] ;  /* 0x00007380ff0477ac */ /* 0x000e620008000800 */
[----:B--2---:R-:W-:-:S02]  /*303d0*/  IADD3 R24, P4, PT, R3, R2, RZ ;  /* 0x0000000203187210 */ /* 0x004fc40007f9e0ff */
[----:B0-----:R-:W-:Y:S02]  /*303e0*/  PRMT R26, R14, 0x7770, RZ ;  /* 0x000077700e1a7816 */ /* 0x001fe400000000ff */
[----:B------:R-:W-:-:S05]  /*303f0*/  LEA.HI.X.SX32 R25, R3, R0, 0x1, P4 ;  /* 0x0000000003197211 */ /* 0x000fca00020f0eff */
[----:B------:R0:W-:Y:S01]  /*30400*/  @P2 STG.E.U8 desc[UR12][R24.64], R26 ;  /* 0x0000001a18002986 */ /* 0x0001e2000c10110c */
[CC--:B----4-:R-:W-:Y:S01]  /*30410*/  IMAD R27, R17.reuse, R11.reuse, RZ ;  /* 0x0000000b111b7224 */ /* 0x0d0fe200078e02ff */
[----:B------:R-:W-:Y:S01]  /*30420*/  ISETP.LT.AND P3, PT, R17, UR5, !P0 ;  /* 0x0000000511007c0c */ /* 0x000fe2000c761270 */
[----:B------:R-:W2:Y:S01]  /*30430*/  LDCU UR5, c[0x0][0x39c] ;  /* 0x00007380ff0577ac */ /* 0x000ea20008000800 */
[----:B------:R-:W4:Y:S02]  /*30440*/  LDL.LU R17, [R1+0xc74] ;  /* 0x000c740001117983 */ /* 0x000f240000300800 */
[----:B0-----:R-:W-:Y:S01]  /*30450*/  IADD3 R24, P5, PT, R27, R2, RZ ;  /* 0x000000021b187210 */ /* 0x001fe20007fbe0ff */
[CC--:B-----5:R-:W-:Y:S01]  /*30460*/  IMAD R3, R15.reuse, R11.reuse, RZ ;  /* 0x0000000b0f037224 */ /* 0x0e0fe200078e02ff */
[----:B-1----:R-:W-:Y:S01]  /*30470*/  ISETP.LT.AND P4, PT, R15, UR6, !P0 ;  /* 0x000000060f007c0c */ /* 0x002fe2000c781270 */
[----:B------:R-:W0:Y:S01]  /*30480*/  LDCU UR6, c[0x0][0x39c] ;  /* 0x00007380ff0677ac */ /* 0x000e220008000800 */
[----:B------:R-:W-:Y:S01]  /*30490*/  LEA.HI.X.SX32 R25, R27, R0, 0x1, P5 ;  /* 0x000000001b197211 */ /* 0x000fe200028f0eff */
[----:B------:R-:W5:Y:S04]  /*304a0*/  LDL.LU R15, [R1] ;  /* 0x00000000010f7983 */ /* 0x000f680000300800 */
[----:B------:R-:W0:Y:S04]  /*304b0*/  LDL.LU R22, [R1+0xcc0] ;  /* 0x000cc00001167983 */ /* 0x000e280000300800 */
[----:B------:R1:W-:Y:S01]  /*304c0*/  @P3 STG.E.U8 desc[UR12][R24.64], R29 ;  /* 0x0000001d18003986 */ /* 0x0003e2000c10110c */
[C---:B------:R-:W-:Y:S01]  /*304d0*/  ISETP.LT.AND P2, PT, R13.reuse, UR7, !P0 ;  /* 0x000000070d007c0c */ /* 0x040fe2000c741270 */
[----:B------:R-:W-:Y:S01]  /*304e0*/  IMAD R28, R13, R11, RZ ;  /* 0x0000000b0d1c7224 */ /* 0x000fe200078e02ff */
[C---:B------:R-:W-:Y:S01]  /*304f0*/  IADD3 R26, P6, PT, R3.reuse, R2, RZ ;  /* 0x00000002031a7210 */ /* 0x040fe20007fde0ff */
[----:B------:R-:W2:Y:S01]  /*30500*/  LDL.LU R13, [R1+0x8] ;  /* 0x00000800010d7983 */ /* 0x000ea20000300800 */
[----:B------:R-:W0:Y:S03]  /*30510*/  LDCU UR7, c[0x0][0x39c] ;  /* 0x00007380ff0777ac */ /* 0x000e260008000800 */
[----:B-1----:R-:W2:Y:S01]  /*30520*/  LDL.LU R29, [R1+0xca4] ;  /* 0x000ca400011d7983 */ /* 0x002ea20000300800 */
[----:B------:R-:W-:-:S02]  /*30530*/  LEA.HI.X.SX32 R27, R3, R0, 0x1, P6 ;  /* 0x00000000031b7211 */ /* 0x000fc400030f0eff */
[----:B---3--:R-:W-:-:S05]  /*30540*/  PRMT R3, R6, 0x7770, RZ ;  /* 0x0000777006037816 */ /* 0x008fca00000000ff */
[----:B------:R1:W-:Y:S01]  /*30550*/  @P4 STG.E.U8 desc[UR12][R26.64], R3 ;  /* 0x000000031a004986 */ /* 0x0003e2000c10110c */
[----:B------:R-:W-:-:S04]  /*30560*/  IADD3 R24, P4, PT, R28, R2, RZ ;  /* 0x000000021c187210 */ /* 0x000fc80007f9e0ff */
[----:B------:R-:W-:Y:S02]  /*30570*/  LEA.HI.X.SX32 R25, R28, R0, 0x1, P4 ;  /* 0x000000001c197211 */ /* 0x000fe400020f0eff */
[----:B-1----:R-:W-:-:S05]  /*30580*/  PRMT R26, R8, 0x7770, RZ ;  /* 0x00007770081a7816 */ /* 0x002fca00000000ff */
[----:B------:R1:W-:Y:S01]  /*30590*/  @P2 STG.E.U8 desc[UR12][R24.64], R26 ;  /* 0x0000001a18002986 */ /* 0x0003e2000c10110c */
[----:B------:R-:W-:Y:S01]  /*305a0*/  PRMT R28, R4, 0x7770, RZ ;  /* 0x00007770041c7816 */ /* 0x000fe200000000ff */
[C---:B----4-:R-:W-:Y:S01]  /*305b0*/  IMAD R27, R17.reuse, R11, RZ ;  /* 0x0000000b111b7224 */ /* 0x050fe200078e02ff */
[----:B------:R-:W-:Y:S01]  /*305c0*/  ISETP.LT.AND P3, PT, R17, UR4, !P0 ;  /* 0x0000000411007c0c */ /* 0x000fe2000c761270 */
[----:B------:R-:W3:Y:S01]  /*305d0*/  LDCU UR4, c[0x0][0x39c] ;  /* 0x00007380ff0477ac */ /* 0x000ee20008000800 */
[----:B------:R-:W4:Y:S02]  /*305e0*/  LDL.LU R17, [R1+0x20] ;  /* 0x0000200001117983 */ /* 0x000f240000300800 */
[----:B-1----:R-:W-:-:S04]  /*305f0*/  IADD3 R24, P5, PT, R27, R2, RZ ;  /* 0x000000021b187210 */ /* 0x002fc80007fbe0ff */
[----:B------:R-:W-:Y:S02]  /*30600*/  LEA.HI.X.SX32 R25, R27, R0, 0x1, P5 ;  /* 0x000000001b197211 */ /* 0x000fe400028f0eff */
[----:B0-----:R-:W-:Y:S01]  /*30610*/  ISETP.LT.AND P2, PT, R22, UR6, !P0 ;  /* 0x0000000616007c0c */ /* 0x001fe2000c741270 */
[----:B------:R-:W0:Y:S02]  /*30620*/  LDCU UR6, c[0x0][0x39c] ;  /* 0x00007380ff0677ac */ /* 0x000e240008000800 */
[----:B------:R1:W-:Y:S01]  /*30630*/  @P3 STG.E.U8 desc[UR12][R24.64], R28 ;  /* 0x0000001c18003986 */ /* 0x0003e2000c10110c */
[C---:B--2---:R-:W-:Y:S01]  /*30640*/  IMAD R3, R29.reuse, R11, RZ ;  /* 0x0000000b1d037224 */ /* 0x044fe200078e02ff */
[----:B------:R-:W-:Y:S01]  /*30650*/  ISETP.LT.AND P4, PT, R29, UR5, !P0 ;  /* 0x000000051d007c0c */ /* 0x000fe2000c781270 */
[----:B------:R-:W2:Y:S03]  /*30660*/  LDCU UR5, c[0x0][0x39c] ;  /* 0x00007380ff0577ac */ /* 0x000ea60008000800 */
[----:B------:R-:W-:-:S02]  /*30670*/  IADD3 R26, P6, PT, R3, R2, RZ ;  /* 0x00000002031a7210 */ /* 0x000fc40007fde0ff */
[----:B-----5:R-:W-:Y:S02]  /*30680*/  PRMT R29, R15, 0x7771, RZ ;  /* 0x000077710f1d7816 */ /* 0x020fe400000000ff */
[----:B------:R-:W-:Y:S01]  /*30690*/  LEA.HI.X.SX32 R27, R3, R0, 0x1, P6 ;  /* 0x00000000031b7211 */ /* 0x000fe200030f0eff */
[----:B------:R-:W-:Y:S02]  /*306a0*/  IMAD R3, R22, R11, RZ ;  /* 0x0000000b16037224 */ /* 0x000fe400078e02ff */
[----:B------:R-:W5:Y:S04]  /*306b0*/  LDL.LU R22, [R1+0xe98] ;  /* 0x000e980001167983 */ /* 0x000f680000300800 */
[----:B-1----:R-:W2:Y:S04]  /*306c0*/  LDL.LU R28, [R1+0xcc8] ;  /* 0x000cc800011c7983 */ /* 0x002ea80000300800 */
[----:B------:R1:W-:Y:S04]  /*306d0*/  @P4 STG.E.U8 desc[UR12][R26.64], R29 ;  /* 0x0000001d1a004986 */ /* 0x0003e8000c10110c */
[----:B-1----:R-:W3:Y:S04]  /*306e0*/  LDL.LU R27, [R1+0xcc4] ;  /* 0x000cc400011b7983 */ /* 0x002ee80000300800 */
[----:B------:R-:W4:Y:S01]  /*306f0*/  LDL.LU R29, [R1+0xccc] ;  /* 0x000ccc00011d7983 */ /* 0x000f220000300800 */
[----:B------:R-:W-:-:S04]  /*30700*/  IADD3 R24, P5, PT, R3, R2, RZ ;  /* 0x0000000203187210 */ /* 0x000fc80007fbe0ff */
[----:B------:R-:W-:Y:S02]  /*30710*/  LEA.HI.X.SX32 R25, R3, R0, 0x1, P5 ;  /* 0x0000000003197211 */ /* 0x000fe400028f0eff */
[----:B------:R-:W-:-:S05]  /*30720*/  PRMT R3, R13, 0x7771, RZ ;  /* 0x000077710d037816 */ /* 0x000fca00000000ff */
[----:B------:R4:W-:Y:S01]  /*30730*/  @P2 STG.E.U8 desc[UR12][R24.64], R3 ;  /* 0x0000000318002986 */ /* 0x0009e2000c10110c */
[C---:B--2---:R-:W-:Y:S01]  /*30740*/  ISETP.LT.AND P3, PT, R28.reuse, UR5, !P0 ;  /* 0x000000051c007c0c */ /* 0x044fe2000c761270 */
[-C--:B------:R-:W-:Y:S01]  /*30750*/  IMAD R28, R28, R11.reuse, RZ ;  /* 0x0000000b1c1c7224 */ /* 0x080fe200078e02ff */
[----:B------:R-:W1:Y:S01]  /*30760*/  LDCU UR5, c[0x0][0x39c] ;  /* 0x00007380ff0577ac */ /* 0x000e620008000800 */
[C---:B---3--:R-:W-:Y:S01]  /*30770*/  ISETP.LT.AND P4, PT, R27.reuse, UR4, !P0 ;  /* 0x000000041b007c0c */ /* 0x048fe2000c781270 */
[-C--:B------:R-:W-:Y:S01]  /*30780*/  IMAD R27, R27, R11.reuse, RZ ;  /* 0x0000000b1b1b7224 */ /* 0x080fe200078e02ff */
[----:B------:R-:W2:Y:S04]  /*30790*/  LDCU UR4, c[0x0][0x39c] ;  /* 0x00007380ff0477ac */ /* 0x000ea80008000800 */
[----:B------:R-:W-:Y:S01]  /*307a0*/  IADD3 R26, P5, PT, R27, R2, RZ ;  /* 0x000000021b1a7210 */ /* 0x000fe20007fbe0ff */
[C---:B----4-:R-:W-:Y:S01]  /*307b0*/  IMAD R3, R29.reuse, R11, RZ ;  /* 0x0000000b1d037224 */ /* 0x050fe200078e02ff */
[----:B------:R-:W-:Y:S01]  /*307c0*/  ISETP.LT.AND P2, PT, R29, UR7, !P0 ;  /* 0x000000071d007c0c */ /* 0x000fe2000c741270 */
[----:B------:R-:W3:Y:S01]  /*307d0*/  LDCU UR7, c[0x0][0x39c] ;  /* 0x00007380ff0777ac */ /* 0x000ee20008000800 */
[----:B------:R-:W-:-:S02]  /*307e0*/  LEA.HI.X.SX32 R27, R27, R0, 0x1, P5 ;  /* 0x000000001b1b7211 */ /* 0x000fc400028f0eff */
[C---:B------:R-:W-:Y:S02]  /*307f0*/  IADD3 R24, P5, PT, R28.reuse, R2, RZ ;  /* 0x000000021c187210 */ /* 0x040fe40007fbe0ff */
[----:B------:R-:W-:Y:S02]  /*30800*/  PRMT R29, R17, 0x7771, RZ ;  /* 0x00007771111d7816 */ /* 0x000fe400000000ff */
[----:B------:R-:W-:Y:S02]  /*30810*/  LEA.HI.X.SX32 R25, R28, R0, 0x1, P5 ;  /* 0x000000001c197211 */ /* 0x000fe400028f0eff */
[----:B-----5:R-:W-:Y:S01]  /*30820*/  PRMT R28, R22, 0x7771, RZ ;  /* 0x00007771161c7816 */ /* 0x020fe200000000ff */
[----:B------:R4:W-:Y:S04]  /*30830*/  @P4 STG.E.U8 desc[UR12][R26.64], R29 ;  /* 0x0000001d1a004986 */ /* 0x0009e8000c10110c */
[----:B------:R5:W-:Y:S04]  /*30840*/  @P3 STG.E.U8 desc[UR12][R24.64], R28 ;  /* 0x0000001c18003986 */ /* 0x000be8000c10110c */
[----:B----4-:R-:W0:Y:S04]  /*30850*/  LDL.LU R29, [R1+0xcd8] ;  /* 0x000cd800011d7983 */ /* 0x010e280000300800 */
[----:B------:R-:W2:Y:S04]  /*30860*/  LDL.LU R27, [R1+0xcd0] ;  /* 0x000cd000011b7983 */ /* 0x000ea80000300800 */
[----:B-----5:R-:W4:Y:S01]  /*30870*/  LDL.LU R28, [R1+0xcd4] ;  /* 0x000cd400011c7983 */ /* 0x020f220000300800 */
[----:B------:R-:W-:-:S02]  /*30880*/  IADD3 R26, P4, PT, R3, R2, RZ ;  /* 0x00000002031a7210 */ /* 0x000fc40007f9e0ff */
[----:B------:R-:W-:Y:S02]  /*30890*/  PRMT R24, R19, 0x7771, RZ ;  /* 0x0000777113187816 */ /* 0x000fe400000000ff */
[C---:B--2---:R-:W-:Y:S01]  /*308a0*/  ISETP.LT.AND P3, PT, R27.reuse, UR4, !P0 ;  /* 0x000000041b007c0c */ /* 0x044fe2000c761270 */
[-C--:B------:R-:W-:Y:S01]  /*308b0*/  IMAD R25, R27, R11.reuse, RZ ;  /* 0x0000000b1b197224 */ /* 0x080fe200078e02ff */
[----:B------:R-:W-:Y:S01]  /*308c0*/  LEA.HI.X.SX32 R27, R3, R0, 0x1, P4 ;  /* 0x00000000031b7211 */ /* 0x000fe200020f0eff */
[----:B------:R-:W2:Y:S01]  /*308d0*/  LDCU UR4, c[0x0][0x39c] ;  /* 0x00007380ff0477ac */ /* 0x000ea20008000800 */
[CC--:B----4-:R-:W-:Y:S01]  /*308e0*/  IMAD R3, R28.reuse, R11.reuse, RZ ;  /* 0x0000000b1c037224 */ /* 0x0d0fe200078e02ff */
[----:B-1----:R-:W-:Y:S02]  /*308f0*/  ISETP.LT.AND P4, PT, R28, UR5, !P0 ;  /* 0x000000051c007c0c */ /* 0x002fe4000c781270 */
[----:B------:R1:W-:Y:S01]  /*30900*/  @P2 STG.E.U8 desc[UR12][R26.64], R24 ;  /* 0x000000181a002986 */ /* 0x0003e2000c10110c */
[C---:B0-----:R-:W-:Y:S01]  /*30910*/  ISETP.LT.AND P2, PT, R29.reuse, UR6, !P0 ;  /* 0x000000061d007c0c */ /* 0x041fe2000c741270 */
[----:B------:R-:W-:Y:S01]  /*30920*/  IMAD R28, R29, R11, RZ ;  /* 0x0000000b1d1c7224 */ /* 0x000fe200078e02ff */
[----:B------:R-:W-:Y:S01]  /*30930*/  PRMT R29, R20, 0x7771, RZ ;  /* 0x00007771141d7816 */ /* 0x000fe200000000ff */
[----:B------:R-:W0:Y:S01]  /*30940*/  LDCU UR5, c[0x0][0x39c] ;  /* 0x00007380ff0577ac */ /* 0x000e220008000800 */
[----:B------:R-:W4:Y:S01]  /*30950*/  LDCU UR6, c[0x0][0x39c] ;  /* 0x00007380ff0677ac */ /* 0x000f220008000800 */
[----:B-1----:R-:W-:-:S02]  /*30960*/  IADD3 R24, P5, PT, R25, R2, RZ ;  /* 0x0000000219187210 */ /* 0x002fc40007fbe0ff */
[----:B------:R-:W-:Y:S02]  /*30970*/  IADD3 R26, P6, PT, R3, R2, RZ ;  /* 0x00000002031a7210 */ /* 0x000fe40007fde0ff */
[-C--:B------:R-:W-:Y:S02]  /*30980*/  LEA.HI.X.SX32 R25, R25, R0.reuse, 0x1, P5 ;  /* 0x0000000019197211 */ /* 0x080fe400028f0eff */
[----:B------:R-:W-:Y:S02]  /*30990*/  LEA.HI.X.SX32 R27, R3, R0, 0x1, P6 ;  /* 0x00000000031b7211 */ /* 0x000fe400030f0eff */
[----:B------:R-:W-:Y:S01]  /*309a0*/  PRMT R3, R21, 0x7771, RZ ;  /* 0x0000777115037816 */ /* 0x000fe200000000ff */
[----:B------:R1:W-:Y:S04]  /*309b0*/  @P3 STG.E.U8 desc[UR12][R24.64], R29 ;  /* 0x0000001d18003986 */ /* 0x0003e8000c10110c */
[----:B------:R5:W-:Y:S04]  /*309c0*/  @P4 STG.E.U8 desc[UR12][R26.64], R3 ;  /* 0x000000031a004986 */ /* 0x000be8000c10110c */
[----:B-1----:R-:W4:Y:S04]  /*309d0*/  LDL.LU R29, [R1+0xce4] ;  /* 0x000ce400011d7983 */ /* 0x002f280000300800 */
[----:B-----5:R-:W2:Y:S04]  /*309e0*/  LDL.LU R26, [R1+0xcdc] ;  /* 0x000cdc00011a7983 */ /* 0x020ea80000300800 */
[----:B------:R-:W0:Y:S01]  /*309f0*/  LDL.LU R27, [R1+0xce0] ;  /* 0x000ce000011b7983 */ /* 0x000e220000300800 */
[----:B------:R-:W-:-:S04]  /*30a00*/  IADD3 R24, P3, PT, R28, R2, RZ ;  /* 0x000000021c187210 */ /* 0x000fc80007f7e0ff */
[----:B------:R-:W-:Y:S02]  /*30a10*/  LEA.HI.X.SX32 R25, R28, R0, 0x1, P3 ;  /* 0x000000001c197211 */ /* 0x000fe400018f0eff */
[C---:B--2---:R-:W-:Y:S01]  /*30a20*/  ISETP.LT.AND P4, PT, R26.reuse, UR4, !P0 ;  /* 0x000000041a007c0c */ /* 0x044fe2000c781270 */
[-C--:B------:R-:W-:Y:S01]  /*30a30*/  IMAD R3, R26, R11.reuse, RZ ;  /* 0x0000000b1a037224 */ /* 0x080fe200078e02ff */
[----:B------:R-:W-:Y:S01]  /*30a40*/  PRMT R26, R18, 0x7771, RZ ;  /* 0x00007771121a7816 */ /* 0x000fe200000000ff */
[----:B------:R-:W1:Y:S04]  /*30a50*/  LDCU UR4, c[0x0][0x39c] ;  /* 0x00007380ff0477ac */ /* 0x000e680008000800 */
[----:B------:R2:W-:Y:S01]  /*30a60*/  @P2 STG.E.U8 desc[UR12][R24.64], R26 ;  /* 0x0000001a18002986 */ /* 0x0005e2000c10110c */
[C---:B0-----:R-:W-:Y:S01]  /*30a70*/  ISETP.LT.AND P3, PT, R27.reuse, UR5, !P0 ;  /* 0x000000051b007c0c */ /* 0x041fe2000c761270 */
[----:B------:R-:W-:Y:S01]  /*30a80*/  IMAD R28, R27, R11, RZ ;  /* 0x0000000b1b1c7224 */ /* 0x000fe200078e02ff */
[----:B----4-:R-:W-:Y:S01]  /*30a90*/  ISETP.LT.AND P2, PT, R29, UR6, !P0 ;  /* 0x000000061d007c0c */ /* 0x010fe2000c741270 */
[----:B------:R-:W0:Y:S01]  /*30aa0*/  LDCU UR5, c[0x0][0x39c] ;  /* 0x00007380ff0577ac */ /* 0x000e220008000800 */
[----:B------:R-:W4:Y:S01]  /*30ab0*/  LDCU UR6, c[0x0][0x39c] ;  /* 0x00007380ff0677ac */ /* 0x000f220008000800 */
[----:B--2---:R-:W-:-:S04]  /*30ac0*/  IADD3 R26, P5, PT, R3, R2, RZ ;  /* 0x00000002031a7210 */ /* 0x004fc80007fbe0ff */
[----:B------:R-:W-:Y:S01]  /*30ad0*/  LEA.HI.X.SX32 R27, R3, R0, 0x1, P5 ;  /* 0x00000000031b7211 */ /* 0x000fe200028f0eff */
[----:B------:R-:W-:Y:S01]  /*30ae0*/  IMAD R3, R29, R11, RZ ;  /* 0x0000000b1d037224 */ /* 0x000fe200078e02ff */
[----:B------:R-:W-:-:S05]  /*30af0*/  PRMT R29, R23, 0x7771, RZ ;  /* 0x00007771171d7816 */ /* 0x000fca00000000ff */
[----:B------:R2:W-:Y:S04]  /*30b00*/  @P4 STG.E.U8 desc[UR12][R26.64], R29 ;  /* 0x0000001d1a004986 */ /* 0x0005e8000c10110c */
[----:B--2---:R-:W2:Y:S04]  /*30b10*/  LDL.LU R29, [R1+0xce8] ;  /* 0x000ce800011d7983 */ /* 0x004ea80000300800 */
[----:B------:R-:W3:Y:S01]  /*30b20*/  LDL.LU R27, [R1+0xd04] ;  /* 0x000d0400011b7983 */ /* 0x000ee20000300800 */
[----:B------:R-:W-:-:S04]  /*30b30*/  IADD3 R24, P6, PT, R28, R2, RZ ;  /* 0x000000021c187210 */ /* 0x000fc80007fde0ff */
[----:B------:R-:W-:Y:S02]  /*30b40*/  LEA.HI.X.SX32 R25, R28, R0, 0x1, P6 ;  /* 0x000000001c197211 */ /* 0x000fe400030f0eff */
[----:B------:R-:W-:Y:S02]  /*30b50*/  PRMT R28, R16, 0x7771, RZ ;  /* 0x00007771101c7816 */ /* 0x000fe400000000ff */
[----:B------:R-:W-:-:S03]  /*30b60*/  IADD3 R26, P5, PT, R3, R2, RZ ;  /* 0x00000002031a7210 */ /* 0x000fc60007fbe0ff */
[----:B------:R5:W-:Y:S02]  /*30b70*/  @P3 STG.E.U8 desc[UR12][R24.64], R28 ;  /* 0x0000001c18003986 */ /* 0x000be4000c10110c */
[----:B-----5:R-:W-:Y:S02]  /*30b80*/  PRMT R24, R12, 0x7771, RZ ;  /* 0x000077710c187816 */ /* 0x020fe400000000ff */
[----:B------:R-:W0:Y:S01]  /*30b90*/  LDL.LU R25, [R1+0xcec] ;  /* 0x000cec0001197983 */ /* 0x000e220000300800 */
[----:B---3--:R-:W-:Y:S01]  /*30ba0*/  ISETP.LT.AND P4, PT, R27, UR7, !P0 ;  /* 0x000000071b007c0c */ /* 0x008fe2000c781270 */
[----:B------:R-:W3:Y:S01]  /*30bb0*/  LDCU UR7, c[0x0][0x39c] ;  /* 0x00007380ff0777ac */ /* 0x000ee20008000800 */
[----:B------:R-:W-:Y:S01]  /*30bc0*/  LEA.HI.X.SX32 R27, R3, R0, 0x1, P5 ;  /* 0x00000000031b7211 */ /* 0x000fe200028f0eff */
[C---:B--2---:R-:W-:Y:S01]  /*30bd0*/  IMAD R3, R29.reuse, R11, RZ ;  /* 0x0000000b1d037224 */ /* 0x044fe200078e02ff */
[----:B-1----:R-:W-:Y:S01]  /*30be0*/  ISETP.LT.AND P6, PT, R29, UR4, !P0 ;  /* 0x000000041d007c0c */ /* 0x002fe2000c7c1270 */
[----:B------:R-:W1:Y:S01]  /*30bf0*/  LDCU UR4, c[0x0][0x39c] ;  /* 0x00007380ff0477ac */ /* 0x000e620008000800 */
[----:B------:R-:W2:Y:S04]  /*30c00*/  LDL.LU R29, [R1+0xcf4] ;  /* 0x000cf400011d7983 */ /* 0x000ea80000300800 */
[----:B------:R5:W-:Y:S04]  /*30c10*/  @P2 STG.E.U8 desc[UR12][R26.64], R24 ;  /* 0x000000181a002986 */ /* 0x000be8000c10110c */
[----:B-----5:R-:W5:Y:S01]  /*30c20*/  LDL.LU R24, [R1+0xcf0] ;  /* 0x000cf00001187983 */ /* 0x020f620000300800 */
[----:B------:R-:W-:-:S02]  /*30c30*/  IADD3 R26, P2, PT, R3, R2, RZ ;  /* 0x00000002031a7210 */ /* 0x000fc40007f5e0ff */
[C---:B0-----:R-:W-:Y:S01]  /*30c40*/  ISETP.LT.AND P5, PT, R25.reuse, UR5, !P0 ;  /* 0x0000000519007c0c */ /* 0x041fe2000c7a1270 */
[----:B------:R-:W-:Y:S01]  /*30c50*/  IMAD R25, R25, R11, RZ ;  /* 0x0000000b19197224 */ /* 0x000fe200078e02ff */
[----:B------:R-:W-:Y:S01]  /*30c60*/  LEA.HI.X.SX32 R27, R3, R0, 0x1, P2 ;  /* 0x00000000031b7211 */ /* 0x000fe200010f0eff */
[----:B------:R-:W0:Y:S01]  /*30c70*/  LDCU UR5, c[0x0][0x39c] ;  /* 0x00007380ff0577ac */ /* 0x000e220008000800 */
[----:B------:R-:W-:-:S05]  /*30c80*/  PRMT R28, R14, 0x7771, RZ ;  /* 0x000077710e1c7816 */ /* 0x000fca00000000ff */
[----:B------:R0:W-:Y:S02]  /*30c90*/  @P6 STG.E.U8 desc[UR12][R26.64], R28 ;  /* 0x0000001c1a006986 */ /* 0x0001e4000c10110c */
[----:B0-----:R-:W-:Y:S01]  /*30ca0*/  PRMT R28, R10, 0x7771, RZ ;  /* 0x000077710a1c7816 */ /* 0x001fe200000000ff */
[C---:B-----5:R-:W-:Y:S01]  /*30cb0*/  IMAD R3, R24.reuse, R11, RZ ;  /* 0x0000000b18037224 */ /* 0x060fe200078e02ff */
[----:B----4-:R-:W-:Y:S01]  /*30cc0*/  ISETP.LT.AND P3, PT, R24, UR6, !P0 ;  /* 0x0000000618007c0c */ /* 0x010fe2000c761270 */
[----:B------:R-:W0:Y:S01]  /*30cd0*/  LDCU UR6, c[0x0][0x39c] ;  /* 0x00007380ff0677ac */ /* 0x000e220008000800 */
[-C--:B------:R-:W-:Y:S02]  /*30ce0*/  IADD3 R24, P2, PT, R25, R2.reuse, RZ ;  /* 0x0000000219187210 */ /* 0x080fe40007f5e0ff */
[----:B------:R-:W-:Y:S02]  /*30cf0*/  IADD3 R26, P6, PT, R3, R2, RZ ;  /* 0x00000002031a7210 */ /* 0x000fe40007fde0ff */
[----:B------:R-:W-:-:S02]  /*30d00*/  LEA.HI.X.SX32 R25, R25, R0, 0x1, P2 ;  /* 0x0000000019197211 */ /* 0x000fc400010f0eff */
[----:B------:R-:W-:Y:S01]  /*30d10*/  LEA.HI.X.SX32 R27, R3, R0, 0x1, P6 ;  /* 0x00000000031b7211 */ /* 0x000fe200030f0eff */
[----:B--2---:R-:W-:Y:S01]  /*30d20*/  IMAD.MOV.U32 R3, RZ, RZ, R29 ;  /* 0x000000ffff037224 */ /* 0x004fe200078e001d */
[----:B-1----:R-:W-:Y:S01]  /*30d30*/  ISETP.LT.AND P2, PT, R29, UR4, !P0 ;  /* 0x000000041d007c0c */ /* 0x002fe2000c741270 */
[----:B------:R1:W-:Y:S01]  /*30d40*/  @P5 STG.E.U8 desc[UR12][R24.64], R28 ;  /* 0x0000001c18005986 */ /* 0x0003e2000c10110c */
[----:B------:R-:W-:Y:S01]  /*30d50*/  PRMT R29, R6, 0x7771, RZ ;  /* 0x00007771061d7816 */ /* 0x000fe200000000ff */
[----:B------:R-:W-:Y:S01]  /*30d60*/  IMAD R3, R3, R11, RZ ;  /* 0x0000000b03037224 */ /* 0x000fe200078e02ff */
[----:B------:R-:W2:Y:S01]  /*30d70*/  LDCU UR4, c[0x0][0x39c] ;  /* 0x00007380ff0477ac */ /* 0x000ea20008000800 */
[----:B------:R-:W4:Y:S04]  /*30d80*/  LDL.LU R11, [R1+0xe94] ;  /* 0x000e9400010b7983 */ /* 0x000f280000300800 */
[----:B------:R5:W-:Y:S04]  /*30d90*/  @P3 STG.E.U8 desc[UR12][R26.64], R29 ;  /* 0x0000001d1a003986 */ /* 0x000be8000c10110c */
[----:B-1----:R-:W0:Y:S04]  /*30da0*/  LDL.LU R28, [R1+0xcfc] ;  /* 0x000cfc00011c7983 */ /* 0x002e280000300800 */
[----:B-----5:R-:W5:Y:S01]  /*30db0*/  LDL.LU R27, [R1+0xcf8] ;  /* 0x000cf800011b7983 */ /* 0x020f620000300800 */
[C---:B------:R-:W-:Y:S01]  /*30dc0*/  IADD3 R24, P5, PT, R3.reuse, R2, RZ ;  /* 0x0000000203187210 */ /* 0x040fe20007fbe0ff */
[----:B------:R-:W1:Y:S03]  /*30dd0*/  LDC R29, c[0x0][0x3b8] ;  /* 0x0000ee00ff1d7b82 */ /* 0x000e660000000800 */
[----:B------:R-:W-:-:S02]  /*30de0*/  LEA.HI.X.SX32 R25, R3, R0, 0x1, P5 ;  /* 0x0000000003197211 */ /* 0x000fc400028f0eff */
[----:B------:R-:W-:-:S05]  /*30df0*/  PRMT R3, R8, 0x7771, RZ ;  /* 0x0000777108037816 */ /* 0x000fca00000000ff */
[----:B------:R2:W-:Y:S04]  /*30e00*/  @P2 STG.E.U8 desc[UR12][R24.64], R3 ;  /* 0x0000000318002986 */ /* 0x0005e8000c10110c */
[----:B--2---:R-:W3:Y:S01]  /*30e10*/  LDL.LU R25, [R1+0xd08] ;  /* 0x000d080001197983 */ /* 0x004ee20000300800 */
[C---:B0-----:R-:W-:Y:S01]  /*30e20*/  ISETP.LT.AND P5, PT, R28.reuse, UR6, !P0 ;  /* 0x000000061c007c0c */ /* 0x041fe2000c7a1270 */
[-C--:B-1----:R-:W-:Y:S01]  /*30e30*/  IMAD R28, R28, R29.reuse, RZ ;  /* 0x0000001d1c1c7224 */ /* 0x082fe200078e02ff */
[----:B------:R-:W0:Y:S01]  /*30e40*/  LDCU UR6, c[0x0][0x39c] ;  /* 0x00007380ff0677ac */ /* 0x000e220008000800 */
[C---:B-----5:R-:W-:Y:S01]  /*30e50*/  ISETP.LT.AND P3, PT, R27.reuse, UR5, !P0 ;  /* 0x000000051b007c0c */ /* 0x060fe2000c761270 */
[----:B------:R-:W-:Y:S01]  /*30e60*/  IMAD R27, R27, R29, RZ ;  /* 0x0000001d1b1b7224 */ /* 0x000fe200078e02ff */
[----:B------:R-:W1:Y:S01]  /*30e70*/  LDCU UR5, c[0x0][0x39c] ;  /* 0x00007380ff0577ac */ /* 0x000e620008000800 */
[----:B------:R-:W-:-:S03]  /*30e80*/  IMAD R3, R29, 0x4, R28 ;  /* 0x000000041d037824 */ /* 0x000fc600078e021c */
[C---:B------:R-:W-:Y:S02]  /*30e90*/  IADD3 R26, P6, PT, R27.reuse, R2, RZ ;  /* 0x000000021b1a7210 */ /* 0x040fe40007fde0ff */
[----:B------:R-:W-:Y:S02]  /*30ea0*/  PRMT R29, R4, 0x7771, RZ ;  /* 0x00007771041d7816 */ /* 0x000fe400000000ff */
[----:B------:R-:W-:-:S05]  /*30eb0*/  LEA.HI.X.SX32 R27, R27, R0, 0x1, P6 ;  /* 0x000000001b1b7211 */ /* 0x000fca00030f0eff */
[----:B------:R2:W-:Y:S04]  /*30ec0*/  @P3 STG.E.U8 desc[UR12][R26.64], R29 ;  /* 0x0000001d1a003986 */ /* 0x0005e8000c10110c */
[----:B--2---:R-:W0:Y:S04]  /*30ed0*/  LDL.LU R29, [R1+0xd14] ;  /* 0x000d1400011d7983 */ /* 0x004e280000300800 */
[----:B------:R-:W2:Y:S01]  /*30ee0*/  LDL.LU R27, [R1+0xd0c] ;  /* 0x000d0c00011b7983 */ /* 0x000ea20000300800 */
[C---:B------:R-:W-:Y:S02]  /*30ef0*/  IADD3 R24, P6, PT, R28.reuse, R2, RZ ;  /* 0x000000021c187210 */ /* 0x040fe40007fde0ff */
[----:B---3--:R-:W-:Y:S01]  /*30f00*/  ISETP.LT.AND P2, PT, R25, UR7, !P0 ;  /* 0x0000000719007c0c */ /* 0x008fe2000c741270 */
[----:B------:R-:W3:Y:S01]  /*30f10*/  LDCU UR7, c[0x0][0x39c] ;  /* 0x00007380ff0777ac */ /* 0x000ee20008000800 */
[----:B------:R-:W-:-:S02]  /*30f20*/  LEA.HI.X.SX32 R25, R28, R0, 0x1, P6 ;  /* 0x000000001c197211 */ /* 0x000fc400030f0eff */
[----:B------:R-:W-:-:S05]  /*30f30*/  PRMT R28, R15, 0x7772, RZ ;  /* 0x000077720f1c7816 */ /* 0x000fca00000000ff */
[----:B------:R5:W-:Y:S04]  /*30f40*/  @P5 STG.E.U8 desc[UR12][R24.64], R28 ;  /* 0x0000001c18005986 */ /* 0x000be8000c10110c */
[----:B-----5:R-:W1:Y:S01]  /*30f50*/  LDL.LU R25, [R1+0xd10] ;  /* 0x000d100001197983 */ /* 0x020e620000300800 */
[----:B------:R-:W5:Y:S01]  /*30f60*/  LDC R28, c[0x0][0x3b8] ;  /* 0x0000ee00ff1c7b82 */ /* 0x000f620000000800 */
[----:B------:R-:W-:Y:S02]  /*30f70*/  IADD3 R26, P6, PT, R3, R2, RZ ;  /* 0x00000002031a7210 */ /* 0x000fe40007fde0ff */
[----:B------:R-:W-:Y:S02]  /*30f80*/  PRMT R24, R13, 0x7772, RZ ;  /* 0x000077720d187816 */ /* 0x000fe400000000ff */
[----:B--2---:R-:W-:Y:S01]  /*30f90*/  ISETP.LT.AND P3, PT, R27, UR4, !P0 ;  /* 0x000000041b007c0c */ /* 0x004fe2000c761270 */
[----:B------:R-:W2:Y:S01]  /*30fa0*/  LDCU UR4, c[0x0][0x39c] ;  /* 0x00007380ff0477ac */ /* 0x000ea20008000800 */
[----:B------:R-:W-:Y:S01]  /*30fb0*/  LEA.HI.X.SX32 R27, R3, R0, 0x1, P6 ;  /* 0x00000000031b7211 */ /* 0x000fe200030f0eff */
[----:B-----5:R-:W-:-:S04]  /*30fc0*/  IMAD R3, R28, 0x4, R3 ;  /* 0x000000041c037824 */ /* 0x020fc800078e0203 */
[----:B------:R5:W-:Y:S01]  /*30fd0*/  @P4 STG.E.U8 desc[UR12][R26.64], R24 ;  /* 0x000000181a004986 */ /* 0x000be2000c10110c */
[----:B0-----:R-:W-:Y:S01]  /*30fe0*/  ISETP.LT.AND P4, PT, R29, UR6, !P0 ;  /* 0x000000061d007c0c */ /* 0x001fe2000c781270 */
[----:B------:R-:W0:Y:S01]  /*30ff0*/  LDCU UR6, c[0x0][0x39c] ;  /* 0x00007380ff0677ac */ /* 0x000e220008000800 */
[----:B------:R-:W-:Y:S02]  /*31000*/  PRMT R29, R17, 0x7772, RZ ;  /* 0x00007772111d7816 */ /* 0x000fe400000000ff */
[----:B-----5:R-:W-:-:S04]  /*31010*/  IADD3 R26, P6, PT, R3, R2, RZ ;  /* 0x00000002031a7210 */ /* 0x020fc80007fde0ff */
[----:B------:R-:W-:-:S05]  /*31020*/  LEA.HI.X.SX32 R27, R3, R0, 0x1, P6 ;  /* 0x00000000031b7211 */ /* 0x000fca00030f0eff */
[----:B------:R5:W-:Y:S04]  /*31030*/  @P2 STG.E.U8 desc[UR12][R26.64], R29 ;  /* 0x0000001d1a002986 */ /* 0x000be8000c10110c */
[----:B-----5:R-:W0:Y:S04]  /*31040*/  LDL.LU R29, [R1+0xd20] ;  /* 0x000d2000011d7983 */ /* 0x020e280000300800 */
[----:B------:R-:W2:Y:S01]  /*31050*/  LDL.LU R27, [R1+0xd18] ;  /* 0x000d1800011b7983 */ /* 0x000ea20000300800 */
[----:B-1----:R-:W-:Y:S01]  /*31060*/  ISETP.LT.AND P5, PT, R25, UR5, !P0 ;  /* 0x0000000519007c0c */ /* 0x002fe2000c7a1270 */
[C---:B------:R-:W-:Y:S01]  /*31070*/  IMAD R25, R28.reuse, 0x4, R3 ;  /* 0x000000041c197824 */ /* 0x040fe200078e0203 */
[----:B------:R-:W1:Y:S04]  /*31080*/  LDCU UR5, c[0x0][0x39c] ;  /* 0x00007380ff0577ac */ /* 0x000e680008000800 */
[----:B------:R-:W-:Y:S01]  /*31090*/  IADD3 R24, P6, PT, R25, R2, RZ ;  /* 0x0000000219187210 */ /* 0x000fe20007fde0ff */
[----:B------:R-:W-:Y:S01]  /*310a0*/  IMAD R3, R28, 0x4, R25 ;  /* 0x000000041c037824 */ /* 0x000fe200078e0219 */
[----:B------:R-:W-:-:S02]  /*310b0*/  PRMT R28, R22, 0x7772, RZ ;  /* 0x00007772161c7816 */ /* 0x000fc400000000ff */
[----:B------:R-:W-:-:S05]  /*310c0*/  LEA.HI.X.SX32 R25, R25, R0, 0x1, P6 ;  /* 0x0000000019197211 */ /* 0x000fca00030f0eff */
        /* <DEDUP_REMOVED lines=15> */
[----:B------:R5:W-:Y:S01]  /*311c0*/  @P4 STG.E.U8 desc[UR12][R26.64], R29 ;  /* 0x0000001d1a004986 */ /* 0x000be2000c10110c */
[----:B-1----:R-:W-:-:S03]  /*311d0*/  ISETP.LT.AND P3, PT, R25, UR5, !P0 ;  /* 0x0000000519007c0c */ /* 0x002fc6000c761270 */
[----:B-----5:R-:W0:Y:S01]  /*311e0*/  LDL.LU R29, [R1+0xd2c] ;  /* 0x000d2c00011d7983 */ /* 0x020e220000300800 */
[C---:B------:R-:W-:Y:S01]  /*311f0*/  IMAD R25, R28.reuse, 0x4, R3 ;  /* 0x000000041c197824 */ /* 0x040fe200078e0203 */
[----:B------:R-:W1:Y:S02]  /*31200*/  LDCU UR5, c[0x0][0x39c] ;  /* 0x00007380ff0577ac */ /* 0x000e640008000800 */
[----:B------:R-:W2:Y:S02]  /*31210*/  LDL.LU R27, [R1+0xd24] ;  /* 0x000d2400011b7983 */ /* 0x000ea40000300800 */
[----:B------:R-:W-:Y:S01]  /*31220*/  IADD3 R24, P6, PT, R25, R2, RZ ;  /* 0x0000000219187210 */ /* 0x000fe20007fde0ff */
[----:B------:R-:W-:Y:S01]  /*31230*/  IMAD R3, R28, 0x4, R25 ;  /* 0x000000041c037824 */ /* 0x000fe200078e0219 */
[----:B------:R-:W-:Y:S02]  /*31240*/  PRMT R28, R21, 0x7772, RZ ;  /* 0x00007772151c7816 */ /* 0x000fe400000000ff */
        /* <DEDUP_REMOVED lines=17> */
[----:B-1----:R-:W-:Y:S01]  /*31360*/  ISETP.LT.AND P2, PT, R25, UR5, !P0 ;  /* 0x0000000519007c0c */ /* 0x002fe2000c741270 */
[C---:B------:R-:W-:Y:S01]  /*31370*/  IMAD R25, R28.reuse, 0x4, R3 ;  /* 0x000000041c197824 */ /* 0x040fe200078e0203 */
[----:B------:R-:W1:Y:S01]  /*31380*/  LDCU UR5, c[0x0][0x39c] ;  /* 0x00007380ff0577ac */ /* 0x000e620008000800 */
[----:B-----5:R-:W0:Y:S04]  /*31390*/  LDL.LU R29, [R1+0xd38] ;  /* 0x000d3800011d7983 */ /* 0x020e280000300800 */
[----:B------:R-:W2:Y:S01]  /*313a0*/  LDL.LU R27, [R1+0xd30] ;  /* 0x000d3000011b7983 */ /* 0x000ea20000300800 */
        /* <DEDUP_REMOVED lines=39> */
[----:B------:R-:W-:Y:S01]  /*31620*/  IMAD R25, R25, 0x4, R3 ;  /* 0x0000000419197824 */ /* 0x000fe200078e0203 */
[----:B-----5:R-:W-:-:S04]  /*31630*/  IADD3 R26, P6, PT, R3, R2, RZ ;  /* 0x00000002031a7210 */ /* 0x020fc80007fde0ff */
[----:B------:R-:W-:Y:S02]  /*31640*/  LEA.HI.X.SX32 R27, R3, R0, 0x1, P6 ;  /* 0x00000000031b7211 */ /* 0x000fe400030f0eff */
[----:B------:R-:W5:Y:S01]  /*31650*/  LDC R3, c[0x0][0x3b8] ;  /* 0x0000ee00ff037b82 */ /* 0x000f620000000800 */
[----:B-1----:R-:W-:Y:S01]  /*31660*/  ISETP.LT.AND P5, PT, R28, UR5, !P0 ;  /* 0x000000051c007c0c */ /* 0x002fe2000c7a1270 */
[----:B------:R-:W1:Y:S01]  /*31670*/  LDCU UR5, c[0x0][0x39c] ;  /* 0x00007380ff0577ac */ /* 0x000e620008000800 */
[----:B------:R-:W-:-:S05]  /*31680*/  PRMT R28, R8, 0x7772, RZ ;  /* 0x00007772081c7816 */ /* 0x000fca00000000ff */
[----:B------:R1:W-:Y:S01]  /*31690*/  @P2 STG.E.U8 desc[UR12][R26.64], R28 ;  /* 0x0000001c1a002986 */ /* 0x0003e2000c10110c */
[----:B------:R-:W-:Y:S02]  /*316a0*/  IADD3 R24, P6, PT, R25, R2, RZ ;  /* 0x0000000219187210 */ /* 0x000fe40007fde0ff */
[----:B0-----:R-:W-:Y:S01]  /*316b0*/  ISETP.LT.AND P4, PT, R29, UR6, !P0 ;  /* 0x000000061d007c0c */ /* 0x001fe2000c781270 */
[----:B------:R-:W0:Y:S01]  /*316c0*/  LDCU UR6, c[0x0][0x39c] ;  /* 0x00007380ff0677ac */ /* 0x000e220008000800 */
[----:B-1----:R-:W0:Y:S04]  /*316d0*/  LDL.LU R28, [R1+0xd50] ;  /* 0x000d5000011c7983 */ /* 0x002e280000300800 */
[----:B------:R-:W2:Y:S01]  /*316e0*/  LDL.LU R27, [R1+0xd48] ;  /* 0x000d4800011b7983 */ /* 0x000ea20000300800 */
[----:B-----5:R-:W-:Y:S01]  /*316f0*/  IMAD R3, R3, 0x4, R25 ;  /* 0x0000000403037824 */ /* 0x020fe200078e0219 */
[----:B------:R-:W-:-:S02]  /*31700*/  PRMT R29, R4, 0x7772, RZ ;  /* 0x00007772041d7816 */ /* 0x000fc400000000ff */
[----:B------:R-:W-:-:S05]  /*31710*/  LEA.HI.X.SX32 R25, R25, R0, 0x1, P6 ;  /* 0x0000000019197211 */ /* 0x000fca00030f0eff */
[----:B------:R1:W-:Y:S04]  /*31720*/  @P3 STG.E.U8 desc[UR12][R24.64], R29 ;  /* 0x0000001d18003986 */ /* 0x0003e8000c10110c */
[----:B-1----:R-:W5:Y:S01]  /*31730*/  LDL.LU R29, [R1+0xd4c] ;  /* 0x000d4c00011d7983 */ /* 0x002f620000300800 */
[----:B------:R-:W1:Y:S01]  /*31740*/  LDC R25, c[0x0][0x3b8] ;  /* 0x0000ee00ff197b82 */ /* 0x000e620000000800 */
[----:B------:R-:W-:Y:S02]  /*31750*/  IADD3 R26, P6, PT, R3, R2, RZ ;  /* 0x00000002031a7210 */ /* 0x000fe40007fde0ff */
[----:B------:R-:W-:Y:S02]  /*31760*/  PRMT R24, R15, 0x7773, RZ ;  /* 0x000077730f187816 */ /* 0x000fe400000000ff */
[----:B------:R-:W3:Y:S01]  /*31770*/  LDL.LU R15, [R1+0xe90] ;  /* 0x000e9000010f7983 */ /* 0x000ee20000300800 */
[----:B--2---:R-:W-:Y:S01]  /*31780*/  ISETP.LT.AND P2, PT, R27, UR4, !P0 ;  /* 0x000000041b007c0c */ /* 0x004fe2000c741270 */
[----:B------:R-:W2:Y:S01]  /*31790*/  LDCU UR4, c[0x0][0x39c] ;  /* 0x00007380ff0477ac */ /* 0x000ea20008000800 */
[----:B------:R-:W-:Y:S01]  /*317a0*/  LEA.HI.X.SX32 R27, R3, R0, 0x1, P6 ;  /* 0x00000000031b7211 */ /* 0x000fe200030f0eff */
[----:B-1----:R-:W-:-:S04]  /*317b0*/  IMAD R3, R25, 0x4, R3 ;  /* 0x0000000419037824 */ /* 0x002fc800078e0203 */
[----:B------:R1:W-:Y:S01]  /*317c0*/  @P5 STG.E.U8 desc[UR12][R26.64], R24 ;  /* 0x000000181a005986 */ /* 0x0003e2000c10110c */
[----:B0-----:R-:W-:Y:S01]  /*317d0*/  ISETP.LT.AND P5, PT, R28, UR6, !P0 ;  /* 0x000000061c007c0c */ /* 0x001fe2000c7a1270 */
[----:B------:R-:W-:Y:S01]  /*317e0*/  IMAD R25, R25, 0x4, R3 ;  /* 0x0000000419197824 */ /* 0x000fe200078e0203 */
[----:B------:R-:W-:Y:S01]  /*317f0*/  PRMT R28, R13, 0x7773, RZ ;  /* 0x000077730d1c7816 */ /* 0x000fe200000000ff */
[----:B------:R-:W0:Y:S01]  /*31800*/  LDCU UR6, c[0x0][0x39c] ;  /* 0x00007380ff0677ac */ /* 0x000e220008000800 */
[----:B------:R-:W2:Y:S01]  /*31810*/  LDL.LU R13, [R1+0xe8c] ;  /* 0x000e8c00010d7983 */ /* 0x000ea20000300800 */
[----:B-1----:R-:W-:-:S04]  /*31820*/  IADD3 R26, P6, PT, R3, R2, RZ ;  /* 0x00000002031a7210 */ /* 0x002fc80007fde0ff */
[----:B------:R-:W-:Y:S02]  /*31830*/  LEA.HI.X.SX32 R27, R3, R0, 0x1, P6 ;  /* 0x00000000031b7211 */ /* 0x000fe400030f0eff */
[----:B-----5:R-:W-:Y:S01]  /*31840*/  ISETP.LT.AND P3, PT, R29, UR5, !P0 ;  /* 0x000000051d007c0c */ /* 0x020fe2000c761270 */
[----:B------:R-:W1:Y:S01]  /*31850*/  LDC R3, c[0x0][0x3b8] ;  /* 0x0000ee00ff037b82 */ /* 0x000e620000000800 */
[----:B------:R-:W-:Y:S01]  /*31860*/  PRMT R29, R17, 0x7773, RZ ;  /* 0x00007773111d7816 */ /* 0x000fe200000000ff */
[----:B------:R5:W-:Y:S01]  /*31870*/  @P4 STG.E.U8 desc[UR12][R26.64], R28 ;  /* 0x0000001c1a004986 */ /* 0x000be2000c10110c */
[----:B------:R-:W-:Y:S01]  /*31880*/  IADD3 R24, P6, PT, R25, R2, RZ ;  /* 0x0000000219187210 */ /* 0x000fe20007fde0ff */
[----:B------:R-:W0:Y:S02]  /*31890*/  LDCU UR5, c[0x0][0x39c] ;  /* 0x00007380ff0577ac */ /* 0x000e240008000800 */
[----:B------:R-:W2:Y:S04]  /*318a0*/  LDL.LU R17, [R1+0xe88] ;  /* 0x000e880001117983 */ /* 0x000ea80000300800 */
[----:B-----5:R-:W5:Y:S04]  /*318b0*/  LDL.LU R28, [R1+0xd5c] ;  /* 0x000d5c00011c7983 */ /* 0x020f680000300800 */
[----:B------:R-:W2:Y:S01]  /*318c0*/  LDL.LU R27, [R1+0xd54] ;  /* 0x000d5400011b7983 */ /* 0x000ea20000300800 */
[----:B-1----:R-:W-:Y:S01]  /*318d0*/  IMAD R3, R3, 0x4, R25 ;  /* 0x0000000403037824 */ /* 0x002fe200078e0219 */
[----:B------:R-:W-:-:S05]  /*318e0*/  LEA.HI.X.SX32 R25, R25, R0, 0x1, P6 ;  /* 0x0000000019197211 */ /* 0x000fca00030f0eff */
[----:B------:R1:W-:Y:S04]  /*318f0*/  @P2 STG.E.U8 desc[UR12][R24.64], R29 ;  /* 0x0000001d18002986 */ /* 0x0003e8000c10110c */
[----:B-1----:R-:W0:Y:S01]  /*31900*/  LDL.LU R24, [R1+0xd58] ;  /* 0x000d580001187983 */ /* 0x002e220000300800 */
[----:B------:R-:W1:Y:S01]  /*31910*/  LDC R25, c[0x0][0x3b8] ;  /* 0x0000ee00ff197b82 */ /* 0x000e620000000800 */
[----:B------:R-:W-:Y:S02]  /*31920*/  IADD3 R26, P6, PT, R3, R2, RZ ;  /* 0x00000002031a7210 */ /* 0x000fe40007fde0ff */
[----:B------:R-:W-:Y:S02]  /*31930*/  PRMT R22, R22, 0x7773, RZ ;  /* 0x0000777316167816 */ /* 0x000fe400000000ff */
[----:B--2---:R-:W-:Y:S01]  /*31940*/  ISETP.LT.AND P4, PT, R27, UR4, !P0 ;  /* 0x000000041b007c0c */ /* 0x004fe2000c781270 */
[----:B------:R-:W2:Y:S01]  /*31950*/  LDCU UR4, c[0x0][0x39c] ;  /* 0x00007380ff0477ac */ /* 0x000ea20008000800 */
[----:B------:R-:W-:Y:S01]  /*31960*/  LEA.HI.X.SX32 R27, R3, R0, 0x1, P6 ;  /* 0x00000000031b7211 */ /* 0x000fe200030f0eff */
[----:B-1----:R-:W-:-:S04]  /*31970*/  IMAD R3, R25, 0x4, R3 ;  /* 0x0000000419037824 */ /* 0x002fc800078e0203 */
[----:B------:R1:W-:Y:S02]  /*31980*/  @P3 STG.E.U8 desc[UR12][R26.64], R22 ;  /* 0x000000161a003986 */ /* 0x0003e4000c10110c */
[----:B-1----:R-:W-:Y:S01]  /*31990*/  IADD3 R26, P6, PT, R3, R2, RZ ;  /* 0x00000002031a7210 */ /* 0x002fe20007fde0ff */
[----:B------:R-:W-:-:S03]  /*319a0*/  IMAD R22, R25, 0x4, R3 ;  /* 0x0000000419167824 */ /* 0x000fc600078e0203 */
[----:B------:R-:W-:Y:S02]  /*319b0*/  LEA.HI.X.SX32 R27, R3, R0, 0x1, P6 ;  /* 0x00000000031b7211 */ /* 0x000fe400030f0eff */
[----:B------:R-:W1:Y:S01]  /*319c0*/  LDC R3, c[0x0][0x3b8] ;  /* 0x0000ee00ff037b82 */ /* 0x000e620000000800 */
[----:B0-----:R-:W-:Y:S01]  /*319d0*/  ISETP.LT.AND P2, PT, R24, UR5, !P0 ;  /* 0x0000000518007c0c */ /* 0x001fe2000c741270 */
[----:B------:R-:W0:Y:S01]  /*319e0*/  LDCU UR5, c[0x0][0x39c] ;  /* 0x00007380ff0577ac */ /* 0x000e220008000800 */
[----:B-----5:R-:W-:Y:S02]  /*319f0*/  ISETP.LT.AND P3, PT, R28, UR6, !P0 ;  /* 0x000000061c007c0c */ /* 0x020fe4000c761270 */
[C---:B------:R-:W-:Y:S01]  /*31a00*/  IADD3 R24, P6, PT, R22.reuse, R2, RZ ;  /* 0x0000000216187210 */ /* 0x040fe20007fde0ff */
[----:B------:R-:W5:Y:S01]  /*31a10*/  LDCU UR6, c[0x0][0x39c] ;  /* 0x00007380ff0677ac */ /* 0x000f620008000800 */
[----:B------:R-:W-:Y:S02]  /*31a20*/  PRMT R28, R19, 0x7773, RZ ;  /* 0x00007773131c7816 */ /* 0x000fe400000000ff */
[----:B------:R-:W2:Y:S01]  /*31a30*/  LDL.LU R19, [R1+0xe84] ;  /* 0x000e840001137983 */ /* 0x000ea20000300800 */
[----:B------:R-:W-:-:S03]  /*31a40*/  LEA.HI.X.SX32 R25, R22, R0, 0x1, P6 ;  /* 0x0000000016197211 */ /* 0x000fc600030f0eff */
[----:B------:R-:W5:Y:S04]  /*31a50*/  LDL.LU R29, [R1+0xd68] ;  /* 0x000d6800011d7983 */ /* 0x000f680000300800 */
[----:B------:R0:W-:Y:S01]  /*31a60*/  @P5 STG.E.U8 desc[UR12][R26.64], R28 ;  /* 0x0000001c1a005986 */ /* 0x0001e2000c10110c */
[----:B-1----:R-:W-:-:S03]  /*31a70*/  IMAD R3, R3, 0x4, R22 ;  /* 0x0000000403037824 */ /* 0x002fc600078e0216 */
[----:B------:R-:W2:Y:S04]  /*31a80*/  LDL.LU R22, [R1+0xd60] ;  /* 0x000d600001167983 */ /* 0x000ea80000300800 */
[----:B0-----:R-:W2:Y:S01]  /*31a90*/  LDL.LU R28, [R1+0xd64] ;  /* 0x000d6400011c7983 */ /* 0x001ea20000300800 */
[----:B------:R-:W-:-:S05]  /*31aa0*/  PRMT R20, R20, 0x7773, RZ ;  /* 0x0000777314147816 */ /* 0x000fca00000000ff */
[----:B------:R0:W-:Y:S02]  /*31ab0*/  @P4 STG.E.U8 desc[UR12][R24.64], R20 ;  /* 0x0000001418004986 */ /* 0x0001e4000c10110c */
[----:B0-----:R-:W-:Y:S01]  /*31ac0*/  PRMT R20, R21, 0x7773, RZ ;  /* 0x0000777315147816 */ /* 0x001fe200000000ff */
[----:B------:R-:W0:Y:S01]  /*31ad0*/  LDC R25, c[0x0][0x3b8] ;  /* 0x0000ee00ff197b82 */ /* 0x000e220000000800 */
[----:B------:R-:W3:Y:S01]  /*31ae0*/  LDL.LU R21, [R1+0xe80] ;  /* 0x000e800001157983 */ /* 0x000ee20000300800 */
[----:B------:R-:W-:-:S04]  /*31af0*/  IADD3 R26, P6, PT, R3, R2, RZ ;  /* 0x00000002031a7210 */ /* 0x000fc80007fde0ff */
[----:B------:R-:W-:-:S05]  /*31b00*/  LEA.HI.X.SX32 R27, R3, R0, 0x1, P6 ;  /* 0x00000000031b7211 */ /* 0x000fca00030f0eff */
[----:B------:R1:W-:Y:S01]  /*31b10*/  @P2 STG.E.U8 desc[UR12][R26.64], R20 ;  /* 0x000000141a002986 */ /* 0x0003e2000c10110c */
[----:B--2---:R-:W-:Y:S01]  /*31b20*/  ISETP.LT.AND P4, PT, R28, UR5, !P0 ;  /* 0x000000051c007c0c */ /* 0x004fe2000c781270 */
[----:B------:R-:W2:Y:S02]  /*31b30*/  LDCU UR5, c[0x0][0x39c] ;  /* 0x00007380ff0577ac */ /* 0x000ea40008000800 */
[----:B------:R-:W2:Y:S01]  /*31b40*/  LDL.LU R28, [R1+0xd70] ;  /* 0x000d7000011c7983 */ /* 0x000ea20000300800 */
[----:B------:R-:W-:Y:S02]  /*31b50*/  ISETP.LT.AND P5, PT, R22, UR4, !P0 ;  /* 0x0000000416007c0c */ /* 0x000fe4000c7a1270 */
[----:B------:R-:W0:Y:S01]  /*31b60*/  LDC R22, c[0x0][0x3b8] ;  /* 0x0000ee00ff167b82 */ /* 0x000e220000000800 */
[----:B-----5:R-:W-:Y:S01]  /*31b70*/  ISETP.LT.AND P2, PT, R29, UR6, !P0 ;  /* 0x000000061d007c0c */ /* 0x020fe2000c741270 */
[----:B------:R-:W5:Y:S01]  /*31b80*/  LDCU UR4, c[0x0][0x39c] ;  /* 0x00007380ff0477ac */ /* 0x000f620008000800 */
[----:B------:R-:W-:-:S02]  /*31b90*/  PRMT R16, R16, 0x7773, RZ ;  /* 0x0000777310107816 */ /* 0x000fc400000000ff */
[----:B------:R-:W-:Y:S01]  /*31ba0*/  PRMT R14, R14, 0x7773, RZ ;  /* 0x000077730e0e7816 */ /* 0x000fe200000000ff */
[----:B------:R-:W0:Y:S02]  /*31bb0*/  LDCU UR6, c[0x0][0x39c] ;  /* 0x00007380ff0677ac */ /* 0x000e240008000800 */
[----:B0-----:R-:W-:-:S04]  /*31bc0*/  IMAD R3, R22, 0x4, R3 ;  /* 0x0000000416037824 */ /* 0x001fc800078e0203 */
[----:B-1----:R-:W-:Y:S01]  /*31bd0*/  IMAD R20, R22, 0x4, R3 ;  /* 0x0000000416147824 */ /* 0x002fe200078e0203 */
[----:B------:R-:W-:-:S04]  /*31be0*/  IADD3 R26, P6, PT, R3, R2, RZ ;  /* 0x00000002031a7210 */ /* 0x000fc80007fde0ff */
[----:B------:R-:W-:Y:S02]  /*31bf0*/  LEA.HI.X.SX32 R27, R3, R0, 0x1, P6 ;  /* 0x00000000031b7211 */ /* 0x000fe400030f0eff */
[----:B------:R-:W-:Y:S02]  /*31c00*/  IADD3 R24, P6, PT, R20, R2, RZ ;  /* 0x0000000214187210 */ /* 0x000fe40007fde0ff */
[----:B------:R-:W-:Y:S01]  /*31c10*/  PRMT R22, R18, 0x7773, RZ ;  /* 0x0000777312167816 */ /* 0x000fe200000000ff */
[----:B------:R-:W-:Y:S01]  /*31c20*/  IMAD R18, R25, 0x4, R20 ;  /* 0x0000000419127824 */ /* 0x000fe200078e0214 */
[----:B------:R-:W-:Y:S02]  /*31c30*/  PRMT R3, R23, 0x7773, RZ ;  /* 0x0000777317037816 */ /* 0x000fe400000000ff */
[----:B------:R-:W3:Y:S01]  /*31c40*/  LDL.LU R23, [R1+0xe7c] ;  /* 0x000e7c0001177983 */ /* 0x000ee20000300800 */
[----:B------:R-:W-:-:S03]  /*31c50*/  LEA.HI.X.SX32 R25, R20, R0, 0x1, P6 ;  /* 0x0000000014197211 */ /* 0x000fc600030f0eff */
[----:B------:R-:W3:Y:S04]  /*31c60*/  LDL.LU R29, [R1+0xd74] ;  /* 0x000d7400011d7983 */ /* 0x000ee80000300800 */
[----:B------:R-:W5:Y:S04]  /*31c70*/  LDL.LU R20, [R1+0xd6c] ;  /* 0x000d6c0001147983 */ /* 0x000f680000300800 */
[----:B------:R0:W-:Y:S04]  /*31c80*/  @P3 STG.E.U8 desc[UR12][R26.64], R22 ;  /* 0x000000161a003986 */ /* 0x0001e8000c10110c */
[----:B------:R-:W-:Y:S01]  /*31c90*/  @P5 STG.E.U8 desc[UR12][R24.64], R3 ;  /* 0x0000000318005986 */ /* 0x000fe2000c10110c */
[----:B--2---:R-:W-:Y:S01]  /*31ca0*/  ISETP.LT.AND P5, PT, R28, UR5, !P0 ;  /* 0x000000051c007c0c */ /* 0x004fe2000c7a1270 */
[----:B------:R-:W1:Y:S02]  /*31cb0*/  LDCU UR5, c[0x0][0x39c] ;  /* 0x00007380ff0577ac */ /* 0x000e640008000800 */
[----:B------:R-:W2:Y:S01]  /*31cc0*/  LDL.LU R28, [R1+0xd7c] ;  /* 0x000d7c00011c7983 */ /* 0x000ea20000300800 */
[----:B0-----:R-:W-:-:S04]  /*31cd0*/  IADD3 R26, P6, PT, R18, R2, RZ ;  /* 0x00000002121a7210 */ /* 0x001fc80007fde0ff */
[----:B------:R-:W-:-:S05]  /*31ce0*/  LEA.HI.X.SX32 R27, R18, R0, 0x1, P6 ;  /* 0x00000000121b7211 */ /* 0x000fca00030f0eff */
[----:B------:R0:W-:Y:S01]  /*31cf0*/  @P4 STG.E.U8 desc[UR12][R26.64], R16 ;  /* 0x000000101a004986 */ /* 0x0001e2000c10110c */
[----:B-----5:R-:W-:Y:S01]  /*31d00*/  ISETP.LT.AND P3, PT, R20, UR4, !P0 ;  /* 0x0000000414007c0c */ /* 0x020fe2000c761270 */
[----:B------:R-:W2:Y:S01]  /*31d10*/  LDCU UR4, c[0x0][0x39c] ;  /* 0x00007380ff0477ac */ /* 0x000ea20008000800 */
[----:B------:R-:W5:Y:S01]  /*31d20*/  LDC R20, c[0x0][0x3b8] ;  /* 0x0000ee00ff147b82 */ /* 0x000f620000000800 */
[----:B0-----:R-:W-:Y:S01]  /*31d30*/  PRMT R16, R12, 0x7773, RZ ;  /* 0x000077730c107816 */ /* 0x001fe200000000ff */
[----:B-----5:R-:W-:-:S04]  /*31d40*/  IMAD R18, R20, 0x4, R18 ;  /* 0x0000000414127824 */ /* 0x020fc800078e0212 */
[----:B------:R-:W-:Y:S02]  /*31d50*/  IMAD R3, R20, 0x4, R18 ;  /* 0x0000000414037824 */ /* 0x000fe400078e0212 */
[----:B------:R-:W1:Y:S01]  /*31d60*/  LDL.LU R20, [R1+0xd78] ;  /* 0x000d780001147983 */ /* 0x000e620000300800 */
[----:B------:R-:W-:-:S03]  /*31d70*/  IADD3 R26, P6, PT, R18, R2, RZ ;  /* 0x00000002121a7210 */ /* 0x000fc60007fde0ff */
[----:B------:R-:W5:Y:S01]  /*31d80*/  LDL.LU R22, [R1+0xd80] ;  /* 0x000d800001167983 */ /* 0x000f620000300800 */
[----:B------:R-:W-:Y:S02]  /*31d90*/  LEA.HI.X.SX32 R27, R18, R0, 0x1, P6 ;  /* 0x00000000121b7211 */ /* 0x000fe400030f0eff */
[C---:B------:R-:W-:Y:S01]  /*31da0*/  IADD3 R24, P6, PT, R3.reuse, R2, RZ ;  /* 0x0000000203187210 */ /* 0x040fe20007fde0ff */
[----:B------:R-:W0:Y:S03]  /*31db0*/  LDC R18, c[0x0][0x3b8] ;  /* 0x0000ee00ff127b82 */ /* 0x000e260000000800 */
[----:B------:R-:W-:Y:S01]  /*31dc0*/  LEA.HI.X.SX32 R25, R3, R0, 0x1, P6 ;  /* 0x0000000003197211 */ /* 0x000fe200030f0eff */
[----:B------:R-:W-:Y:S04]  /*31dd0*/  @P2 STG.E.U8 desc[UR12][R26.64], R16 ;  /* 0x000000101a002986 */ /* 0x000fe8000c10110c */
[----:B------:R0:W-:Y:S01]  /*31de0*/  @P3 STG.E.U8 desc[UR12][R24.64], R14 ;  /* 0x0000000e18003986 */ /* 0x0001e2000c10110c */
[----:B--2---:R-:W-:Y:S01]  /*31df0*/  ISETP.LT.AND P2, PT, R28, UR4, !P0 ;  /* 0x000000041c007c0c */ /* 0x004fe2000c741270 */
[----:B0-----:R-:W-:-:S02]  /*31e00*/  IMAD R12, R18, 0x4, R3 ;  /* 0x00000004120c7824 */ /* 0x001fc400078e0203 */
[----:B------:R-:W2:Y:S01]  /*31e10*/  LDL.LU R28, [R1+0xd88] ;  /* 0x000d8800011c7983 */ /* 0x000ea20000300800 */
[----:B---3--:R-:W-:Y:S01]  /*31e20*/  ISETP.LT.AND P4, PT, R29, UR6, !P0 ;  /* 0x000000061d007c0c */ /* 0x008fe2000c781270 */
[----:B------:R-:W5:Y:S02]  /*31e30*/  LDCU UR6, c[0x0][0x39c] ;  /* 0x00007380ff0677ac */ /* 0x000f640008000800 */
[----:B------:R-:W3:Y:S01]  /*31e40*/  LDL.LU R14, [R1+0xd84] ;  /* 0x000d8400010e7983 */ /* 0x000ee20000300800 */
[----:B------:R-:W-:Y:S01]  /*31e50*/  IADD3 R26, P6, PT, R12, R2, RZ ;  /* 0x000000020c1a7210 */ /* 0x000fe20007fde0ff */
[----:B------:R-:W2:Y:S01]  /*31e60*/  LDCU UR4, c[0x0][0x39c] ;  /* 0x00007380ff0477ac */ /* 0x000ea20008000800 */
[----:B------:R-:W-:Y:S02]  /*31e70*/  PRMT R10, R10, 0x7773, RZ ;  /* 0x000077730a0a7816 */ /* 0x000fe400000000ff */
[----:B------:R-:W-:Y:S01]  /*31e80*/  LEA.HI.X.SX32 R27, R12, R0, 0x1, P6 ;  /* 0x000000000c1b7211 */ /* 0x000fe200030f0eff */
[----:B------:R-:W-:-:S04]  /*31e90*/  IMAD R12, R18, 0x4, R12 ;  /* 0x00000004120c7824 */ /* 0x000fc800078e020c */
[----:B------:R0:W-:Y:S01]  /*31ea0*/  @P5 STG.E.U8 desc[UR12][R26.64], R10 ;  /* 0x0000000a1a005986 */ /* 0x0001e2000c10110c */
[----:B------:R-:W-:Y:S01]  /*31eb0*/  IMAD R3, R18, 0x4, R12 ;  /* 0x0000000412037824 */ /* 0x000fe200078e020c */
[----:B------:R-:W-:Y:S02]  /*31ec0*/  PRMT R8, R8, 0x7773, RZ ;  /* 0x0000777308087816 */ /* 0x000fe400000000ff */
[----:B0-----:R-:W-:Y:S02]  /*31ed0*/  IADD3 R26, P6, PT, R12, R2, RZ ;  /* 0x000000020c1a7210 */ /* 0x001fe40007fde0ff */
[----:B------:R-:W-:Y:S02]  /*31ee0*/  PRMT R10, R6, 0x7773, RZ ;  /* 0x00007773060a7816 */ /* 0x000fe400000000ff */
[----:B------:R-:W-:Y:S02]  /*31ef0*/  LEA.HI.X.SX32 R27, R12, R0, 0x1, P6 ;  /* 0x000000000c1b7211 */ /* 0x000fe400030f0eff */
[----:B------:R-:W-:-:S03]  /*31f00*/  IADD3 R24, P6, PT, R3, R2, RZ ;  /* 0x0000000203187210 */ /* 0x000fc60007fde0ff */
[----:B------:R0:W-:Y:S01]  /*31f10*/  @P4 STG.E.U8 desc[UR12][R26.64], R10 ;  /* 0x0000000a1a004986 */ /* 0x0001e2000c10110c */
[----:B------:R-:W-:-:S05]  /*31f20*/  LEA.HI.X.SX32 R25, R3, R0, 0x1, P6 ;  /* 0x0000000003197211 */ /* 0x000fca00030f0eff */
[----:B------:R-:W-:Y:S01]  /*31f30*/  @P2 STG.E.U8 desc[UR12][R24.64], R8 ;  /* 0x0000000818002986 */ /* 0x000fe2000c10110c */
[----:B-1----:R-:W-:Y:S01]  /*31f40*/  ISETP.LT.AND P3, PT, R20, UR5, !P0 ;  /* 0x0000000514007c0c */ /* 0x002fe2000c761270 */
[----:B------:R-:W3:Y:S02]  /*31f50*/  LDCU UR5, c[0x0][0x39c] ;  /* 0x00007380ff0577ac */ /* 0x000ee40008000800 */
[----:B------:R-:W4:Y:S01]  /*31f60*/  LDL.LU R20, [R1+0x4] ;  /* 0x0000040001147983 */ /* 0x000f220000300800 */
[----:B-----5:R-:W-:Y:S01]  /*31f70*/  ISETP.LT.AND P5, PT, R22, UR6, !P0 ;  /* 0x0000000616007c0c */ /* 0x020fe2000c7a1270 */
[----:B------:R-:W-:Y:S02]  /*31f80*/  IMAD R6, R18, 0x4, R3 ;  /* 0x0000000412067824 */ /* 0x000fe400078e0203 */
[----:B------:R-:W5:Y:S01]  /*31f90*/  LDL.LU R16, [R1+0xd8c] ;  /* 0x000d8c0001107983 */ /* 0x000f620000300800 */
[----:B------:R-:W-:Y:S01]  /*31fa0*/  PRMT R4, R4, 0x7773, RZ ;  /* 0x0000777304047816 */ /* 0x000fe200000000ff */
[----:B------:R-:W5:Y:S02]  /*31fb0*/  LDCU UR6, c[0x0][0x39c] ;  /* 0x00007380ff0677ac */ /* 0x000f640008000800 */
[----:B------:R-:W5:Y:S04]  /*31fc0*/  LDL.LU R22, [R1+0x24] ;  /* 0x0000240001167983 */ /* 0x000f680000300800 */
[----:B0-----:R-:W5:Y:S01]  /*31fd0*/  LDL R10, [R1+0xc] ;  /* 0x00000c00010a7983 */ /* 0x001f620000100800 */
[----:B---3--:R-:W-:-:S02]  /*31fe0*/  ISETP.LT.AND P2, PT, R14, UR5, !P0 ;  /* 0x000000050e007c0c */ /* 0x008fc4000c741270 */
[----:B--2---:R-:W-:Y:S01]  /*31ff0*/  ISETP.LT.AND P4, PT, R28, UR4, !P0 ;  /* 0x000000041c007c0c */ /* 0x004fe2000c781270 */
[----:B------:R-:W2:Y:S01]  /*32000*/  LDL.LU R14, [R1+0xd94] ;  /* 0x000d9400010e7983 */ /* 0x000ea20000300800 */
[----:B------:R-:W-:Y:S01]  /*32010*/  IADD3 R26, P6, PT, R6, R2, RZ ;  /* 0x00000002061a7210 */ /* 0x000fe20007fde0ff */
[----:B------:R-:W-:Y:S01]  /*32020*/  IMAD R3, R18, 0x4, R6 ;  /* 0x0000000412037824 */ /* 0x000fe200078e0206 */
[----:B------:R-:W2:Y:S01]  /*32030*/  LDCU UR4, c[0x0][0x39c] ;  /* 0x00007380ff0477ac */ /* 0x000ea20008000800 */
[----:B------:R-:W3:Y:S01]  /*32040*/  LDL.LU R12, [R1+0xd90] ;  /* 0x000d9000010c7983 */ /* 0x000ee20000300800 */
[----:B------:R-:W3:Y:S03]  /*32050*/  LDCU UR5, c[0x0][0x39c] ;  /* 0x00007380ff0577ac */ /* 0x000ee60008000800 */
[----:B------:R-:W3:Y:S04]  /*32060*/  LDL.LU R29, [R1+0x1c] ;  /* 0x00001c00011d7983 */ /* 0x000ee80000300800 */
[----:B------:R-:W3:Y:S01]  /*32070*/  LDL.LU R28, [R1+0xd98] ;  /* 0x000d9800011c7983 */ /* 0x000ee20000300800 */
[----:B------:R-:W-:Y:S01]  /*32080*/  LEA.HI.X.SX32 R27, R6, R0, 0x1, P6 ;  /* 0x00000000061b7211 */ /* 0x000fe200030f0eff */
[----:B------:R-:W-:-:S04]  /*32090*/  IMAD R6, R18, 0x4, R3 ;  /* 0x0000000412067824 */ /* 0x000fc800078e0203 */
[----:B------:R0:W-:Y:S02]  /*320a0*/  @P3 STG.E.U8 desc[UR12][R26.64], R4 ;  /* 0x000000041a003986 */ /* 0x0001e4000c10110c */
[----:B0-----:R-:W-:-:S04]  /*320b0*/  IADD3 R26, P6, PT, R3, R2, RZ ;  /* 0x00000002031a7210 */ /* 0x001fc80007fde0ff */
[----:B------:R-:W-:Y:S02]  /*320c0*/  LEA.HI.X.SX32 R27, R3, R0, 0x1, P6 ;  /* 0x00000000031b7211 */ /* 0x000fe400030f0eff */
[----:B------:R-:W-:-:S04]  /*320d0*/  IADD3 R24, P6, PT, R6, R2, RZ ;  /* 0x0000000206187210 */ /* 0x000fc80007fde0ff */
[----:B------:R-:W-:Y:S02]  /*320e0*/  LEA.HI.X.SX32 R25, R6, R0, 0x1, P6 ;  /* 0x0000000006197211 */ /* 0x000fe400030f0eff */
[----:B----4-:R-:W-:-:S05]  /*320f0*/  PRMT R8, R20, 0x7770, RZ ;  /* 0x0000777014087816 */ /* 0x010fca00000000ff */
[----:B------:R0:W-:Y:S01]  /*32100*/  @P5 STG.E.U8 desc[UR12][R26.64], R8 ;  /* 0x000000081a005986 */ /* 0x0001e2000c10110c */
[----:B-----5:R-:W-:-:S05]  /*32110*/  PRMT R3, R10, 0x7770, RZ ;  /* 0x000077700a037816 */ /* 0x020fca00000000ff */
[----:B------:R1:W-:Y:S01]  /*32120*/  @P4 STG.E.U8 desc[UR12][R24.64], R3 ;  /* 0x0000000318004986 */ /* 0x0003e2000c10110c */
[----:B--2---:R-:W-:Y:S01]  /*32130*/  ISETP.LT.AND P5, PT, R14, UR4, !P0 ;  /* 0x000000040e007c0c */ /* 0x004fe2000c7a1270 */
[----:B------:R-:W-:Y:S02]  /*32140*/  IMAD R4, R18, 0x4, R6 ;  /* 0x0000000412047824 */ /* 0x000fe400078e0206 */
[----:B------:R-:W2:Y:S01]  /*32150*/  LDL.LU R14, [R1+0xda0] ;  /* 0x000da000010e7983 */ /* 0x000ea20000300800 */
[----:B------:R-:W-:Y:S01]  /*32160*/  ISETP.LT.AND P3, PT, R16, UR6, !P0 ;  /* 0x0000000610007c0c */ /* 0x000fe2000c761270 */
[----:B------:R-:W4:Y:S01]  /*32170*/  LDCU UR6, c[0x0][0x39c] ;  /* 0x00007380ff0677ac */ /* 0x000f220008000800 */
[----:B---3--:R-:W-:Y:S02]  /*32180*/  ISETP.LT.AND P4, PT, R12, UR5, !P0 ;  /* 0x000000050c007c0c */ /* 0x008fe4000c781270 */
[----:B------:R-:W3:Y:S01]  /*32190*/  LDL.LU R12, [R1+0xd9c] ;  /* 0x000d9c00010c7983 */ /* 0x000ee20000300800 */
[----:B0-----:R-:W-:Y:S01]  /*321a0*/  IADD3 R26, P6, PT, R4, R2, RZ ;  /* 0x00000002041a7210 */ /* 0x001fe20007fde0ff */
[----:B------:R-:W2:Y:S01]  /*321b0*/  LDCU UR4, c[0x0][0x39c] ;  /* 0x00007380ff0477ac */ /* 0x000ea20008000800 */
[----:B-1----:R-:W-:Y:S01]  /*321c0*/  PRMT R3, R22, 0x7770, RZ ;  /* 0x0000777016037816 */ /* 0x002fe200000000ff */
[----:B------:R-:W5:Y:S01]  /*321d0*/  LDL.LU R16, [R1+0x2c] ;  /* 0x00002c0001107983 */ /* 0x000f620000300800 */
[----:B------:R-:W-:Y:S01]  /*321e0*/  LEA.HI.X.SX32 R27, R4, R0, 0x1, P6 ;  /* 0x00000000041b7211 */ /* 0x000fe200030f0eff */
[----:B------:R-:W-:Y:S01]  /*321f0*/  IMAD R4, R18, 0x4, R4 ;  /* 0x0000000412047824 */ /* 0x000fe200078e0204 */
[----:B------:R-:W-:Y:S01]  /*32200*/  PRMT R8, R23, 0x7770, RZ ;  /* 0x0000777017087816 */ /* 0x000fe200000000ff */
[----:B------:R-:W3:Y:S02]  /*32210*/  LDCU UR5, c[0x0][0x39c] ;  /* 0x00007380ff0577ac */ /* 0x000ee40008000800 */
[----:B------:R0:W-:Y:S02]  /*32220*/  @P2 STG.E.U8 desc[UR12][R26.64], R3 ;  /* 0x000000031a002986 */ /* 0x0001e4000c10110c */
[----:B0-----:R-:W-:-:S04]  /*32230*/  IADD3 R26, P6, PT, R4, R2, RZ ;  /* 0x00000002041a7210 */ /* 0x001fc80007fde0ff */
[----:B------:R-:W-:Y:S02]  /*32240*/  LEA.HI.X.SX32 R27, R4, R0, 0x1, P6 ;  /* 0x00000000041b7211 */ /* 0x000fe400030f0eff */
[----:B----4-:R-:W-:Y:S01]  /*32250*/  ISETP.LT.AND P2, PT, R28, UR6, !P0 ;  /* 0x000000061c007c0c */ /* 0x010fe2000c741270 */
[----:B------:R-:W-:Y:S01]  /*32260*/  IMAD R6, R18, 0x4, R4 ;  /* 0x0000000412067824 */ /* 0x000fe200078e0204 */
[----:B------:R-:W4:Y:S01]  /*32270*/  LDL.LU R28, [R1+0x14] ;  /* 0x00001400011c7983 */ /* 0x000f220000300800 */
[----:B------:R-:W-:Y:S01]  /*32280*/  PRMT R3, R29, 0x7770, RZ ;  /* 0x000077701d037816 */ /* 0x000fe200000000ff */
[----:B------:R-:W0:Y:S02]  /*32290*/  LDCU UR6, c[0x0][0x39c] ;  /* 0x00007380ff0677ac */ /* 0x000e240008000800 */
[----:B------:R1:W-:Y:S04]  /*322a0*/  @P3 STG.E.U8 desc[UR12][R26.64], R8 ;  /* 0x000000081a003986 */ /* 0x0003e8000c10110c */
[----:B-1----:R-:W0:Y:S01]  /*322b0*/  LDL.LU R8, [R1+0xda4] ;  /* 0x000da40001087983 */ /* 0x002e220000300800 */
[----:B------:R-:W-:-:S04]  /*322c0*/  IADD3 R24, P6, PT, R6, R2, RZ ;  /* 0x0000000206187210 */ /* 0x000fc80007fde0ff */
[----:B------:R-:W-:-:S05]  /*322d0*/  LEA.HI.X.SX32 R25, R6, R0, 0x1, P6 ;  /* 0x0000000006197211 */ /* 0x000fca00030f0eff */
[----:B------:R1:W-:Y:S01]  /*322e0*/  @P5 STG.E.U8 desc[UR12][R24.64], R3 ;  /* 0x0000000318005986 */ /* 0x0003e2000c10110c */
[----:B------:R-:W-:-:S05]  /*322f0*/  IMAD R4, R18, 0x4, R6 ;  /* 0x0000000412047824 */ /* 0x000fca00078e0206 */
[----:B------:R-:W-:Y:S02]  /*32300*/  IADD3 R26, P6, PT, R4, R2, RZ ;  /* 0x00000002041a7210 */ /* 0x000fe40007fde0ff */
[----:B--2---:R-:W-:Y:S01]  /*32310*/  ISETP.LT.AND P3, PT, R14, UR4, !P0 ;  /* 0x000000040e007c0c */ /* 0x004fe2000c761270 */
[----:B------:R-:W2:Y:S01]  /*32320*/  LDCU UR4, c[0x0][0x39c] ;  /* 0x00007380ff0477ac */ /* 0x000ea20008000800 */
[----:B------:R-:W2:Y:S01]  /*32330*/  LDL.LU R14, [R1+0xdac] ;  /* 0x000dac00010e7983 */ /* 0x000ea20000300800 */
[----:B---3--:R-:W-:Y:S01]  /*32340*/  ISETP.LT.AND P5, PT, R12, UR5, !P0 ;  /* 0x000000050c007c0c */ /* 0x008fe2000c7a1270 */
[----:B------:R-:W3:Y:S02]  /*32350*/  LDCU UR5, c[0x0][0x39c] ;  /* 0x00007380ff0577ac */ /* 0x000ee40008000800 */
[----:B------:R-:W3:Y:S01]  /*32360*/  LDL.LU R12, [R1+0xda8] ;  /* 0x000da800010c7983 */ /* 0x000ee20000300800 */
[----:B------:R-:W-:Y:S01]  /*32370*/  LEA.HI.X.SX32 R27, R4, R0, 0x1, P6 ;  /* 0x00000000041b7211 */ /* 0x000fe200030f0eff */
[----:B------:R-:W-:Y:S01]  /*32380*/  IMAD R4, R18, 0x4, R4 ;  /* 0x0000000412047824 */ /* 0x000fe200078e0204 */
[----:B-1----:R-:W-:-:S05]  /*32390*/  PRMT R3, R21, 0x7770, RZ ;  /* 0x0000777015037816 */ /* 0x002fca00000000ff */
[----:B------:R1:W-:Y:S02]  /*323a0*/  @P4 STG.E.U8 desc[UR12][R26.64], R3 ;  /* 0x000000031a004986 */ /* 0x0003e4000c10110c */
[----:B-1----:R-:W-:-:S04]  /*323b0*/  IADD3 R26, P6, PT, R4, R2, RZ ;  /* 0x00000002041a7210 */ /* 0x002fc80007fde0ff */
[----:B------:R-:W-:Y:S02]  /*323c0*/  LEA.HI.X.SX32 R27, R4, R0, 0x1, P6 ;  /* 0x00000000041b7211 */ /* 0x000fe400030f0eff */
[----:B0-----:R-:W-:Y:S01]  /*323d0*/  ISETP.LT.AND P4, PT, R8, UR6, !P0 ;  /* 0x0000000608007c0c */ /* 0x001fe2000c781270 */
[----:B------:R-:W-:Y:S01]  /*323e0*/  IMAD R6, R18, 0x4, R4 ;  /* 0x0000000412067824 */ /* 0x000fe200078e0204 */
[----:B-----5:R-:W-:Y:S01]  /*323f0*/  PRMT R8, R16, 0x7770, RZ ;  /* 0x0000777010087816 */ /* 0x020fe200000000ff */
[----:B------:R-:W0:Y:S04]  /*32400*/  LDCU UR6, c[0x0][0x39c] ;  /* 0x00007380ff0677ac */ /* 0x000e280008000800 */
[----:B------:R1:W-:Y:S04]  /*32410*/  @P2 STG.E.U8 desc[UR12][R26.64], R8 ;  /* 0x000000081a002986 */ /* 0x0003e8000c10110c */
[----:B-1----:R-:W0:Y:S01]  /*32420*/  LDL.LU R8, [R1+0xdb0] ;  /* 0x000db00001087983 */ /* 0x002e220000300800 */
[----:B------:R-:W-:-:S02]  /*32430*/  IADD3 R24, P6, PT, R6, R2, RZ ;  /* 0x0000000206187210 */ /* 0x000fc40007fde0ff */
[----:B------:R-:W-:Y:S02]  /*32440*/  PRMT R3, R19, 0x7770, RZ ;  /* 0x0000777013037816 */ /* 0x000fe400000000ff */
[----:B------:R-:W-:-:S05]  /*32450*/  LEA.HI.X.SX32 R25, R6, R0, 0x1, P6 ;  /* 0x0000000006197211 */ /* 0x000fca00030f0eff */
[----:B------:R4:W-:Y:S01]  /*32460*/  @P3 STG.E.U8 desc[UR12][R24.64], R3 ;  /* 0x0000000318003986 */ /* 0x0009e2000c10110c */
[----:B--2---:R-:W-:Y:S01]  /*32470*/  ISETP.LT.AND P2, PT, R14, UR4, !P0 ;  /* 0x000000040e007c0c */ /* 0x004fe2000c741270 */
[----:B------:R-:W-:Y:S02]  /*32480*/  IMAD R4, R18, 0x4, R6 ;  /* 0x0000000412047824 */ /* 0x000fe400078e0206 */
[----:B------:R-:W2:Y:S01]  /*32490*/  LDL.LU R14, [R1+0xdb8] ;  /* 0x000db800010e7983 */ /* 0x000ea20000300800 */
[----:B----4-:R-:W-:Y:S01]  /*324a0*/  PRMT R3, R28, 0x7770, RZ ;  /* 0x000077701c037816 */ /* 0x010fe200000000ff */
[----:B------:R-:W2:Y:S01]  /*324b0*/  LDCU UR4, c[0x0][0x39c] ;  /* 0x00007380ff0477ac */ /* 0x000ea20008000800 */
[----:B---3--:R-:W-:Y:S02]  /*324c0*/  ISETP.LT.AND P3, PT, R12, UR5, !P0 ;  /* 0x000000050c007c0c */ /* 0x008fe4000c761270 */
[----:B------:R-:W3:Y:S01]  /*324d0*/  LDL.LU R12, [R1+0xdb4] ;  /* 0x000db400010c7983 */ /* 0x000ee20000300800 */
[C---:B------:R-:W-:Y:S01]  /*324e0*/  IADD3 R26, P6, PT, R4.reuse, R2, RZ ;  /* 0x00000002041a7210 */ /* 0x040fe20007fde0ff */
[----:B------:R-:W3:Y:S03]  /*324f0*/  LDCU UR5, c[0x0][0x39c] ;  /* 0x00007380ff0577ac */ /* 0x000ee60008000800 */
[----:B------:R-:W-:Y:S01]  /*32500*/  LEA.HI.X.SX32 R27, R4, R0, 0x1, P6 ;  /* 0x00000000041b7211 */ /* 0x000fe200030f0eff */
[----:B------:R-:W-:-:S04]  /*32510*/  IMAD R4, R18, 0x4, R4 ;  /* 0x0000000412047824 */ /* 0x000fc800078e0204 */
[----:B------:R1:W-:Y:S02]  /*32520*/  @P5 STG.E.U8 desc[UR12][R26.64], R3 ;  /* 0x000000031a005986 */ /* 0x0003e4000c10110c */
[----:B-1----:R-:W-:-:S04]  /*32530*/  IADD3 R26, P6, PT, R4, R2, RZ ;  /* 0x00000002041a7210 */ /* 0x002fc80007fde0ff */
[----:B------:R-:W-:Y:S02]  /*32540*/  LEA.HI.X.SX32 R27, R4, R0, 0x1, P6 ;  /* 0x00000000041b7211 */ /* 0x000fe400030f0eff */
[----:B0-----:R-:W-:Y:S01]  /*32550*/  ISETP.LT.AND P5, PT, R8, UR6, !P0 ;  /* 0x0000000608007c0c */ /* 0x001fe2000c7a1270 */
[----:B------:R-:W-:Y:S01]  /*32560*/  IMAD R6, R18, 0x4, R4 ;  /* 0x0000000412067824 */ /* 0x000fe200078e0204 */
[----:B------:R-:W-:Y:S01]  /*32570*/  PRMT R8, R17, 0x7770, RZ ;  /* 0x0000777011087816 */ /* 0x000fe200000000ff */
        /* <DEDUP_REMOVED lines=10> */
[----:B-1----:R-:W-:Y:S01]  /*32620*/  PRMT R3, R15, 0x7770, RZ ;  /* 0x000077700f037816 */ /* 0x002fe200000000ff */
        /* <DEDUP_REMOVED lines=9> */
[----:B------:R-:W-:Y:S01]  /*326c0*/  LEA.HI.X.SX32 R27, R4, R0, 0x1, P6 ;  /* 0x00000000041b7211 */ /* 0x000fe200030f0eff */
[----:B------:R-:W-:Y:S01]  /*326d0*/  IMAD R6, R18, 0x4, R4 ;  /* 0x0000000412067824 */ /* 0x000fe200078e0204 */
[----:B------:R-:W-:-:S04]  /*326e0*/  PRMT R3, R7, 0x7770, RZ ;  /* 0x0000777007037816 */ /* 0x000fc800000000ff */
[----:B------:R-:W-:Y:S02]  /*326f0*/  IADD3 R24, P6, PT, R6, R2, RZ ;  /* 0x0000000206187210 */ /* 0x000fe40007fde0ff */
[----:B0-----:R-:W-:Y:S01]  /*32700*/  ISETP.LT.AND P3, PT, R8, UR6, !P0 ;  /* 0x0000000608007c0c */ /* 0x001fe2000c761270 */
[----:B------:R-:W0:Y:S01]  /*32710*/  LDCU UR6, c[0x0][0x39c] ;  /* 0x00007380ff0677ac */ /* 0x000e220008000800 */
[----:B------:R-:W-:-:S05]  /*32720*/  PRMT R8, R11, 0x7770, RZ ;  /* 0x000077700b087816 */ /* 0x000fca00000000ff */
[----:B------:R1:W-:Y:S04]  /*32730*/  @P5 STG.E.U8 desc[UR12][R26.64], R8 ;  /* 0x000000081a005986 */ /* 0x0003e8000c10110c */
[----:B-1----:R-:W0:Y:S01]  /*32740*/  LDL.LU R8, [R1+0xdc8] ;  /* 0x000dc80001087983 */ /* 0x002e220000300800 */
        /* <DEDUP_REMOVED lines=18> */
[----:B------:R-:W-:-:S04]  /*32870*/  IADD3 R24, P6, PT, R6, R2, RZ ;  /* 0x0000000206187210 */ /* 0x000fc80007fde0ff */
[----:B------:R-:W-:Y:S02]  /*32880*/  LEA.HI.X.SX32 R25, R6, R0, 0x1, P6 ;  /* 0x0000000006197211 */ /* 0x000fe400030f0eff */
[----:B0-----:R-:W-:Y:S01]  /*32890*/  ISETP.LT.AND P2, PT, R8, UR6, !P0 ;  /* 0x0000000608007c0c */ /* 0x001fe2000c741270 */
[----:B------:R-:W0:Y:S01]  /*328a0*/  LDCU UR6, c[0x0][0x39c] ;  /* 0x00007380ff0677ac */ /* 0x000e220008000800 */
[----:B------:R-:W-:-:S05]  /*328b0*/  PRMT R8, R5, 0x7770, RZ ;  /* 0x0000777005087816 */ /* 0x000fca00000000ff */
[----:B------:R1:W-:Y:S04]  /*328c0*/  @P3 STG.E.U8 desc[UR12][R26.64], R8 ;  /* 0x000000081a003986 */ /* 0x0003e8000c10110c */
[----:B-1----:R-:W0:Y:S04]  /*328d0*/  LDL.LU R8, [R1+0xdd4] ;  /* 0x000dd40001087983 */ /* 0x002e280000300800 */
[----:B------:R1:W-:Y:S01]  /*328e0*/  @P5 STG.E.U8 desc[UR12][R24.64], R3 ;  /* 0x0000000318005986 */ /* 0x0003e2000c10110c */
[----:B--2---:R-:W-:Y:S01]  /*328f0*/  ISETP.LT.AND P3, PT, R14, UR4, !P0 ;  /* 0x000000040e007c0c */ /* 0x004fe2000c761270 */
[----:B------:R-:W-:-:S02]  /*32900*/  IMAD R4, R18, 0x4, R6 ;  /* 0x0000000412047824 */ /* 0x000fc400078e0206 */
        /* <DEDUP_REMOVED lines=81> */
[----:B------:R1:W-:Y:S01]  /*32e20*/  @P2 STG.E.U8 desc[UR12][R26.64], R3 ;  /* 0x000000031a002986 */ /* 0x0003e2000c10110c */
[----:B------:R-:W-:Y:S01]  /*32e30*/  IMAD R6, R18, 0x4, R4 ;  /* 0x0000000412067824 */ /* 0x000fe200078e0204 */
[----:B-1----:R-:W-:-:S04]  /*32e40*/  IADD3 R26, P6, PT, R4, R2, RZ ;  /* 0x00000002041a7210 */ /* 0x002fc80007fde0ff */
[----:B------:R-:W-:Y:S02]  /*32e50*/  LEA.HI.X.SX32 R27, R4, R0, 0x1, P6 ;  /* 0x00000000041b7211 */ /* 0x000fe400030f0eff */
[C---:B------:R-:W-:Y:S02]  /*32e60*/  IADD3 R24, P6, PT, R6.reuse, R2, RZ ;  /* 0x0000000206187210 */ /* 0x040fe40007fde0ff */
[----:B------:R-:W-:Y:S02]  /*32e70*/  PRMT R3, R11, 0x7771, RZ ;  /* 0x000077710b037816 */ /* 0x000fe400000000ff */
        /* <DEDUP_REMOVED lines=26> */
[----:B------:R-:W-:Y:S01]  /*33020*/  IMAD R4, R18, 0x4, R6 ;  /* 0x0000000412047824 */ /* 0x000fe200078e0206 */
[----:B------:R-:W-:Y:S01]  /*33030*/  PRMT R8, R9, 0x7771, RZ ;  /* 0x0000777109087816 */ /* 0x000fe200000000ff */
[----:B------:R-:W0:Y:S04]  /*33040*/  LDCU UR6, c[0x0][0x39c] ;  /* 0x00007380ff0677ac */ /* 0x000e280008000800 */
[----:B------:R1:W-:Y:S04]  /*33050*/  @P2 STG.E.U8 desc[UR12][R26.64], R8 ;  /* 0x000000081a002986 */ /* 0x0003e8000c10110c */
[----:B------:R4:W-:Y:S04]  /*33060*/  @P3 STG.E.U8 desc[UR12][R24.64], R3 ;  /* 0x0000000318003986 */ /* 0x0009e8000c10110c */
[----:B-1----:R-:W0:Y:S01]  /*33070*/  LDL.LU R8, [R1+0xe10] ;  /* 0x000e100001087983 */ /* 0x002e220000300800 */
[----:B--2---:R-:W-:Y:S01]  /*33080*/  ISETP.LT.AND P2, PT, R14, UR4, !P0 ;  /* 0x000000040e007c0c */ /* 0x004fe2000c741270 */
[----:B------:R-:W1:Y:S02]  /*33090*/  LDCU UR4, c[0x0][0x39c] ;  /* 0x00007380ff0477ac */ /* 0x000e640008000800 */
[----:B------:R-:W1:Y:S01]  /*330a0*/  LDL.LU R14, [R1+0xe18] ;  /* 0x000e1800010e7983 */ /* 0x000e620000300800 */
[----:B---3--:R-:W-:Y:S01]  /*330b0*/  ISETP.LT.AND P3, PT, R12, UR5, !P0 ;  /* 0x000000050c007c0c */ /* 0x008fe2000c761270 */
[----:B------:R-:W2:Y:S02]  /*330c0*/  LDCU UR5, c[0x0][0x39c] ;  /* 0x00007380ff0577ac */ /* 0x000ea40008000800 */
[----:B------:R-:W2:Y:S01]  /*330d0*/  LDL.LU R12, [R1+0xe14] ;  /* 0x000e1400010c7983 */ /* 0x000ea20000300800 */
[----:B------:R-:W-:-:S02]  /*330e0*/  IADD3 R26, P6, PT, R4, R2, RZ ;  /* 0x00000002041a7210 */ /* 0x000fc40007fde0ff */
[----:B----4-:R-:W-:Y:S02]  /*330f0*/  PRMT R3, R20, 0x7772, RZ ;  /* 0x0000777214037816 */ /* 0x010fe400000000ff */
[----:B------:R-:W-:Y:S01]  /*33100*/  LEA.HI.X.SX32 R27, R4, R0, 0x1, P6 ;  /* 0x00000000041b7211 */ /* 0x000fe200030f0eff */
[----:B------:R-:W-:-:S04]  /*33110*/  IMAD R4, R18, 0x4, R4 ;  /* 0x0000000412047824 */ /* 0x000fc800078e0204 */
[----:B------:R3:W-:Y:S01]  /*33120*/  @P5 STG.E.U8 desc[UR12][R26.64], R3 ;  /* 0x000000031a005986 */ /* 0x0007e2000c10110c */
[----:B------:R-:W-:Y:S01]  /*33130*/  IMAD R6, R18, 0x4, R4 ;  /* 0x0000000412067824 */ /* 0x000fe200078e0204 */
[----:B---3--:R-:W-:-:S04]  /*33140*/  IADD3 R26, P6, PT, R4, R2, RZ ;  /* 0x00000002041a7210 */ /* 0x008fc80007fde0ff */
[----:B------:R-:W-:Y:S02]  /*33150*/  LEA.HI.X.SX32 R27, R4, R0, 0x1, P6 ;  /* 0x00000000041b7211 */ /* 0x000fe400030f0eff */
[----:B------:R-:W-:Y:S02]  /*33160*/  IADD3 R24, P6, PT, R6, R2, RZ ;  /* 0x0000000206187210 */ /* 0x000fe40007fde0ff */
[----:B------:R-:W-:Y:S02]  /*33170*/  PRMT R3, R22, 0x7772, RZ ;  /* 0x0000777216037816 */ /* 0x000fe400000000ff */
[----:B------:R-:W-:Y:S02]  /*33180*/  LEA.HI.X.SX32 R25, R6, R0, 0x1, P6 ;  /* 0x0000000006197211 */ /* 0x000fe400030f0eff */
[----:B0-----:R-:W-:Y:S01]  /*33190*/  ISETP.LT.AND P5, PT, R8, UR6, !P0 ;  /* 0x0000000608007c0c */ /* 0x001fe2000c7a1270 */
[----:B------:R-:W-:Y:S01]  /*331a0*/  IMAD R4, R18, 0x4, R6 ;  /* 0x0000000412047824 */ /* 0x000fe200078e0206 */
[----:B------:R-:W-:Y:S01]  /*331b0*/  PRMT R8, R10, 0x7772, RZ ;  /* 0x000077720a087816 */ /* 0x000fe200000000ff */
[----:B------:R-:W0:Y:S01]  /*331c0*/  LDCU UR6, c[0x0][0x39c] ;  /* 0x00007380ff0677ac */ /* 0x000e220008000800 */
[----:B------:R-:W0:Y:S04]  /*331d0*/  LDL.LU R10, [R1+0xe1c] ;  /* 0x000e1c00010a7983 */ /* 0x000e280000300800 */
[----:B------:R3:W-:Y:S04]  /*331e0*/  @P4 STG.E.U8 desc[UR12][R26.64], R8 ;  /* 0x000000081a004986 */ /* 0x0007e8000c10110c */
[----:B------:R4:W-:Y:S01]  /*331f0*/  @P2 STG.E.U8 desc[UR12][R24.64], R3 ;  /* 0x0000000318002986 */ /* 0x0009e2000c10110c */
[----:B-1----:R-:W-:Y:S01]  /*33200*/  ISETP.LT.AND P4, PT, R14, UR4, !P0 ;  /* 0x000000040e007c0c */ /* 0x002fe2000c781270 */
[----:B------:R-:W1:Y:S02]  /*33210*/  LDCU UR4, c[0x0][0x39c] ;  /* 0x00007380ff0477ac */ /* 0x000e640008000800 */
[----:B------:R-:W1:Y:S01]  /*33220*/  LDL.LU R14, [R1+0xe24] ;  /* 0x000e2400010e7983 */ /* 0x000e620000300800 */
[----:B--2---:R-:W-:Y:S01]  /*33230*/  ISETP.LT.AND P2, PT, R12, UR5, !P0 ;  /* 0x000000050c007c0c */ /* 0x004fe2000c741270 */
[----:B------:R-:W2:Y:S02]  /*33240*/  LDCU UR5, c[0x0][0x39c] ;  /* 0x00007380ff0577ac */ /* 0x000ea40008000800 */
[----:B------:R-:W2:Y:S01]  /*33250*/  LDL.LU R12, [R1+0xe20] ;  /* 0x000e2000010c7983 */ /* 0x000ea20000300800 */
[----:B---3--:R-:W-:-:S02]  /*33260*/  IADD3 R26, P6, PT, R4, R2, RZ ;  /* 0x00000002041a7210 */ /* 0x008fc40007fde0ff */
[----:B----4-:R-:W-:Y:S02]  /*33270*/  PRMT R3, R23, 0x7772, RZ ;  /* 0x0000777217037816 */ /* 0x010fe400000000ff */
[----:B------:R-:W-:Y:S01]  /*33280*/  LEA.HI.X.SX32 R27, R4, R0, 0x1, P6 ;  /* 0x00000000041b7211 */ /* 0x000fe200030f0eff */
[----:B------:R-:W-:-:S04]  /*33290*/  IMAD R4, R18, 0x4, R4 ;  /* 0x0000000412047824 */ /* 0x000fc800078e0204 */
[----:B------:R3:W-:Y:S01]  /*332a0*/  @P3 STG.E.U8 desc[UR12][R26.64], R3 ;  /* 0x000000031a003986 */ /* 0x0007e2000c10110c */
[----:B------:R-:W-:Y:S01]  /*332b0*/  IMAD R6, R18, 0x4, R4 ;  /* 0x0000000412067824 */ /* 0x000fe200078e0204 */
[----:B------:R-:W-:Y:S02]  /*332c0*/  PRMT R8, R29, 0x7772, RZ ;  /* 0x000077721d087816 */ /* 0x000fe400000000ff */
[----:B---3--:R-:W-:-:S04]  /*332d0*/  IADD3 R26, P6, PT, R4, R2, RZ ;  /* 0x00000002041a7210 */ /* 0x008fc80007fde0ff */
[----:B------:R-:W-:Y:S02]  /*332e0*/  LEA.HI.X.SX32 R27, R4, R0, 0x1, P6 ;  /* 0x00000000041b7211 */ /* 0x000fe400030f0eff */
[C---:B------:R-:W-:Y:S02]  /*332f0*/  IADD3 R24, P6, PT, R6.reuse, R2, RZ ;  /* 0x0000000206187210 */ /* 0x040fe40007fde0ff */
[----:B------:R-:W-:Y:S02]  /*33300*/  PRMT R3, R21, 0x7772, RZ ;  /* 0x0000777215037816 */ /* 0x000fe400000000ff */
[----:B------:R-:W-:Y:S01]  /*33310*/  LEA.HI.X.SX32 R25, R6, R0, 0x1, P6 ;  /* 0x0000000006197211 */ /* 0x000fe200030f0eff */
[----:B------:R3:W-:Y:S04]  /*33320*/  @P5 STG.E.U8 desc[UR12][R26.64], R8 ;  /* 0x000000081a005986 */ /* 0x0007e8000c10110c */
[----:B------:R4:W-:Y:S01]  /*33330*/  @P4 STG.E.U8 desc[UR12][R24.64], R3 ;  /* 0x0000000318004986 */ /* 0x0009e2000c10110c */
[----:B0-----:R-:W-:Y:S01]  /*33340*/  ISETP.LT.AND P3, PT, R10, UR6, !P0 ;  /* 0x000000060a007c0c */ /* 0x001fe2000c761270 */
[----:B------:R-:W-:-:S02]  /*33350*/  IMAD R4, R18, 0x4, R6 ;  /* 0x0000000412047824 */ /* 0x000fc400078e0206 */
[----:B------:R-:W5:Y:S01]  /*33360*/  LDL.LU R10, [R1+0xe28] ;  /* 0x000e2800010a7983 */ /* 0x000f620000300800 */
[----:B-1----:R-:W-:Y:S01]  /*33370*/  ISETP.LT.AND P5, PT, R14, UR4, !P0 ;  /* 0x000000040e007c0c */ /* 0x002fe2000c7a1270 */
[----:B------:R-:W5:Y:S02]  /*33380*/  LDCU UR6, c[0x0][0x39c] ;  /* 0x00007380ff0677ac */ /* 0x000f640008000800 */
[----:B------:R-:W5:Y:S01]  /*33390*/  LDL.LU R14, [R1+0xe30] ;  /* 0x000e3000010e7983 */ /* 0x000f620000300800 */
[----:B--2---:R-:W-:Y:S01]  /*333a0*/  ISETP.LT.AND P4, PT, R12, UR5, !P0 ;  /* 0x000000050c007c0c */ /* 0x004fe2000c781270 */
[----:B------:R-:W0:Y:S02]  /*333b0*/  LDCU UR4, c[0x0][0x39c] ;  /* 0x00007380ff0477ac */ /* 0x000e240008000800 */
[----:B------:R-:W2:Y:S01]  /*333c0*/  LDL.LU R12, [R1+0xe2c] ;  /* 0x000e2c00010c7983 */ /* 0x000ea20000300800 */
[----:B---3--:R-:W-:Y:S02]  /*333d0*/  IADD3 R26, P6, PT, R4, R2, RZ ;  /* 0x00000002041a7210 */ /* 0x008fe40007fde0ff */
[----:B----4-:R-:W-:Y:S01]  /*333e0*/  PRMT R3, R16, 0x7772, RZ ;  /* 0x0000777210037816 */ /* 0x010fe200000000ff */
[----:B------:R-:W2:Y:S01]  /*333f0*/  LDCU UR5, c[0x0][0x39c] ;  /* 0x00007380ff0577ac */ /* 0x000ea20008000800 */
[----:B------:R-:W-:Y:S01]  /*33400*/  LEA.HI.X.SX32 R27, R4, R0, 0x1, P6 ;  /* 0x00000000041b7211 */ /* 0x000fe200030f0eff */
[----:B------:R-:W-:-:S04]  /*33410*/  IMAD R4, R18, 0x4, R4 ;  /* 0x0000000412047824 */ /* 0x000fc800078e0204 */
[----:B------:R1:W-:Y:S01]  /*33420*/  @P2 STG.E.U8 desc[UR12][R26.64], R3 ;  /* 0x000000031a002986 */ /* 0x0003e2000c10110c */
[----:B------:R-:W-:Y:S01]  /*33430*/  IMAD R6, R18, 0x4, R4 ;  /* 0x0000000412067824 */ /* 0x000fe200078e0204 */
[----:B------:R-:W-:Y:S02]  /*33440*/  PRMT R8, R19, 0x7772, RZ ;  /* 0x0000777213087816 */ /* 0x000fe400000000ff */
[----:B-1----:R-:W-:-:S04]  /*33450*/  IADD3 R26, P6, PT, R4, R2, RZ ;  /* 0x00000002041a7210 */ /* 0x002fc80007fde0ff */
[----:B------:R-:W-:Y:S02]  /*33460*/  LEA.HI.X.SX32 R27, R4, R0, 0x1, P6 ;  /* 0x00000000041b7211 */ /* 0x000fe400030f0eff */
[----:B------:R-:W-:Y:S02]  /*33470*/  IADD3 R24, P6, PT, R6, R2, RZ ;  /* 0x0000000206187210 */ /* 0x000fe40007fde0ff */
[----:B------:R-:W-:Y:S02]  /*33480*/  PRMT R3, R28, 0x7772, RZ ;  /* 0x000077721c037816 */ /* 0x000fe400000000ff */
[----:B------:R-:W-:Y:S01]  /*33490*/  LEA.HI.X.SX32 R25, R6, R0, 0x1, P6 ;  /* 0x0000000006197211 */ /* 0x000fe200030f0eff */
[----:B------:R1:W-:Y:S04]  /*334a0*/  @P3 STG.E.U8 desc[UR12][R26.64], R8 ;  /* 0x000000081a003986 */ /* 0x0003e8000c10110c */
[----:B------:R3:W-:Y:S01]  /*334b0*/  @P5 STG.E.U8 desc[UR12][R24.64], R3 ;  /* 0x0000000318005986 */ /* 0x0007e2000c10110c */
[----:B-----5:R-:W-:Y:S01]  /*334c0*/  ISETP.LT.AND P2, PT, R10, UR6, !P0 ;  /* 0x000000060a007c0c */ /* 0x020fe2000c741270 */
[----:B------:R-:W-:-:S02]  /*334d0*/  IMAD R4, R18, 0x4, R6 ;  /* 0x0000000412047824 */ /* 0x000fc400078e0206 */
[----:B------:R-:W4:Y:S01]  /*334e0*/  LDL.LU R10, [R1+0xe34] ;  /* 0x000e3400010a7983 */ /* 0x000f220000300800 */
[----:B0-----:R-:W-:Y:S01]  /*334f0*/  ISETP.LT.AND P3, PT, R14, UR4, !P0 ;  /* 0x000000040e007c0c */ /* 0x001fe2000c761270 */
[----:B------:R-:W4:Y:S02]  /*33500*/  LDCU UR6, c[0x0][0x39c] ;  /* 0x00007380ff0677ac */ /* 0x000f240008000800 */
[----:B------:R-:W5:Y:S01]  /*33510*/  LDL.LU R14, [R1+0xe38] ;  /* 0x000e3800010e7983 */ /* 0x000f620000300800 */
[----:B--2---:R-:W-:Y:S01]  /*33520*/  ISETP.LT.AND P5, PT, R12, UR5, !P0 ;  /* 0x000000050c007c0c */ /* 0x004fe2000c7a1270 */
[----:B------:R-:W0:Y:S02]  /*33530*/  LDCU UR5, c[0x0][0x39c] ;  /* 0x00007380ff0577ac */ /* 0x000e240008000800 */
[----:B------:R-:W0:Y:S01]  /*33540*/  LDL.LU R12, [R1+0xe3c] ;  /* 0x000e3c00010c7983 */ /* 0x000e220000300800 */
[C---:B-1----:R-:W-:Y:S02]  /*33550*/  IADD3 R26, P6, PT, R4.reuse, R2, RZ ;  /* 0x00000002041a7210 */ /* 0x042fe40007fde0ff */
[----:B---3--:R-:W-:Y:S01]  /*33560*/  PRMT R3, R17, 0x7772, RZ ;  /* 0x0000777211037816 */ /* 0x008fe200000000ff */
[----:B------:R-:W5:Y:S01]  /*33570*/  LDCU UR4, c[0x0][0x39c] ;  /* 0x00007380ff0477ac */ /* 0x000f620008000800 */
[----:B------:R-:W-:Y:S01]  /*33580*/  LEA.HI.X.SX32 R27, R4, R0, 0x1, P6 ;  /* 0x00000000041b7211 */ /* 0x000fe200030f0eff */
[----:B------:R-:W-:-:S04]  /*33590*/  IMAD R4, R18, 0x4, R4 ;  /* 0x0000000412047824 */ /* 0x000fc800078e0204 */
[----:B------:R1:W-:Y:S01]  /*335a0*/  @P4 STG.E.U8 desc[UR12][R26.64], R3 ;  /* 0x000000031a004986 */ /* 0x0003e2000c10110c */
[----:B------:R-:W-:Y:S01]  /*335b0*/  IMAD R6, R18, 0x4, R4 ;  /* 0x0000000412067824 */ /* 0x000fe200078e0204 */
[----:B------:R-:W-:Y:S02]  /*335c0*/  PRMT R8, R13, 0x7772, RZ ;  /* 0x000077720d087816 */ /* 0x000fe400000000ff */
[----:B-1----:R-:W-:-:S04]  /*335d0*/  IADD3 R26, P6, PT, R4, R2, RZ ;  /* 0x00000002041a7210 */ /* 0x002fc80007fde0ff */
[----:B------:R-:W-:Y:S02]  /*335e0*/  LEA.HI.X.SX32 R27, R4, R0, 0x1, P6 ;  /* 0x00000000041b7211 */ /* 0x000fe400030f0eff */
[C---:B------:R-:W-:Y:S02]  /*335f0*/  IADD3 R24, P6, PT, R6.reuse, R2, RZ ;  /* 0x0000000206187210 */ /* 0x040fe40007fde0ff */
[----:B------:R-:W-:Y:S02]  /*33600*/  PRMT R3, R15, 0x7772, RZ ;  /* 0x000077720f037816 */ /* 0x000fe400000000ff */
[----:B------:R-:W-:Y:S01]  /*33610*/  LEA.HI.X.SX32 R25, R6, R0, 0x1, P6 ;  /* 0x0000000006197211 */ /* 0x000fe200030f0eff */
[----:B------:R1:W-:Y:S04]  /*33620*/  @P2 STG.E.U8 desc[UR12][R26.64], R8 ;  /* 0x000000081a002986 */ /* 0x0003e8000c10110c */
[----:B------:R2:W-:Y:S01]  /*33630*/  @P3 STG.E.U8 desc[UR12][R24.64], R3 ;  /* 0x0000000318003986 */ /* 0x0005e2000c10110c */
[----:B----4-:R-:W-:Y:S01]  /*33640*/  ISETP.LT.AND P4, PT, R10, UR6, !P0 ;  /* 0x000000060a007c0c */ /* 0x010fe2000c781270 */
[----:B------:R-:W-:-:S02]  /*33650*/  IMAD R4, R18, 0x4, R6 ;  /* 0x0000000412047824 */ /* 0x000fc400078e0206 */
[----:B------:R-:W3:Y:S01]  /*33660*/  LDL.LU R10, [R1+0xe40] ;  /* 0x000e4000010a7983 */ /* 0x000ee20000300800 */
[----:B------:R-:W3:Y:S01]  /*33670*/  LDCU UR6, c[0x0][0x39c] ;  /* 0x00007380ff0677ac */ /* 0x000ee20008000800 */
[----:B------:R-:W4:Y:S08]  /*33680*/  LDC R6, c[0x0][0x3b8] ;  /* 0x0000ee00ff067b82 */ /* 0x000f300000000800 */
[----:B-1----:R-:W1:Y:S01]  /*33690*/  LDC R8, c[0x0][0x3b8] ;  /* 0x0000ee00ff087b82 */ /* 0x002e620000000800 */
[----:B-----5:R-:W-:-:S02]  /*336a0*/  ISETP.LT.AND P2, PT, R14, UR4, !P0 ;  /* 0x000000040e007c0c */ /* 0x020fc4000c741270 */
[----:B0-----:R-:W-:Y:S01]  /*336b0*/  ISETP.LT.AND P3, PT, R12, UR5, !P0 ;  /* 0x000000050c007c0c */ /* 0x001fe2000c761270 */
[----:B--2---:R-:W-:Y:S01]  /*336c0*/  IMAD R3, R18, 0x4, R4 ;  /* 0x0000000412037824 */ /* 0x004fe200078e0204 */
[----:B------:R-:W2:Y:S01]  /*336d0*/  LDL.LU R12, [R1+0xe44] ;  /* 0x000e4400010c7983 */ /* 0x000ea20000300800 */
[C---:B------:R-:W-:Y:S01]  /*336e0*/  IADD3 R26, P6, PT, R4.reuse, R2, RZ ;  /* 0x00000002041a7210 */ /* 0x040fe20007fde0ff */
[----:B------:R-:W0:Y:S02]  /*336f0*/  LDCU UR5, c[0x0][0x39c] ;  /* 0x00007380ff0577ac */ /* 0x000e240008000800 */
[----:B------:R-:W0:Y:S01]  /*33700*/  LDL.LU R14, [R1+0xe48] ;  /* 0x000e4800010e7983 */ /* 0x000e220000300800 */
[----:B------:R-:W-:Y:S01]  /*33710*/  LEA.HI.X.SX32 R27, R4, R0, 0x1, P6 ;  /* 0x00000000041b7211 */ /* 0x000fe200030f0eff */
[----:B------:R-:W2:Y:S01]  /*33720*/  LDCU UR4, c[0x0][0x39c] ;  /* 0x00007380ff0477ac */ /* 0x000ea20008000800 */
[----:B------:R-:W-:Y:S02]  /*33730*/  PRMT R4, R11, 0x7772, RZ ;  /* 0x000077720b047816 */ /* 0x000fe400000000ff */
[----:B------:R-:W-:-:S03]  /*33740*/  IADD3 R24, P6, PT, R3, R2, RZ ;  /* 0x0000000203187210 */ /* 0x000fc60007fde0ff */
[----:B------:R5:W-:Y:S01]  /*33750*/  @P5 STG.E.U8 desc[UR12][R26.64], R4 ;  /* 0x000000041a005986 */ /* 0x000be2000c10110c */
[----:B------:R-:W-:Y:S01]  /*33760*/  LEA.HI.X.SX32 R25, R3, R0, 0x1, P6 ;  /* 0x0000000003197211 */ /* 0x000fe200030f0eff */
[----:B-----5:R-:W-:Y:S01]  /*33770*/  IMAD R4, R18, 0x4, R3 ;  /* 0x0000000412047824 */ /* 0x020fe200078e0203 */
[----:B------:R-:W-:-:S04]  /*33780*/  PRMT R3, R7, 0x7772, RZ ;  /* 0x0000777207037816 */ /* 0x000fc800000000ff */
[C---:B------:R-:W-:Y:S01]  /*33790*/  IADD3 R26, P6, PT, R4.reuse, R2, RZ ;  /* 0x00000002041a7210 */ /* 0x040fe20007fde0ff */
[----:B------:R5:W-:Y:S03]  /*337a0*/  @P4 STG.E.U8 desc[UR12][R24.64], R3 ;  /* 0x0000000318004986 */ /* 0x000be6000c10110c */
[----:B------:R-:W-:Y:S01]  /*337b0*/  LEA.HI.X.SX32 R27, R4, R0, 0x1, P6 ;  /* 0x00000000041b7211 */ /* 0x000fe200030f0eff */
[----:B-----5:R-:W-:Y:S01]  /*337c0*/  IMAD R3, R18, 0x4, R4 ;  /* 0x0000000412037824 */ /* 0x020fe200078e0204 */
[----:B------:R-:W-:-:S05]  /*337d0*/  PRMT R4, R9, 0x7772, RZ ;  /* 0x0000777209047816 */ /* 0x000fca00000000ff */
[----:B------:R5:W-:Y:S01]  /*337e0*/  @P2 STG.E.U8 desc[UR12][R26.64], R4 ;  /* 0x000000041a002986 */ /* 0x000be2000c10110c */
[----:B---3--:R-:W-:Y:S02]  /*337f0*/  ISETP.LT.AND P5, PT, R10, UR6, !P0 ;  /* 0x000000060a007c0c */ /* 0x008fe4000c7a1270 */
[C---:B------:R-:W-:Y:S01]  /*33800*/  IADD3 R24, P6, PT, R3.reuse, R2, RZ ;  /* 0x0000000203187210 */ /* 0x040fe20007fde0ff */
[----:B------:R-:W3:Y:S01]  /*33810*/  LDL.LU R10, [R1+0xe4c] ;  /* 0x000e4c00010a7983 */ /* 0x000ee20000300800 */
[----:B-----5:R-:W-:Y:S01]  /*33820*/  IMAD R4, R18, 0x4, R3 ;  /* 0x0000000412047824 */ /* 0x020fe200078e0203 */
[----:B------:R-:W3:Y:S01]  /*33830*/  LDCU UR6, c[0x0][0x39c] ;  /* 0x00007380ff0677ac */ /* 0x000ee20008000800 */
[----:B0-----:R-:W-:Y:S01]  /*33840*/  ISETP.LT.AND P2, PT, R14, UR5, !P0 ;  /* 0x000000050e007c0c */ /* 0x001fe2000c741270 */
[----:B------:R-:W0:Y:S01]  /*33850*/  LDCU UR5, c[0x0][0x39c] ;  /* 0x00007380ff0577ac */ /* 0x000e220008000800 */
[----:B------:R-:W5:Y:S01]  /*33860*/  LDL.LU R14, [R1+0xe50] ;  /* 0x000e5000010e7983 */ /* 0x000f620000300800 */
[----:B------:R-:W-:-:S02]  /*33870*/  LEA.HI.X.SX32 R25, R3, R0, 0x1, P6 ;  /* 0x0000000003197211 */ /* 0x000fc400030f0eff */
[----:B------:R-:W-:Y:S02]  /*33880*/  PRMT R3, R5, 0x7772, RZ ;  /* 0x0000777205037816 */ /* 0x000fe400000000ff */
[----:B--2---:R-:W-:Y:S01]  /*33890*/  ISETP.LT.AND P4, PT, R12, UR4, !P0 ;  /* 0x000000040c007c0c */ /* 0x004fe2000c781270 */
[----:B------:R-:W5:Y:S01]  /*338a0*/  LDCU UR4, c[0x0][0x39c] ;  /* 0x00007380ff0477ac */ /* 0x000f620008000800 */
[C---:B------:R-:W-:Y:S01]  /*338b0*/  IADD3 R26, P6, PT, R4.reuse, R2, RZ ;  /* 0x00000002041a7210 */ /* 0x040fe20007fde0ff */
[----:B------:R4:W-:Y:S01]  /*338c0*/  @P3 STG.E.U8 desc[UR12][R24.64], R3 ;  /* 0x0000000318003986 */ /* 0x0009e2000c10110c */
[----:B------:R-:W2:Y:S02]  /*338d0*/  LDC R12, c[0x0][0x3b8] ;  /* 0x0000ee00ff0c7b82 */ /* 0x000ea40000000800 */
[----:B------:R-:W-:Y:S01]  /*338e0*/  LEA.HI.X.SX32 R27, R4, R0, 0x1, P6 ;  /* 0x00000000041b7211 */ /* 0x000fe200030f0eff */
[----:B----4-:R-:W-:Y:S02]  /*338f0*/  IMAD R3, R6, 0x4, R4 ;  /* 0x0000000406037824 */ /* 0x010fe400078e0204 */
[----:B------:R-:W4:Y:S01]  /*33900*/  LDL.LU R6, [R1+0xc] ;  /* 0x00000c0001067983 */ /* 0x000f220000300800 */
[----:B------:R-:W-:-:S03]  /*33910*/  PRMT R4, R20, 0x7773, RZ ;  /* 0x0000777314047816 */ /* 0x000fc600000000ff */
[----:B------:R-:W0:Y:S04]  /*33920*/  LDL.LU R20, [R1+0xe54] ;  /* 0x000e540001147983 */ /* 0x000e280000300800 */
[----:B------:R1:W-:Y:S04]  /*33930*/  @P5 STG.E.U8 desc[UR12][R26.64], R4 ;  /* 0x000000041a005986 */ /* 0x0003e8000c10110c */
[----:B------:R-:W2:Y:S01]  /*33940*/  LDL.LU R18, [R1+0xe58] ;  /* 0x000e580001127983 */ /* 0x000ea20000300800 */
[----:B-----5:R-:W-:Y:S02]  /*33950*/  ISETP.LT.AND P5, PT, R14, UR4, !P0 ;  /* 0x000000040e007c0c */ /* 0x020fe4000c7a1270 */
[C---:B------:R-:W-:Y:S01]  /*33960*/  IADD3 R24, P6, PT, R3.reuse, R2, RZ ;  /* 0x0000000203187210 */ /* 0x040fe20007fde0ff */
[----:B------:R-:W5:Y:S01]  /*33970*/  LDL.LU R14, [R1+0xe5c] ;  /* 0x000e5c00010e7983 */ /* 0x000f620000300800 */
[----:B-1----:R-:W-:Y:S01]  /*33980*/  IMAD R4, R8, 0x4, R3 ;  /* 0x0000000408047824 */ /* 0x002fe200078e0203 */
[----:B------:R-:W5:Y:S01]  /*33990*/  LDCU UR4, c[0x0][0x39c] ;  /* 0x00007380ff0477ac */ /* 0x000f620008000800 */
[----:B------:R-:W-:Y:S01]  /*339a0*/  LEA.HI.X.SX32 R25, R3, R0, 0x1, P6 ;  /* 0x0000000003197211 */ /* 0x000fe200030f0eff */
[----:B------:R-:W1:Y:S01]  /*339b0*/  LDC R8, c[0x0][0x3b8] ;  /* 0x0000ee00ff087b82 */ /* 0x000e620000000800 */
[----:B---3--:R-:W-:Y:S01]  /*339c0*/  ISETP.LT.AND P3, PT, R10, UR6, !P0 ;  /* 0x000000060a007c0c */ /* 0x008fe2000c761270 */
[----:B------:R-:W3:Y:S01]  /*339d0*/  LDCU UR6, c[0x0][0x39c] ;  /* 0x00007380ff0677ac */ /* 0x000ee20008000800 */
[----:B------:R-:W-:-:S02]  /*339e0*/  IADD3 R26, P6, PT, R4, R2, RZ ;  /* 0x00000002041a7210 */ /* 0x000fc40007fde0ff */
[----:B----4-:R-:W-:-:S03]  /*339f0*/  PRMT R3, R6, 0x7773, RZ ;  /* 0x0000777306037816 */ /* 0x010fc600000000ff */
[----:B------:R-:W4:Y:S02]  /*33a00*/  LDC R10, c[0x0][0x3b8] ;  /* 0x0000ee00ff0a7b82 */ /* 0x000f240000000800 */
[----:B------:R2:W-:Y:S01]  /*33a10*/  @P4 STG.E.U8 desc[UR12][R24.64], R3 ;  /* 0x0000000318004986 */ /* 0x0005e2000c10110c */
[----:B0-----:R-:W-:Y:S01]  /*33a20*/  ISETP.LT.AND P4, PT, R20, UR5, !P0 ;  /* 0x0000000514007c0c */ /* 0x001fe2000c781270 */
[----:B------:R-:W0:Y:S02]  /*33a30*/  LDCU UR5, c[0x0][0x39c] ;  /* 0x00007380ff0577ac */ /* 0x000e240008000800 */
[----:B------:R-:W0:Y:S01]  /*33a40*/  LDL.LU R20, [R1+0xe60] ;  /* 0x000e600001147983 */ /* 0x000e220000300800 */
[----:B------:R-:W-:Y:S01]  /*33a50*/  LEA.HI.X.SX32 R27, R4, R0, 0x1, P6 ;  /* 0x00000000041b7211 */ /* 0x000fe200030f0eff */
[----:B------:R-:W1:Y:S01]  /*33a60*/  LDC R6, c[0x0][0x3b8] ;  /* 0x0000ee00ff067b82 */ /* 0x000e620000000800 */
[----:B--2---:R-:W-:Y:S01]  /*33a70*/  IMAD R3, R12, 0x4, R4 ;  /* 0x000000040c037824 */ /* 0x004fe200078e0204 */
[----:B------:R-:W-:-:S04]  /*33a80*/  PRMT R4, R22, 0x7773, RZ ;  /* 0x0000777316047816 */ /* 0x000fc800000000ff */
[----:B------:R-:W-:Y:S02]  /*33a90*/  IADD3 R24, P6, PT, R3, R2, RZ ;  /* 0x0000000203187210 */ /* 0x000fe40007fde0ff */
[----:B------:R-:W-:Y:S02]  /*33aa0*/  PRMT R23, R23, 0x7773, RZ ;  /* 0x0000777317177816 */ /* 0x000fe400000000ff */
[----:B------:R-:W-:Y:S01]  /*33ab0*/  LEA.HI.X.SX32 R25, R3, R0, 0x1, P6 ;  /* 0x0000000003197211 */ /* 0x000fe200030f0eff */
[----:B------:R4:W-:Y:S04]  /*33ac0*/  @P2 STG.E.U8 desc[UR12][R26.64], R4 ;  /* 0x000000041a002986 */ /* 0x0009e8000c10110c */
[----:B------:R2:W-:Y:S01]  /*33ad0*/  @P3 STG.E.U8 desc[UR12][R24.64], R23 ;  /* 0x0000001718003986 */ /* 0x0005e2000c10110c */
[----:B-----5:R-:W-:Y:S01]  /*33ae0*/  ISETP.LT.AND P3, PT, R14, UR4, !P0 ;  /* 0x000000040e007c0c */ /* 0x020fe2000c761270 */
[----:B----4-:R-:W-:-:S02]  /*33af0*/  IMAD R4, R10, 0x4, R3 ;  /* 0x000000040a047824 */ /* 0x010fc400078e0203 */
[----:B------:R-:W4:Y:S01]  /*33b00*/  LDL.LU R14, [R1+0xe68] ;  /* 0x000e6800010e7983 */ /* 0x000f220000300800 */
[----:B------:R-:W5:Y:S01]  /*33b10*/  LDC R3, c[0x0][0x3b8] ;  /* 0x0000ee00ff037b82 */ /* 0x000f620000000800 */
[----:B---3--:R-:W-:Y:S01]  /*33b20*/  ISETP.LT.AND P2, PT, R18, UR6, !P0 ;  /* 0x0000000612007c0c */ /* 0x008fe2000c741270 */
[----:B-1----:R-:W-:Y:S01]  /*33b30*/  IMAD R6, R6, 0x4, R4 ;  /* 0x0000000406067824 */ /* 0x002fe200078e0204 */
[----:B------:R-:W3:Y:S01]  /*33b40*/  LDL.LU R12, [R1+0xe78] ;  /* 0x000e7800010c7983 */ /* 0x000ee20000300800 */
[C---:B------:R-:W-:Y:S01]  /*33b50*/  IADD3 R22, P6, PT, R4.reuse, R2, RZ ;  /* 0x0000000204167210 */ /* 0x040fe20007fde0ff */
[----:B------:R-:W4:Y:S01]  /*33b60*/  LDCU UR4, c[0x0][0x39c] ;  /* 0x00007380ff0477ac */ /* 0x000f220008000800 */
[----:B------:R-:W-:Y:S01]  /*33b70*/  PRMT R10, R29, 0x7773, RZ ;  /* 0x000077731d0a7816 */ /* 0x000fe200000000ff */
[----:B------:R-:W3:Y:S01]  /*33b80*/  LDL.LU R18, [R1+0xe74] ;  /* 0x000e740001127983 */ /* 0x000ee20000300800 */
[----:B--2---:R-:W-:Y:S01]  /*33b90*/  LEA.HI.X.SX32 R23, R4, R0, 0x1, P6 ;  /* 0x0000000004177211 */ /* 0x004fe200030f0eff */
[----:B------:R-:W-:Y:S01]  /*33ba0*/  IMAD R27, R8, 0x4, R6 ;  /* 0x00000004081b7824 */ /* 0x000fe200078e0206 */
[C---:B------:R-:W-:Y:S01]  /*33bb0*/  IADD3 R24, P6, PT, R6.reuse, R2, RZ ;  /* 0x0000000206187210 */ /* 0x040fe20007fde0ff */
[----:B------:R-:W3:Y:S01]  /*33bc0*/  LDCU UR6, c[0x0][0x39c] ;  /* 0x00007380ff0677ac */ /* 0x000ee20008000800 */
[----:B------:R-:W1:Y:S01]  /*33bd0*/  LDC R4, c[0x0][0x3b8] ;  /* 0x0000ee00ff047b82 */ /* 0x000e620000000800 */
[----:B------:R2:W-:Y:S01]  /*33be0*/  @P5 STG.E.U8 desc[UR12][R22.64], R10 ;  /* 0x0000000a16005986 */ /* 0x0005e2000c10110c */
[----:B------:R-:W-:-:S02]  /*33bf0*/  LEA.HI.X.SX32 R25, R6, R0, 0x1, P6 ;  /* 0x0000000006197211 */ /* 0x000fc400030f0eff */
[----:B------:R-:W-:-:S04]  /*33c00*/  PRMT R8, R21, 0x7773, RZ ;  /* 0x0000777315087816 */ /* 0x000fc800000000ff */
[----:B------:R-:W1:Y:S01]  /*33c10*/  LDC R6, c[0x0][0x3b8] ;  /* 0x0000ee00ff067b82 */ /* 0x000e620000000800 */
[----:B0-----:R-:W-:Y:S01]  /*33c20*/  ISETP.LT.AND P6, PT, R20, UR5, !P0 ;  /* 0x0000000514007c0c */ /* 0x001fe2000c7c1270 */
[----:B-----5:R-:W-:Y:S01]  /*33c30*/  IMAD R29, R3, 0x4, R27 ;  /* 0x00000004031d7824 */ /* 0x020fe200078e021b */
[C---:B------:R-:W-:Y:S01]  /*33c40*/  IADD3 R20, P5, PT, R27.reuse, R2, RZ ;  /* 0x000000021b147210 */ /* 0x040fe20007fbe0ff */
[----:B------:R0:W-:Y:S04]  /*33c50*/  @P4 STG.E.U8 desc[UR12][R24.64], R8 ;  /* 0x0000000818004986 */ /* 0x0001e8000c10110c */
[----:B------:R-:W5:Y:S01]  /*33c60*/  LDC R3, c[0x0][0x3b8] ;  /* 0x0000ee00ff037b82 */ /* 0x000f620000000800 */
[----:B------:R-:W1:Y:S01]  /*33c70*/  LDCU UR5, c[0x0][0x39c] ;  /* 0x00007380ff0577ac */ /* 0x000e620008000800 */
[----:B------:R-:W-:-:S02]  /*33c80*/  LEA.HI.X.SX32 R21, R27, R0, 0x1, P5 ;  /* 0x000000001b157211 */ /* 0x000fc400028f0eff */
[----:B------:R-:W-:Y:S02]  /*33c90*/  PRMT R27, R16, 0x7773, RZ ;  /* 0x00007773101b7816 */ /* 0x000fe400000000ff */
[----:B------:R-:W5:Y:S02]  /*33ca0*/  LDL.LU R16, [R1+0xe70] ;  /* 0x000e700001107983 */ /* 0x000f640000300800 */
[----:B--2---:R-:W2:Y:S02]  /*33cb0*/  LDC R10, c[0x0][0x3b8] ;  /* 0x0000ee00ff0a7b82 */ /* 0x004ea40000000800 */
[----:B------:R1:W-:Y:S06]  /*33cc0*/  @P2 STG.E.U8 desc[UR12][R20.64], R27 ;  /* 0x0000001b14002986 */ /* 0x0003ec000c10110c */
[----:B0-----:R-:W0:Y:S01]  /*33cd0*/  LDC R8, c[0x0][0x3b8] ;  /* 0x0000ee00ff087b82 */ /* 0x001e220000000800 */
[----:B----4-:R-:W-:Y:S01]  /*33ce0*/  ISETP.LT.AND P5, PT, R14, UR4, !P0 ;  /* 0x000000040e007c0c */ /* 0x010fe2000c7a1270 */
[----:B------:R-:W4:Y:S01]  /*33cf0*/  LDCU UR4, c[0x0][0x39c] ;  /* 0x00007380ff0477ac */ /* 0x000f220008000800 */
[----:B------:R-:W2:Y:S01]  /*33d00*/  LDL.LU R14, [R1+0xe6c] ;  /* 0x000e6c00010e7983 */ /* 0x000ea20000300800 */
[----:B---3--:R-:W-:Y:S01]  /*33d10*/  ISETP.LT.AND P2, PT, R12, UR6, !P0 ;  /* 0x000000060c007c0c */ /* 0x008fe2000c741270 */
[----:B------:R-:W3:Y:S02]  /*33d20*/  LDCU UR6, c[0x0][0x39c] ;  /* 0x00007380ff0677ac */ /* 0x000ee40008000800 */
[----:B------:R-:W3:Y:S01]  /*33d30*/  LDL.LU R12, [R1+0xe64] ;  /* 0x000e6400010c7983 */ /* 0x000ee20000300800 */
[----:B------:R-:W-:-:S04]  /*33d40*/  IADD3 R22, P4, PT, R29, R2, RZ ;  /* 0x000000021d167210 */ /* 0x000fc80007f9e0ff */
[----:B------:R-:W-:Y:S01]  /*33d50*/  LEA.HI.X.SX32 R23, R29, R0, 0x1, P4 ;  /* 0x000000001d177211 */ /* 0x000fe200020f0eff */
[----:B-1----:R-:W-:Y:S01]  /*33d60*/  IMAD R29, R4, 0x4, R29 ;  /* 0x00000004041d7824 */ /* 0x002fe200078e021d */
[----:B------:R-:W-:Y:S01]  /*33d70*/  PRMT R25, R19, 0x7773, RZ ;  /* 0x0000777313197816 */ /* 0x000fe200000000ff */
[----:B------:R-:W1:Y:S01]  /*33d80*/  LDC R4, c[0x0][0x3b8] ;  /* 0x0000ee00ff047b82 */ /* 0x000e620000000800 */
[----:B------:R-:W-:Y:S01]  /*33d90*/  ISETP.LT.AND P4, PT, R18, UR7, !P0 ;  /* 0x0000000712007c0c */ /* 0x000fe2000c781270 */
[----:B------:R-:W-:Y:S02]  /*33da0*/  IMAD R21, R6, 0x4, R29 ;  /* 0x0000000406157824 */ /* 0x000fe400078e021d */
[----:B------:R5:W-:Y:S01]  /*33db0*/  @P3 STG.E.U8 desc[UR12][R22.64], R25 ;  /* 0x0000001916003986 */ /* 0x000be2000c10110c */
[----:B------:R-:W-:-:S03]  /*33dc0*/  IADD3 R18, P3, PT, R29, R2, RZ ;  /* 0x000000021d127210 */ /* 0x000fc60007f7e0ff */
[----:B------:R-:W1:Y:S01]  /*33dd0*/  LDC R6, c[0x0][0x3b8] ;  /* 0x0000ee00ff067b82 */ /* 0x000e620000000800 */
[----:B------:R-:W-:Y:S02]  /*33de0*/  LEA.HI.X.SX32 R19, R29, R0, 0x1, P3 ;  /* 0x000000001d137211 */ /* 0x000fe400018f0eff */
[----:B------:R-:W-:Y:S02]  /*33df0*/  PRMT R27, R28, 0x7773, RZ ;  /* 0x000077731c1b7816 */ /* 0x000fe400000000ff */
[----:B------:R-:W-:Y:S01]  /*33e00*/  IADD3 R20, P3, PT, R21, R2, RZ ;  /* 0x0000000215147210 */ /* 0x000fe20007f7e0ff */
[----:B-----5:R-:W-:-:S03]  /*33e10*/  IMAD R23, R3, 0x4, R21 ;  /* 0x0000000403177824 */ /* 0x020fc600078e0215 */
[----:B------:R-:W-:Y:S01]  /*33e20*/  LEA.HI.X.SX32 R21, R21, R0, 0x1, P3 ;  /* 0x0000000015157211 */ /* 0x000fe200018f0eff */
[----:B------:R1:W-:Y:S01]  /*33e30*/  @P6 STG.E.U8 desc[UR12][R18.64], R27 ;  /* 0x0000001b12006986 */ /* 0x0003e2000c10110c */
[----:B------:R-:W5:Y:S01]  /*33e40*/  LDC R3, c[0x0][0x3b8] ;  /* 0x0000ee00ff037b82 */ /* 0x000f620000000800 */
[----:B------:R-:W-:Y:S02]  /*33e50*/  PRMT R29, R17, 0x7773, RZ ;  /* 0x00007773111d7816 */ /* 0x000fe400000000ff */
[----:B----4-:R-:W-:Y:S02]  /*33e60*/  ISETP.LT.AND P3, PT, R16, UR4, !P0 ;  /* 0x0000000410007c0c */ /* 0x010fe4000c761270 */
[C---:B------:R-:W-:Y:S01]  /*33e70*/  IADD3 R16, P6, PT, R23.reuse, R2, RZ ;  /* 0x0000000217107210 */ /* 0x040fe20007fde0ff */
[----:B0-----:R-:W-:Y:S01]  /*33e80*/  IMAD R25, R8, 0x4, R23 ;  /* 0x0000000408197824 */ /* 0x001fe200078e0217 */
[----:B------:R0:W-:Y:S02]  /*33e90*/  @P5 STG.E.U8 desc[UR12][R20.64], R29 ;  /* 0x0000001d14005986 */ /* 0x0001e4000c10110c */
[----:B------:R-:W-:-:S02]  /*33ea0*/  LEA.HI.X.SX32 R17, R23, R0, 0x1, P6 ;  /* 0x0000000017117211 */ /* 0x000fc400030f0eff */
[----:B------:R-:W-:Y:S01]  /*33eb0*/  PRMT R23, R13, 0x7773, RZ ;  /* 0x000077730d177816 */ /* 0x000fe200000000ff */
[----:B-1----:R-:W-:-:S04]  /*33ec0*/  IMAD R19, R4, 0x4, R25 ;  /* 0x0000000404137824 */ /* 0x002fc800078e0219 */
[----:B------:R1:W-:Y:S01]  /*33ed0*/  @P2 STG.E.U8 desc[UR12][R16.64], R23 ;  /* 0x0000001710002986 */ /* 0x0003e2000c10110c */
[----:B0-----:R-:W-:Y:S01]  /*33ee0*/  PRMT R21, R11, 0x7773, RZ ;  /* 0x000077730b157816 */ /* 0x001fe200000000ff */
[----:B------:R-:W-:Y:S01]  /*33ef0*/  IMAD R11, R6, 0x4, R19 ;  /* 0x00000004060b7824 */ /* 0x000fe200078e0213 */
[----:B------:R-:W-:Y:S02]  /*33f00*/  PRMT R9, R9, 0x7773, RZ ;  /* 0x0000777309097816 */ /* 0x000fe400000000ff */
[----:B-1----:R-:W-:Y:S02]  /*33f10*/  PRMT R17, R7, 0x7773, RZ ;  /* 0x0000777307117816 */ /* 0x002fe400000000ff */
[----:B------:R-:W-:Y:S02]  /*33f20*/  PRMT R5, R5, 0x7773, RZ ;  /* 0x0000777305057816 */ /* 0x000fe400000000ff */
[----:B--2---:R-:W-:Y:S02]  /*33f30*/  ISETP.LT.AND P5, PT, R14, UR5, !P0 ;  /* 0x000000050e007c0c */ /* 0x004fe4000c7a1270 */
[----:B---3--:R-:W-:-:S02]  /*33f40*/  ISETP.LT.AND P0, PT, R12, UR6, !P0 ;  /* 0x000000060c007c0c */ /* 0x008fc4000c701270 */
[-C--:B------:R-:W-:Y:S02]  /*33f50*/  IADD3 R12, P6, PT, R25, R2.reuse, RZ ;  /* 0x00000002190c7210 */ /* 0x080fe40007fde0ff */
[----:B------:R-:W-:Y:S02]  /*33f60*/  IADD3 R14, P2, PT, R19, R2, RZ ;  /* 0x00000002130e7210 */ /* 0x000fe40007f5e0ff */
[-C--:B------:R-:W-:Y:S02]  /*33f70*/  LEA.HI.X.SX32 R13, R25, R0.reuse, 0x1, P6 ;  /* 0x00000000190d7211 */ /* 0x080fe400030f0eff */
[----:B------:R-:W-:Y:S02]  /*33f80*/  PRMT R25, R15, 0x7773, RZ ;  /* 0x000077730f197816 */ /* 0x000fe400000000ff */
[----:B------:R-:W-:Y:S01]  /*33f90*/  LEA.HI.X.SX32 R15, R19, R0, 0x1, P2 ;  /* 0x00000000130f7211 */ /* 0x000fe200010f0eff */
[----:B------:R-:W-:Y:S01]  /*33fa0*/  IMAD R19, R10, 0x4, R11 ;  /* 0x000000040a137824 */ /* 0x000fe200078e020b */
[-C--:B------:R-:W-:Y:S01]  /*33fb0*/  IADD3 R10, P2, PT, R11, R2.reuse, RZ ;  /* 0x000000020b0a7210 */ /* 0x080fe20007f5e0ff */
[----:B------:R0:W-:Y:S04]  /*33fc0*/  @P4 STG.E.U8 desc[UR12][R12.64], R25 ;  /* 0x000000190c004986 */ /* 0x0001e8000c10110c */
[----:B------:R0:W-:Y:S01]  /*33fd0*/  @P3 STG.E.U8 desc[UR12][R14.64], R21 ;  /* 0x000000150e003986 */ /* 0x0001e2000c10110c */
[----:B------:R-:W-:Y:S01]  /*33fe0*/  IADD3 R6, P3, PT, R19, R2, RZ ;  /* 0x0000000213067210 */ /* 0x000fe20007f7e0ff */
[----:B-----5:R-:W-:Y:S01]  /*33ff0*/  IMAD R3, R3, 0x4, R19 ;  /* 0x0000000403037824 */ /* 0x020fe200078e0213 */
[----:B------:R-:W-:-:S02]  /*34000*/  LEA.HI.X.SX32 R11, R11, R0, 0x1, P2 ;  /* 0x000000000b0b7211 */ /* 0x000fc400010f0eff */
[----:B------:R-:W-:Y:S02]  /*34010*/  LEA.HI.X.SX32 R7, R19, R0, 0x1, P3 ;  /* 0x0000000013077211 */ /* 0x000fe400018f0eff */
[C---:B------:R-:W-:Y:S01]  /*34020*/  IADD3 R2, P2, PT, R3.reuse, R2, RZ ;  /* 0x0000000203027210 */ /* 0x040fe20007f5e0ff */
[----:B------:R0:W-:Y:S04]  /*34030*/  @P5 STG.E.U8 desc[UR12][R10.64], R17 ;  /* 0x000000110a005986 */ /* 0x0001e8000c10110c */
[----:B------:R0:W-:Y:S01]  /*34040*/  @P0 STG.E.U8 desc[UR12][R6.64], R9 ;  /* 0x0000000906000986 */ /* 0x0001e2000c10110c */
[----:B------:R-:W-:Y:S01]  /*34050*/  LEA.HI.X.SX32 R3, R3, R0, 0x1, P2 ;  /* 0x0000000003037211 */ /* 0x000fe200010f0eff */
[----:B------:R-:W-:Y:S06]  /*34060*/  @!P1 EXIT ;  /* 0x000000000000994d */ /* 0x000fec0003800000 */
[----:B------:R-:W-:Y:S01]  /*34070*/  STG.E.U8 desc[UR12][R2.64], R5 ;  /* 0x0000000502007986 */ /* 0x000fe2000c10110c */
[----:B------:R-:W-:Y:S05]  /*34080*/  EXIT ;  /* 0x000000000000794d */ /* 0x000fea0003800000 */
.L_x_2:
[----:B------:R-:W-:-:S00]  /*34090*/  BRA `(.L_x_2) ;  /* 0xfffffffc00fc7947 */ /* 0x000fc0000383ffff */
[----:B------:R-:W-:-:S00]  /*340a0*/  NOP ;  /* 0x0000000000007918 */ /* 0x000fc00000000000 */
        /* <DEDUP_REMOVED lines=13> */
.L_x_3:


//--------------------- .nv.shared.matmul_kernel  --------------------------
	.section	.nv.shared.matmul_kernel,"aw",@nobits
	.sectionflags	@""
	.align	16
	.zero		1024


//--------------------- .nv.shared.reserved.0     --------------------------
	.section	.nv.shared.reserved.0,"aw",@nobits
	.weak		__nv_reservedSMEM_offset_0_alias
	.size		__nv_reservedSMEM_offset_0_alias, 0, 64
	.other		__nv_reservedSMEM_offset_0_alias,@"STO_CUDA_RESERVED_SHARED STV_DEFAULT"
__nv_reservedSMEM_offset_0_alias:
	.zero		0
	.zero		64


//--------------------- .nv.constant0.matmul_kernel --------------------------
	.section	.nv.constant0.matmul_kernel,"a",@progbits
	.sectionflags	@""
	.align	4
.nv.constant0.matmul_kernel:
	.zero		976


//--------------------- SYMBOLS --------------------------

	.type		.nv.reservedSmem.offset0,@object
	.size		.nv.reservedSmem.offset0,0x4
	.type		.nv.reservedSmem.cap,@object
	.size		.nv.reservedSmem.cap,0x4
